//
// Generated by NVIDIA NVVM Compiler
//
// Compiler Build ID: CL-36424714
// Cuda compilation tools, release 13.0, V13.0.88
// Based on NVVM 20.0.0
//

.version 9.0
.target sm_100
.address_size 64

.func  (.param .b32 func_retval0) _Z6COST_0PfS_
(
	.param .b64 _Z6COST_0PfS__param_0,
	.param .b64 _Z6COST_0PfS__param_1
)
;
.func  (.param .b32 func_retval0) _Z6COST_1PfS_
(
	.param .b64 _Z6COST_1PfS__param_0,
	.param .b64 _Z6COST_1PfS__param_1
)
;
.func  (.param .b32 func_retval0) _Z6COST_2PfS_
(
	.param .b64 _Z6COST_2PfS__param_0,
	.param .b64 _Z6COST_2PfS__param_1
)
;
.func  (.param .b32 func_retval0) _Z7KKT_0_0PfS_
(
	.param .b64 _Z7KKT_0_0PfS__param_0,
	.param .b64 _Z7KKT_0_0PfS__param_1
)
;
.func  (.param .b32 func_retval0) _Z7KKT_0_1PfS_
(
	.param .b64 _Z7KKT_0_1PfS__param_0,
	.param .b64 _Z7KKT_0_1PfS__param_1
)
;
.func  (.param .b32 func_retval0) _Z7KKT_0_2PfS_
(
	.param .b64 _Z7KKT_0_2PfS__param_0,
	.param .b64 _Z7KKT_0_2PfS__param_1
)
;
.func  (.param .b32 func_retval0) _Z7KKT_0_3PfS_
(
	.param .b64 _Z7KKT_0_3PfS__param_0,
	.param .b64 _Z7KKT_0_3PfS__param_1
)
;
.func  (.param .b32 func_retval0) _Z7KKT_0_4PfS_
(
	.param .b64 _Z7KKT_0_4PfS__param_0,
	.param .b64 _Z7KKT_0_4PfS__param_1
)
;
.func  (.param .b32 func_retval0) _Z7KKT_0_5PfS_
(
	.param .b64 _Z7KKT_0_5PfS__param_0,
	.param .b64 _Z7KKT_0_5PfS__param_1
)
;
.func  (.param .b32 func_retval0) _Z7KKT_0_6PfS_
(
	.param .b64 _Z7KKT_0_6PfS__param_0,
	.param .b64 _Z7KKT_0_6PfS__param_1
)
;
.func  (.param .b32 func_retval0) _Z7KKT_0_7PfS_
(
	.param .b64 _Z7KKT_0_7PfS__param_0,
	.param .b64 _Z7KKT_0_7PfS__param_1
)
;
.func  (.param .b32 func_retval0) _Z7KKT_0_8PfS_
(
	.param .b64 _Z7KKT_0_8PfS__param_0,
	.param .b64 _Z7KKT_0_8PfS__param_1
)
;
.func  (.param .b32 func_retval0) _Z7KKT_0_9PfS_
(
	.param .b64 _Z7KKT_0_9PfS__param_0,
	.param .b64 _Z7KKT_0_9PfS__param_1
)
;
.func  (.param .b32 func_retval0) _Z8KKT_0_10PfS_
(
	.param .b64 _Z8KKT_0_10PfS__param_0,
	.param .b64 _Z8KKT_0_10PfS__param_1
)
;
.func  (.param .b32 func_retval0) _Z8KKT_0_11PfS_
(
	.param .b64 _Z8KKT_0_11PfS__param_0,
	.param .b64 _Z8KKT_0_11PfS__param_1
)
;
.func  (.param .b32 func_retval0) _Z8KKT_0_12PfS_
(
	.param .b64 _Z8KKT_0_12PfS__param_0,
	.param .b64 _Z8KKT_0_12PfS__param_1
)
;
.func  (.param .b32 func_retval0) _Z8KKT_0_13PfS_
(
	.param .b64 _Z8KKT_0_13PfS__param_0,
	.param .b64 _Z8KKT_0_13PfS__param_1
)
;
.func  (.param .b32 func_retval0) _Z8KKT_0_14PfS_
(
	.param .b64 _Z8KKT_0_14PfS__param_0,
	.param .b64 _Z8KKT_0_14PfS__param_1
)
;
.func  (.param .b32 func_retval0) _Z8KKT_0_15PfS_
(
	.param .b64 _Z8KKT_0_15PfS__param_0,
	.param .b64 _Z8KKT_0_15PfS__param_1
)
;
.func  (.param .b32 func_retval0) _Z8KKT_0_16PfS_
(
	.param .b64 _Z8KKT_0_16PfS__param_0,
	.param .b64 _Z8KKT_0_16PfS__param_1
)
;
.func  (.param .b32 func_retval0) _Z8KKT_0_17PfS_
(
	.param .b64 _Z8KKT_0_17PfS__param_0,
	.param .b64 _Z8KKT_0_17PfS__param_1
)
;
.func  (.param .b32 func_retval0) _Z8KKT_0_18PfS_
(
	.param .b64 _Z8KKT_0_18PfS__param_0,
	.param .b64 _Z8KKT_0_18PfS__param_1
)
;
.func  (.param .b32 func_retval0) _Z8KKT_0_19PfS_
(
	.param .b64 _Z8KKT_0_19PfS__param_0,
	.param .b64 _Z8KKT_0_19PfS__param_1
)
;
.func  (.param .b32 func_retval0) _Z8KKT_0_20PfS_
(
	.param .b64 _Z8KKT_0_20PfS__param_0,
	.param .b64 _Z8KKT_0_20PfS__param_1
)
;
.func  (.param .b32 func_retval0) _Z8KKT_0_21PfS_
(
	.param .b64 _Z8KKT_0_21PfS__param_0,
	.param .b64 _Z8KKT_0_21PfS__param_1
)
;
.func  (.param .b32 func_retval0) _Z7KKT_1_0PfS_
(
	.param .b64 _Z7KKT_1_0PfS__param_0,
	.param .b64 _Z7KKT_1_0PfS__param_1
)
;
.func  (.param .b32 func_retval0) _Z7KKT_1_1PfS_
(
	.param .b64 _Z7KKT_1_1PfS__param_0,
	.param .b64 _Z7KKT_1_1PfS__param_1
)
;
.func  (.param .b32 func_retval0) _Z7KKT_1_2PfS_
(
	.param .b64 _Z7KKT_1_2PfS__param_0,
	.param .b64 _Z7KKT_1_2PfS__param_1
)
;
.func  (.param .b32 func_retval0) _Z7KKT_1_3PfS_
(
	.param .b64 _Z7KKT_1_3PfS__param_0,
	.param .b64 _Z7KKT_1_3PfS__param_1
)
;
.func  (.param .b32 func_retval0) _Z7KKT_1_4PfS_
(
	.param .b64 _Z7KKT_1_4PfS__param_0,
	.param .b64 _Z7KKT_1_4PfS__param_1
)
;
.func  (.param .b32 func_retval0) _Z7KKT_1_5PfS_
(
	.param .b64 _Z7KKT_1_5PfS__param_0,
	.param .b64 _Z7KKT_1_5PfS__param_1
)
;
.func  (.param .b32 func_retval0) _Z7KKT_1_6PfS_
(
	.param .b64 _Z7KKT_1_6PfS__param_0,
	.param .b64 _Z7KKT_1_6PfS__param_1
)
;
.func  (.param .b32 func_retval0) _Z7KKT_1_7PfS_
(
	.param .b64 _Z7KKT_1_7PfS__param_0,
	.param .b64 _Z7KKT_1_7PfS__param_1
)
;
.func  (.param .b32 func_retval0) _Z7KKT_1_8PfS_
(
	.param .b64 _Z7KKT_1_8PfS__param_0,
	.param .b64 _Z7KKT_1_8PfS__param_1
)
;
.func  (.param .b32 func_retval0) _Z7KKT_1_9PfS_
(
	.param .b64 _Z7KKT_1_9PfS__param_0,
	.param .b64 _Z7KKT_1_9PfS__param_1
)
;
.func  (.param .b32 func_retval0) _Z8KKT_1_10PfS_
(
	.param .b64 _Z8KKT_1_10PfS__param_0,
	.param .b64 _Z8KKT_1_10PfS__param_1
)
;
.func  (.param .b32 func_retval0) _Z8KKT_1_11PfS_
(
	.param .b64 _Z8KKT_1_11PfS__param_0,
	.param .b64 _Z8KKT_1_11PfS__param_1
)
;
.func  (.param .b32 func_retval0) _Z8KKT_1_12PfS_
(
	.param .b64 _Z8KKT_1_12PfS__param_0,
	.param .b64 _Z8KKT_1_12PfS__param_1
)
;
.func  (.param .b32 func_retval0) _Z8KKT_1_13PfS_
(
	.param .b64 _Z8KKT_1_13PfS__param_0,
	.param .b64 _Z8KKT_1_13PfS__param_1
)
;
.func  (.param .b32 func_retval0) _Z8KKT_1_14PfS_
(
	.param .b64 _Z8KKT_1_14PfS__param_0,
	.param .b64 _Z8KKT_1_14PfS__param_1
)
;
.func  (.param .b32 func_retval0) _Z8KKT_1_15PfS_
(
	.param .b64 _Z8KKT_1_15PfS__param_0,
	.param .b64 _Z8KKT_1_15PfS__param_1
)
;
.func  (.param .b32 func_retval0) _Z8KKT_1_16PfS_
(
	.param .b64 _Z8KKT_1_16PfS__param_0,
	.param .b64 _Z8KKT_1_16PfS__param_1
)
;
.func  (.param .b32 func_retval0) _Z8KKT_1_17PfS_
(
	.param .b64 _Z8KKT_1_17PfS__param_0,
	.param .b64 _Z8KKT_1_17PfS__param_1
)
;
.func  (.param .b32 func_retval0) _Z8KKT_1_18PfS_
(
	.param .b64 _Z8KKT_1_18PfS__param_0,
	.param .b64 _Z8KKT_1_18PfS__param_1
)
;
.func  (.param .b32 func_retval0) _Z8KKT_1_19PfS_
(
	.param .b64 _Z8KKT_1_19PfS__param_0,
	.param .b64 _Z8KKT_1_19PfS__param_1
)
;
.func  (.param .b32 func_retval0) _Z8KKT_1_20PfS_
(
	.param .b64 _Z8KKT_1_20PfS__param_0,
	.param .b64 _Z8KKT_1_20PfS__param_1
)
;
.func  (.param .b32 func_retval0) _Z8KKT_1_21PfS_
(
	.param .b64 _Z8KKT_1_21PfS__param_0,
	.param .b64 _Z8KKT_1_21PfS__param_1
)
;
.func  (.param .b32 func_retval0) _Z7KKT_2_0PfS_
(
	.param .b64 _Z7KKT_2_0PfS__param_0,
	.param .b64 _Z7KKT_2_0PfS__param_1
)
;
.func  (.param .b32 func_retval0) _Z7KKT_2_1PfS_
(
	.param .b64 _Z7KKT_2_1PfS__param_0,
	.param .b64 _Z7KKT_2_1PfS__param_1
)
;
.func  (.param .b32 func_retval0) _Z7KKT_2_2PfS_
(
	.param .b64 _Z7KKT_2_2PfS__param_0,
	.param .b64 _Z7KKT_2_2PfS__param_1
)
;
.func  (.param .b32 func_retval0) _Z7KKT_2_3PfS_
(
	.param .b64 _Z7KKT_2_3PfS__param_0,
	.param .b64 _Z7KKT_2_3PfS__param_1
)
;
.func  (.param .b32 func_retval0) _Z7KKT_2_4PfS_
(
	.param .b64 _Z7KKT_2_4PfS__param_0,
	.param .b64 _Z7KKT_2_4PfS__param_1
)
;
.func  (.param .b32 func_retval0) _Z7KKT_2_5PfS_
(
	.param .b64 _Z7KKT_2_5PfS__param_0,
	.param .b64 _Z7KKT_2_5PfS__param_1
)
;
.func  (.param .b32 func_retval0) _Z7KKT_2_6PfS_
(
	.param .b64 _Z7KKT_2_6PfS__param_0,
	.param .b64 _Z7KKT_2_6PfS__param_1
)
;
.func  (.param .b32 func_retval0) _Z7KKT_2_7PfS_
(
	.param .b64 _Z7KKT_2_7PfS__param_0,
	.param .b64 _Z7KKT_2_7PfS__param_1
)
;
.func  (.param .b32 func_retval0) _Z7KKT_2_8PfS_
(
	.param .b64 _Z7KKT_2_8PfS__param_0,
	.param .b64 _Z7KKT_2_8PfS__param_1
)
;
.func  (.param .b32 func_retval0) _Z7KKT_2_9PfS_
(
	.param .b64 _Z7KKT_2_9PfS__param_0,
	.param .b64 _Z7KKT_2_9PfS__param_1
)
;
.func  (.param .b32 func_retval0) _Z8KKT_2_10PfS_
(
	.param .b64 _Z8KKT_2_10PfS__param_0,
	.param .b64 _Z8KKT_2_10PfS__param_1
)
;
.func  (.param .b32 func_retval0) _Z8KKT_2_11PfS_
(
	.param .b64 _Z8KKT_2_11PfS__param_0,
	.param .b64 _Z8KKT_2_11PfS__param_1
)
;
.func  (.param .b32 func_retval0) _Z8KKT_2_12PfS_
(
	.param .b64 _Z8KKT_2_12PfS__param_0,
	.param .b64 _Z8KKT_2_12PfS__param_1
)
;
.func  (.param .b32 func_retval0) _Z8KKT_2_13PfS_
(
	.param .b64 _Z8KKT_2_13PfS__param_0,
	.param .b64 _Z8KKT_2_13PfS__param_1
)
;
.func  (.param .b32 func_retval0) _Z8KKT_2_14PfS_
(
	.param .b64 _Z8KKT_2_14PfS__param_0,
	.param .b64 _Z8KKT_2_14PfS__param_1
)
;
.func  (.param .b32 func_retval0) _Z8KKT_2_15PfS_
(
	.param .b64 _Z8KKT_2_15PfS__param_0,
	.param .b64 _Z8KKT_2_15PfS__param_1
)
;
.func  (.param .b32 func_retval0) _Z8KKT_2_16PfS_
(
	.param .b64 _Z8KKT_2_16PfS__param_0,
	.param .b64 _Z8KKT_2_16PfS__param_1
)
;
.func  (.param .b32 func_retval0) _Z8KKT_2_17PfS_
(
	.param .b64 _Z8KKT_2_17PfS__param_0,
	.param .b64 _Z8KKT_2_17PfS__param_1
)
;
.func  (.param .b32 func_retval0) _Z8KKT_2_18PfS_
(
	.param .b64 _Z8KKT_2_18PfS__param_0,
	.param .b64 _Z8KKT_2_18PfS__param_1
)
;
.func  (.param .b32 func_retval0) _Z8KKT_2_19PfS_
(
	.param .b64 _Z8KKT_2_19PfS__param_0,
	.param .b64 _Z8KKT_2_19PfS__param_1
)
;
.func  (.param .b32 func_retval0) _Z8KKT_2_20PfS_
(
	.param .b64 _Z8KKT_2_20PfS__param_0,
	.param .b64 _Z8KKT_2_20PfS__param_1
)
;
.func  (.param .b32 func_retval0) _Z8KKT_2_21PfS_
(
	.param .b64 _Z8KKT_2_21PfS__param_0,
	.param .b64 _Z8KKT_2_21PfS__param_1
)
;
.func  (.param .b32 func_retval0) _Z7J_0_0_0PfS_
(
	.param .b64 _Z7J_0_0_0PfS__param_0,
	.param .b64 _Z7J_0_0_0PfS__param_1
)
;
.func  (.param .b32 func_retval0) _Z7J_0_0_1PfS_
(
	.param .b64 _Z7J_0_0_1PfS__param_0,
	.param .b64 _Z7J_0_0_1PfS__param_1
)
;
.func  (.param .b32 func_retval0) _Z7J_0_0_2PfS_
(
	.param .b64 _Z7J_0_0_2PfS__param_0,
	.param .b64 _Z7J_0_0_2PfS__param_1
)
;
.func  (.param .b32 func_retval0) _Z7J_0_0_3PfS_
(
	.param .b64 _Z7J_0_0_3PfS__param_0,
	.param .b64 _Z7J_0_0_3PfS__param_1
)
;
.func  (.param .b32 func_retval0) _Z7J_0_0_4PfS_
(
	.param .b64 _Z7J_0_0_4PfS__param_0,
	.param .b64 _Z7J_0_0_4PfS__param_1
)
;
.func  (.param .b32 func_retval0) _Z7J_0_0_5PfS_
(
	.param .b64 _Z7J_0_0_5PfS__param_0,
	.param .b64 _Z7J_0_0_5PfS__param_1
)
;
.func  (.param .b32 func_retval0) _Z7J_0_0_6PfS_
(
	.param .b64 _Z7J_0_0_6PfS__param_0,
	.param .b64 _Z7J_0_0_6PfS__param_1
)
;
.func  (.param .b32 func_retval0) _Z7J_0_0_7PfS_
(
	.param .b64 _Z7J_0_0_7PfS__param_0,
	.param .b64 _Z7J_0_0_7PfS__param_1
)
;
.func  (.param .b32 func_retval0) _Z7J_0_0_8PfS_
(
	.param .b64 _Z7J_0_0_8PfS__param_0,
	.param .b64 _Z7J_0_0_8PfS__param_1
)
;
.func  (.param .b32 func_retval0) _Z7J_0_0_9PfS_
(
	.param .b64 _Z7J_0_0_9PfS__param_0,
	.param .b64 _Z7J_0_0_9PfS__param_1
)
;
.func  (.param .b32 func_retval0) _Z8J_0_0_10PfS_
(
	.param .b64 _Z8J_0_0_10PfS__param_0,
	.param .b64 _Z8J_0_0_10PfS__param_1
)
;
.func  (.param .b32 func_retval0) _Z8J_0_0_11PfS_
(
	.param .b64 _Z8J_0_0_11PfS__param_0,
	.param .b64 _Z8J_0_0_11PfS__param_1
)
;
.func  (.param .b32 func_retval0) _Z8J_0_0_12PfS_
(
	.param .b64 _Z8J_0_0_12PfS__param_0,
	.param .b64 _Z8J_0_0_12PfS__param_1
)
;
.func  (.param .b32 func_retval0) _Z8J_0_0_13PfS_
(
	.param .b64 _Z8J_0_0_13PfS__param_0,
	.param .b64 _Z8J_0_0_13PfS__param_1
)
;
.func  (.param .b32 func_retval0) _Z8J_0_0_14PfS_
(
	.param .b64 _Z8J_0_0_14PfS__param_0,
	.param .b64 _Z8J_0_0_14PfS__param_1
)
;
.func  (.param .b32 func_retval0) _Z8J_0_0_15PfS_
(
	.param .b64 _Z8J_0_0_15PfS__param_0,
	.param .b64 _Z8J_0_0_15PfS__param_1
)
;
.func  (.param .b32 func_retval0) _Z8J_0_0_16PfS_
(
	.param .b64 _Z8J_0_0_16PfS__param_0,
	.param .b64 _Z8J_0_0_16PfS__param_1
)
;
.func  (.param .b32 func_retval0) _Z8J_0_0_17PfS_
(
	.param .b64 _Z8J_0_0_17PfS__param_0,
	.param .b64 _Z8J_0_0_17PfS__param_1
)
;
.func  (.param .b32 func_retval0) _Z8J_0_0_18PfS_
(
	.param .b64 _Z8J_0_0_18PfS__param_0,
	.param .b64 _Z8J_0_0_18PfS__param_1
)
;
.func  (.param .b32 func_retval0) _Z8J_0_0_19PfS_
(
	.param .b64 _Z8J_0_0_19PfS__param_0,
	.param .b64 _Z8J_0_0_19PfS__param_1
)
;
.func  (.param .b32 func_retval0) _Z8J_0_0_20PfS_
(
	.param .b64 _Z8J_0_0_20PfS__param_0,
	.param .b64 _Z8J_0_0_20PfS__param_1
)
;
.func  (.param .b32 func_retval0) _Z8J_0_0_21PfS_
(
	.param .b64 _Z8J_0_0_21PfS__param_0,
	.param .b64 _Z8J_0_0_21PfS__param_1
)
;
.func  (.param .b32 func_retval0) _Z7J_0_1_0PfS_
(
	.param .b64 _Z7J_0_1_0PfS__param_0,
	.param .b64 _Z7J_0_1_0PfS__param_1
)
;
.func  (.param .b32 func_retval0) _Z7J_0_1_1PfS_
(
	.param .b64 _Z7J_0_1_1PfS__param_0,
	.param .b64 _Z7J_0_1_1PfS__param_1
)
;
.func  (.param .b32 func_retval0) _Z7J_0_1_2PfS_
(
	.param .b64 _Z7J_0_1_2PfS__param_0,
	.param .b64 _Z7J_0_1_2PfS__param_1
)
;
.func  (.param .b32 func_retval0) _Z7J_0_1_3PfS_
(
	.param .b64 _Z7J_0_1_3PfS__param_0,
	.param .b64 _Z7J_0_1_3PfS__param_1
)
;
.func  (.param .b32 func_retval0) _Z7J_0_1_4PfS_
(
	.param .b64 _Z7J_0_1_4PfS__param_0,
	.param .b64 _Z7J_0_1_4PfS__param_1
)
;
.func  (.param .b32 func_retval0) _Z7J_0_1_5PfS_
(
	.param .b64 _Z7J_0_1_5PfS__param_0,
	.param .b64 _Z7J_0_1_5PfS__param_1
)
;
.func  (.param .b32 func_retval0) _Z7J_0_1_6PfS_
(
	.param .b64 _Z7J_0_1_6PfS__param_0,
	.param .b64 _Z7J_0_1_6PfS__param_1
)
;
.func  (.param .b32 func_retval0) _Z7J_0_1_7PfS_
(
	.param .b64 _Z7J_0_1_7PfS__param_0,
	.param .b64 _Z7J_0_1_7PfS__param_1
)
;
.func  (.param .b32 func_retval0) _Z7J_0_1_8PfS_
(
	.param .b64 _Z7J_0_1_8PfS__param_0,
	.param .b64 _Z7J_0_1_8PfS__param_1
)
;
.func  (.param .b32 func_retval0) _Z7J_0_1_9PfS_
(
	.param .b64 _Z7J_0_1_9PfS__param_0,
	.param .b64 _Z7J_0_1_9PfS__param_1
)
;
.func  (.param .b32 func_retval0) _Z8J_0_1_10PfS_
(
	.param .b64 _Z8J_0_1_10PfS__param_0,
	.param .b64 _Z8J_0_1_10PfS__param_1
)
;
.func  (.param .b32 func_retval0) _Z8J_0_1_11PfS_
(
	.param .b64 _Z8J_0_1_11PfS__param_0,
	.param .b64 _Z8J_0_1_11PfS__param_1
)
;
.func  (.param .b32 func_retval0) _Z8J_0_1_12PfS_
(
	.param .b64 _Z8J_0_1_12PfS__param_0,
	.param .b64 _Z8J_0_1_12PfS__param_1
)
;
.func  (.param .b32 func_retval0) _Z8J_0_1_13PfS_
(
	.param .b64 _Z8J_0_1_13PfS__param_0,
	.param .b64 _Z8J_0_1_13PfS__param_1
)
;
.func  (.param .b32 func_retval0) _Z8J_0_1_14PfS_
(
	.param .b64 _Z8J_0_1_14PfS__param_0,
	.param .b64 _Z8J_0_1_14PfS__param_1
)
;
.func  (.param .b32 func_retval0) _Z8J_0_1_15PfS_
(
	.param .b64 _Z8J_0_1_15PfS__param_0,
	.param .b64 _Z8J_0_1_15PfS__param_1
)
;
.func  (.param .b32 func_retval0) _Z8J_0_1_16PfS_
(
	.param .b64 _Z8J_0_1_16PfS__param_0,
	.param .b64 _Z8J_0_1_16PfS__param_1
)
;
.func  (.param .b32 func_retval0) _Z8J_0_1_17PfS_
(
	.param .b64 _Z8J_0_1_17PfS__param_0,
	.param .b64 _Z8J_0_1_17PfS__param_1
)
;
.func  (.param .b32 func_retval0) _Z8J_0_1_18PfS_
(
	.param .b64 _Z8J_0_1_18PfS__param_0,
	.param .b64 _Z8J_0_1_18PfS__param_1
)
;
.func  (.param .b32 func_retval0) _Z8J_0_1_19PfS_
(
	.param .b64 _Z8J_0_1_19PfS__param_0,
	.param .b64 _Z8J_0_1_19PfS__param_1
)
;
.func  (.param .b32 func_retval0) _Z8J_0_1_20PfS_
(
	.param .b64 _Z8J_0_1_20PfS__param_0,
	.param .b64 _Z8J_0_1_20PfS__param_1
)
;
.func  (.param .b32 func_retval0) _Z8J_0_1_21PfS_
(
	.param .b64 _Z8J_0_1_21PfS__param_0,
	.param .b64 _Z8J_0_1_21PfS__param_1
)
;
.func  (.param .b32 func_retval0) _Z7J_0_2_0PfS_
(
	.param .b64 _Z7J_0_2_0PfS__param_0,
	.param .b64 _Z7J_0_2_0PfS__param_1
)
;
.func  (.param .b32 func_retval0) _Z7J_0_2_1PfS_
(
	.param .b64 _Z7J_0_2_1PfS__param_0,
	.param .b64 _Z7J_0_2_1PfS__param_1
)
;
.func  (.param .b32 func_retval0) _Z7J_0_2_2PfS_
(
	.param .b64 _Z7J_0_2_2PfS__param_0,
	.param .b64 _Z7J_0_2_2PfS__param_1
)
;
.func  (.param .b32 func_retval0) _Z7J_0_2_3PfS_
(
	.param .b64 _Z7J_0_2_3PfS__param_0,
	.param .b64 _Z7J_0_2_3PfS__param_1
)
;
.func  (.param .b32 func_retval0) _Z7J_0_2_4PfS_
(
	.param .b64 _Z7J_0_2_4PfS__param_0,
	.param .b64 _Z7J_0_2_4PfS__param_1
)
;
.func  (.param .b32 func_retval0) _Z7J_0_2_5PfS_
(
	.param .b64 _Z7J_0_2_5PfS__param_0,
	.param .b64 _Z7J_0_2_5PfS__param_1
)
;
.func  (.param .b32 func_retval0) _Z7J_0_2_6PfS_
(
	.param .b64 _Z7J_0_2_6PfS__param_0,
	.param .b64 _Z7J_0_2_6PfS__param_1
)
;
.func  (.param .b32 func_retval0) _Z7J_0_2_7PfS_
(
	.param .b64 _Z7J_0_2_7PfS__param_0,
	.param .b64 _Z7J_0_2_7PfS__param_1
)
;
.func  (.param .b32 func_retval0) _Z7J_0_2_8PfS_
(
	.param .b64 _Z7J_0_2_8PfS__param_0,
	.param .b64 _Z7J_0_2_8PfS__param_1
)
;
.func  (.param .b32 func_retval0) _Z7J_0_2_9PfS_
(
	.param .b64 _Z7J_0_2_9PfS__param_0,
	.param .b64 _Z7J_0_2_9PfS__param_1
)
;
.func  (.param .b32 func_retval0) _Z8J_0_2_10PfS_
(
	.param .b64 _Z8J_0_2_10PfS__param_0,
	.param .b64 _Z8J_0_2_10PfS__param_1
)
;
.func  (.param .b32 func_retval0) _Z8J_0_2_11PfS_
(
	.param .b64 _Z8J_0_2_11PfS__param_0,
	.param .b64 _Z8J_0_2_11PfS__param_1
)
;
.func  (.param .b32 func_retval0) _Z8J_0_2_12PfS_
(
	.param .b64 _Z8J_0_2_12PfS__param_0,
	.param .b64 _Z8J_0_2_12PfS__param_1
)
;
.func  (.param .b32 func_retval0) _Z8J_0_2_13PfS_
(
	.param .b64 _Z8J_0_2_13PfS__param_0,
	.param .b64 _Z8J_0_2_13PfS__param_1
)
;
.func  (.param .b32 func_retval0) _Z8J_0_2_14PfS_
(
	.param .b64 _Z8J_0_2_14PfS__param_0,
	.param .b64 _Z8J_0_2_14PfS__param_1
)
;
.func  (.param .b32 func_retval0) _Z8J_0_2_15PfS_
(
	.param .b64 _Z8J_0_2_15PfS__param_0,
	.param .b64 _Z8J_0_2_15PfS__param_1
)
;
.func  (.param .b32 func_retval0) _Z8J_0_2_16PfS_
(
	.param .b64 _Z8J_0_2_16PfS__param_0,
	.param .b64 _Z8J_0_2_16PfS__param_1
)
;
.func  (.param .b32 func_retval0) _Z8J_0_2_17PfS_
(
	.param .b64 _Z8J_0_2_17PfS__param_0,
	.param .b64 _Z8J_0_2_17PfS__param_1
)
;
.func  (.param .b32 func_retval0) _Z8J_0_2_18PfS_
(
	.param .b64 _Z8J_0_2_18PfS__param_0,
	.param .b64 _Z8J_0_2_18PfS__param_1
)
;
.func  (.param .b32 func_retval0) _Z8J_0_2_19PfS_
(
	.param .b64 _Z8J_0_2_19PfS__param_0,
	.param .b64 _Z8J_0_2_19PfS__param_1
)
;
.func  (.param .b32 func_retval0) _Z8J_0_2_20PfS_
(
	.param .b64 _Z8J_0_2_20PfS__param_0,
	.param .b64 _Z8J_0_2_20PfS__param_1
)
;
.func  (.param .b32 func_retval0) _Z8J_0_2_21PfS_
(
	.param .b64 _Z8J_0_2_21PfS__param_0,
	.param .b64 _Z8J_0_2_21PfS__param_1
)
;
.func  (.param .b32 func_retval0) _Z7J_0_3_0PfS_
(
	.param .b64 _Z7J_0_3_0PfS__param_0,
	.param .b64 _Z7J_0_3_0PfS__param_1
)
;
.func  (.param .b32 func_retval0) _Z7J_0_3_1PfS_
(
	.param .b64 _Z7J_0_3_1PfS__param_0,
	.param .b64 _Z7J_0_3_1PfS__param_1
)
;
.func  (.param .b32 func_retval0) _Z7J_0_3_2PfS_
(
	.param .b64 _Z7J_0_3_2PfS__param_0,
	.param .b64 _Z7J_0_3_2PfS__param_1
)
;
.func  (.param .b32 func_retval0) _Z7J_0_3_3PfS_
(
	.param .b64 _Z7J_0_3_3PfS__param_0,
	.param .b64 _Z7J_0_3_3PfS__param_1
)
;
.func  (.param .b32 func_retval0) _Z7J_0_3_4PfS_
(
	.param .b64 _Z7J_0_3_4PfS__param_0,
	.param .b64 _Z7J_0_3_4PfS__param_1
)
;
.func  (.param .b32 func_retval0) _Z7J_0_3_5PfS_
(
	.param .b64 _Z7J_0_3_5PfS__param_0,
	.param .b64 _Z7J_0_3_5PfS__param_1
)
;
.func  (.param .b32 func_retval0) _Z7J_0_3_6PfS_
(
	.param .b64 _Z7J_0_3_6PfS__param_0,
	.param .b64 _Z7J_0_3_6PfS__param_1
)
;
.func  (.param .b32 func_retval0) _Z7J_0_3_7PfS_
(
	.param .b64 _Z7J_0_3_7PfS__param_0,
	.param .b64 _Z7J_0_3_7PfS__param_1
)
;
.func  (.param .b32 func_retval0) _Z7J_0_3_8PfS_
(
	.param .b64 _Z7J_0_3_8PfS__param_0,
	.param .b64 _Z7J_0_3_8PfS__param_1
)
;
.func  (.param .b32 func_retval0) _Z7J_0_3_9PfS_
(
	.param .b64 _Z7J_0_3_9PfS__param_0,
	.param .b64 _Z7J_0_3_9PfS__param_1
)
;
.func  (.param .b32 func_retval0) _Z8J_0_3_10PfS_
(
	.param .b64 _Z8J_0_3_10PfS__param_0,
	.param .b64 _Z8J_0_3_10PfS__param_1
)
;
.func  (.param .b32 func_retval0) _Z8J_0_3_11PfS_
(
	.param .b64 _Z8J_0_3_11PfS__param_0,
	.param .b64 _Z8J_0_3_11PfS__param_1
)
;
.func  (.param .b32 func_retval0) _Z8J_0_3_12PfS_
(
	.param .b64 _Z8J_0_3_12PfS__param_0,
	.param .b64 _Z8J_0_3_12PfS__param_1
)
;
.func  (.param .b32 func_retval0) _Z8J_0_3_13PfS_
(
	.param .b64 _Z8J_0_3_13PfS__param_0,
	.param .b64 _Z8J_0_3_13PfS__param_1
)
;
.func  (.param .b32 func_retval0) _Z8J_0_3_14PfS_
(
	.param .b64 _Z8J_0_3_14PfS__param_0,
	.param .b64 _Z8J_0_3_14PfS__param_1
)
;
.func  (.param .b32 func_retval0) _Z8J_0_3_15PfS_
(
	.param .b64 _Z8J_0_3_15PfS__param_0,
	.param .b64 _Z8J_0_3_15PfS__param_1
)
;
.func  (.param .b32 func_retval0) _Z8J_0_3_16PfS_
(
	.param .b64 _Z8J_0_3_16PfS__param_0,
	.param .b64 _Z8J_0_3_16PfS__param_1
)
;
.func  (.param .b32 func_retval0) _Z8J_0_3_17PfS_
(
	.param .b64 _Z8J_0_3_17PfS__param_0,
	.param .b64 _Z8J_0_3_17PfS__param_1
)
;
.func  (.param .b32 func_retval0) _Z8J_0_3_18PfS_
(
	.param .b64 _Z8J_0_3_18PfS__param_0,
	.param .b64 _Z8J_0_3_18PfS__param_1
)
;
.func  (.param .b32 func_retval0) _Z8J_0_3_19PfS_
(
	.param .b64 _Z8J_0_3_19PfS__param_0,
	.param .b64 _Z8J_0_3_19PfS__param_1
)
;
.func  (.param .b32 func_retval0) _Z8J_0_3_20PfS_
(
	.param .b64 _Z8J_0_3_20PfS__param_0,
	.param .b64 _Z8J_0_3_20PfS__param_1
)
;
.func  (.param .b32 func_retval0) _Z8J_0_3_21PfS_
(
	.param .b64 _Z8J_0_3_21PfS__param_0,
	.param .b64 _Z8J_0_3_21PfS__param_1
)
;
.func  (.param .b32 func_retval0) _Z7J_0_4_0PfS_
(
	.param .b64 _Z7J_0_4_0PfS__param_0,
	.param .b64 _Z7J_0_4_0PfS__param_1
)
;
.func  (.param .b32 func_retval0) _Z7J_0_4_1PfS_
(
	.param .b64 _Z7J_0_4_1PfS__param_0,
	.param .b64 _Z7J_0_4_1PfS__param_1
)
;
.func  (.param .b32 func_retval0) _Z7J_0_4_2PfS_
(
	.param .b64 _Z7J_0_4_2PfS__param_0,
	.param .b64 _Z7J_0_4_2PfS__param_1
)
;
.func  (.param .b32 func_retval0) _Z7J_0_4_3PfS_
(
	.param .b64 _Z7J_0_4_3PfS__param_0,
	.param .b64 _Z7J_0_4_3PfS__param_1
)
;
.func  (.param .b32 func_retval0) _Z7J_0_4_4PfS_
(
	.param .b64 _Z7J_0_4_4PfS__param_0,
	.param .b64 _Z7J_0_4_4PfS__param_1
)
;
.func  (.param .b32 func_retval0) _Z7J_0_4_5PfS_
(
	.param .b64 _Z7J_0_4_5PfS__param_0,
	.param .b64 _Z7J_0_4_5PfS__param_1
)
;
.func  (.param .b32 func_retval0) _Z7J_0_4_6PfS_
(
	.param .b64 _Z7J_0_4_6PfS__param_0,
	.param .b64 _Z7J_0_4_6PfS__param_1
)
;
.func  (.param .b32 func_retval0) _Z7J_0_4_7PfS_
(
	.param .b64 _Z7J_0_4_7PfS__param_0,
	.param .b64 _Z7J_0_4_7PfS__param_1
)
;
.func  (.param .b32 func_retval0) _Z7J_0_4_8PfS_
(
	.param .b64 _Z7J_0_4_8PfS__param_0,
	.param .b64 _Z7J_0_4_8PfS__param_1
)
;
.func  (.param .b32 func_retval0) _Z7J_0_4_9PfS_
(
	.param .b64 _Z7J_0_4_9PfS__param_0,
	.param .b64 _Z7J_0_4_9PfS__param_1
)
;
.func  (.param .b32 func_retval0) _Z8J_0_4_10PfS_
(
	.param .b64 _Z8J_0_4_10PfS__param_0,
	.param .b64 _Z8J_0_4_10PfS__param_1
)
;
.func  (.param .b32 func_retval0) _Z8J_0_4_11PfS_
(
	.param .b64 _Z8J_0_4_11PfS__param_0,
	.param .b64 _Z8J_0_4_11PfS__param_1
)
;
.func  (.param .b32 func_retval0) _Z8J_0_4_12PfS_
(
	.param .b64 _Z8J_0_4_12PfS__param_0,
	.param .b64 _Z8J_0_4_12PfS__param_1
)
;
.func  (.param .b32 func_retval0) _Z8J_0_4_13PfS_
(
	.param .b64 _Z8J_0_4_13PfS__param_0,
	.param .b64 _Z8J_0_4_13PfS__param_1
)
;
.func  (.param .b32 func_retval0) _Z8J_0_4_14PfS_
(
	.param .b64 _Z8J_0_4_14PfS__param_0,
	.param .b64 _Z8J_0_4_14PfS__param_1
)
;
.func  (.param .b32 func_retval0) _Z8J_0_4_15PfS_
(
	.param .b64 _Z8J_0_4_15PfS__param_0,
	.param .b64 _Z8J_0_4_15PfS__param_1
)
;
.func  (.param .b32 func_retval0) _Z8J_0_4_16PfS_
(
	.param .b64 _Z8J_0_4_16PfS__param_0,
	.param .b64 _Z8J_0_4_16PfS__param_1
)
;
.func  (.param .b32 func_retval0) _Z8J_0_4_17PfS_
(
	.param .b64 _Z8J_0_4_17PfS__param_0,
	.param .b64 _Z8J_0_4_17PfS__param_1
)
;
.func  (.param .b32 func_retval0) _Z8J_0_4_18PfS_
(
	.param .b64 _Z8J_0_4_18PfS__param_0,
	.param .b64 _Z8J_0_4_18PfS__param_1
)
;
.func  (.param .b32 func_retval0) _Z8J_0_4_19PfS_
(
	.param .b64 _Z8J_0_4_19PfS__param_0,
	.param .b64 _Z8J_0_4_19PfS__param_1
)
;
.func  (.param .b32 func_retval0) _Z8J_0_4_20PfS_
(
	.param .b64 _Z8J_0_4_20PfS__param_0,
	.param .b64 _Z8J_0_4_20PfS__param_1
)
;
.func  (.param .b32 func_retval0) _Z8J_0_4_21PfS_
(
	.param .b64 _Z8J_0_4_21PfS__param_0,
	.param .b64 _Z8J_0_4_21PfS__param_1
)
;
.func  (.param .b32 func_retval0) _Z7J_0_5_0PfS_
(
	.param .b64 _Z7J_0_5_0PfS__param_0,
	.param .b64 _Z7J_0_5_0PfS__param_1
)
;
.func  (.param .b32 func_retval0) _Z7J_0_5_1PfS_
(
	.param .b64 _Z7J_0_5_1PfS__param_0,
	.param .b64 _Z7J_0_5_1PfS__param_1
)
;
.func  (.param .b32 func_retval0) _Z7J_0_5_2PfS_
(
	.param .b64 _Z7J_0_5_2PfS__param_0,
	.param .b64 _Z7J_0_5_2PfS__param_1
)
;
.func  (.param .b32 func_retval0) _Z7J_0_5_3PfS_
(
	.param .b64 _Z7J_0_5_3PfS__param_0,
	.param .b64 _Z7J_0_5_3PfS__param_1
)
;
.func  (.param .b32 func_retval0) _Z7J_0_5_4PfS_
(
	.param .b64 _Z7J_0_5_4PfS__param_0,
	.param .b64 _Z7J_0_5_4PfS__param_1
)
;
.func  (.param .b32 func_retval0) _Z7J_0_5_5PfS_
(
	.param .b64 _Z7J_0_5_5PfS__param_0,
	.param .b64 _Z7J_0_5_5PfS__param_1
)
;
.func  (.param .b32 func_retval0) _Z7J_0_5_6PfS_
(
	.param .b64 _Z7J_0_5_6PfS__param_0,
	.param .b64 _Z7J_0_5_6PfS__param_1
)
;
.func  (.param .b32 func_retval0) _Z7J_0_5_7PfS_
(
	.param .b64 _Z7J_0_5_7PfS__param_0,
	.param .b64 _Z7J_0_5_7PfS__param_1
)
;
.func  (.param .b32 func_retval0) _Z7J_0_5_8PfS_
(
	.param .b64 _Z7J_0_5_8PfS__param_0,
	.param .b64 _Z7J_0_5_8PfS__param_1
)
;
.func  (.param .b32 func_retval0) _Z7J_0_5_9PfS_
(
	.param .b64 _Z7J_0_5_9PfS__param_0,
	.param .b64 _Z7J_0_5_9PfS__param_1
)
;
.func  (.param .b32 func_retval0) _Z8J_0_5_10PfS_
(
	.param .b64 _Z8J_0_5_10PfS__param_0,
	.param .b64 _Z8J_0_5_10PfS__param_1
)
;
.func  (.param .b32 func_retval0) _Z8J_0_5_11PfS_
(
	.param .b64 _Z8J_0_5_11PfS__param_0,
	.param .b64 _Z8J_0_5_11PfS__param_1
)
;
.func  (.param .b32 func_retval0) _Z8J_0_5_12PfS_
(
	.param .b64 _Z8J_0_5_12PfS__param_0,
	.param .b64 _Z8J_0_5_12PfS__param_1
)
;
.func  (.param .b32 func_retval0) _Z8J_0_5_13PfS_
(
	.param .b64 _Z8J_0_5_13PfS__param_0,
	.param .b64 _Z8J_0_5_13PfS__param_1
)
;
.func  (.param .b32 func_retval0) _Z8J_0_5_14PfS_
(
	.param .b64 _Z8J_0_5_14PfS__param_0,
	.param .b64 _Z8J_0_5_14PfS__param_1
)
;
.func  (.param .b32 func_retval0) _Z8J_0_5_15PfS_
(
	.param .b64 _Z8J_0_5_15PfS__param_0,
	.param .b64 _Z8J_0_5_15PfS__param_1
)
;
.func  (.param .b32 func_retval0) _Z8J_0_5_16PfS_
(
	.param .b64 _Z8J_0_5_16PfS__param_0,
	.param .b64 _Z8J_0_5_16PfS__param_1
)
;
.func  (.param .b32 func_retval0) _Z8J_0_5_17PfS_
(
	.param .b64 _Z8J_0_5_17PfS__param_0,
	.param .b64 _Z8J_0_5_17PfS__param_1
)
;
.func  (.param .b32 func_retval0) _Z8J_0_5_18PfS_
(
	.param .b64 _Z8J_0_5_18PfS__param_0,
	.param .b64 _Z8J_0_5_18PfS__param_1
)
;
.func  (.param .b32 func_retval0) _Z8J_0_5_19PfS_
(
	.param .b64 _Z8J_0_5_19PfS__param_0,
	.param .b64 _Z8J_0_5_19PfS__param_1
)
;
.func  (.param .b32 func_retval0) _Z8J_0_5_20PfS_
(
	.param .b64 _Z8J_0_5_20PfS__param_0,
	.param .b64 _Z8J_0_5_20PfS__param_1
)
;
.func  (.param .b32 func_retval0) _Z8J_0_5_21PfS_
(
	.param .b64 _Z8J_0_5_21PfS__param_0,
	.param .b64 _Z8J_0_5_21PfS__param_1
)
;
.func  (.param .b32 func_retval0) _Z7J_0_6_0PfS_
(
	.param .b64 _Z7J_0_6_0PfS__param_0,
	.param .b64 _Z7J_0_6_0PfS__param_1
)
;
.func  (.param .b32 func_retval0) _Z7J_0_6_1PfS_
(
	.param .b64 _Z7J_0_6_1PfS__param_0,
	.param .b64 _Z7J_0_6_1PfS__param_1
)
;
.func  (.param .b32 func_retval0) _Z7J_0_6_2PfS_
(
	.param .b64 _Z7J_0_6_2PfS__param_0,
	.param .b64 _Z7J_0_6_2PfS__param_1
)
;
.func  (.param .b32 func_retval0) _Z7J_0_6_3PfS_
(
	.param .b64 _Z7J_0_6_3PfS__param_0,
	.param .b64 _Z7J_0_6_3PfS__param_1
)
;
.func  (.param .b32 func_retval0) _Z7J_0_6_4PfS_
(
	.param .b64 _Z7J_0_6_4PfS__param_0,
	.param .b64 _Z7J_0_6_4PfS__param_1
)
;
.func  (.param .b32 func_retval0) _Z7J_0_6_5PfS_
(
	.param .b64 _Z7J_0_6_5PfS__param_0,
	.param .b64 _Z7J_0_6_5PfS__param_1
)
;
.func  (.param .b32 func_retval0) _Z7J_0_6_6PfS_
(
	.param .b64 _Z7J_0_6_6PfS__param_0,
	.param .b64 _Z7J_0_6_6PfS__param_1
)
;
.func  (.param .b32 func_retval0) _Z7J_0_6_7PfS_
(
	.param .b64 _Z7J_0_6_7PfS__param_0,
	.param .b64 _Z7J_0_6_7PfS__param_1
)
;
.func  (.param .b32 func_retval0) _Z7J_0_6_8PfS_
(
	.param .b64 _Z7J_0_6_8PfS__param_0,
	.param .b64 _Z7J_0_6_8PfS__param_1
)
;
.func  (.param .b32 func_retval0) _Z7J_0_6_9PfS_
(
	.param .b64 _Z7J_0_6_9PfS__param_0,
	.param .b64 _Z7J_0_6_9PfS__param_1
)
;
.func  (.param .b32 func_retval0) _Z8J_0_6_10PfS_
(
	.param .b64 _Z8J_0_6_10PfS__param_0,
	.param .b64 _Z8J_0_6_10PfS__param_1
)
;
.func  (.param .b32 func_retval0) _Z8J_0_6_11PfS_
(
	.param .b64 _Z8J_0_6_11PfS__param_0,
	.param .b64 _Z8J_0_6_11PfS__param_1
)
;
.func  (.param .b32 func_retval0) _Z8J_0_6_12PfS_
(
	.param .b64 _Z8J_0_6_12PfS__param_0,
	.param .b64 _Z8J_0_6_12PfS__param_1
)
;
.func  (.param .b32 func_retval0) _Z8J_0_6_13PfS_
(
	.param .b64 _Z8J_0_6_13PfS__param_0,
	.param .b64 _Z8J_0_6_13PfS__param_1
)
;
.func  (.param .b32 func_retval0) _Z8J_0_6_14PfS_
(
	.param .b64 _Z8J_0_6_14PfS__param_0,
	.param .b64 _Z8J_0_6_14PfS__param_1
)
;
.func  (.param .b32 func_retval0) _Z8J_0_6_15PfS_
(
	.param .b64 _Z8J_0_6_15PfS__param_0,
	.param .b64 _Z8J_0_6_15PfS__param_1
)
;
.func  (.param .b32 func_retval0) _Z8J_0_6_16PfS_
(
	.param .b64 _Z8J_0_6_16PfS__param_0,
	.param .b64 _Z8J_0_6_16PfS__param_1
)
;
.func  (.param .b32 func_retval0) _Z8J_0_6_17PfS_
(
	.param .b64 _Z8J_0_6_17PfS__param_0,
	.param .b64 _Z8J_0_6_17PfS__param_1
)
;
.func  (.param .b32 func_retval0) _Z8J_0_6_18PfS_
(
	.param .b64 _Z8J_0_6_18PfS__param_0,
	.param .b64 _Z8J_0_6_18PfS__param_1
)
;
.func  (.param .b32 func_retval0) _Z8J_0_6_19PfS_
(
	.param .b64 _Z8J_0_6_19PfS__param_0,
	.param .b64 _Z8J_0_6_19PfS__param_1
)
;
.func  (.param .b32 func_retval0) _Z8J_0_6_20PfS_
(
	.param .b64 _Z8J_0_6_20PfS__param_0,
	.param .b64 _Z8J_0_6_20PfS__param_1
)
;
.func  (.param .b32 func_retval0) _Z8J_0_6_21PfS_
(
	.param .b64 _Z8J_0_6_21PfS__param_0,
	.param .b64 _Z8J_0_6_21PfS__param_1
)
;
.func  (.param .b32 func_retval0) _Z7J_0_7_0PfS_
(
	.param .b64 _Z7J_0_7_0PfS__param_0,
	.param .b64 _Z7J_0_7_0PfS__param_1
)
;
.func  (.param .b32 func_retval0) _Z7J_0_7_1PfS_
(
	.param .b64 _Z7J_0_7_1PfS__param_0,
	.param .b64 _Z7J_0_7_1PfS__param_1
)
;
.func  (.param .b32 func_retval0) _Z7J_0_7_2PfS_
(
	.param .b64 _Z7J_0_7_2PfS__param_0,
	.param .b64 _Z7J_0_7_2PfS__param_1
)
;
.func  (.param .b32 func_retval0) _Z7J_0_7_3PfS_
(
	.param .b64 _Z7J_0_7_3PfS__param_0,
	.param .b64 _Z7J_0_7_3PfS__param_1
)
;
.func  (.param .b32 func_retval0) _Z7J_0_7_4PfS_
(
	.param .b64 _Z7J_0_7_4PfS__param_0,
	.param .b64 _Z7J_0_7_4PfS__param_1
)
;
.func  (.param .b32 func_retval0) _Z7J_0_7_5PfS_
(
	.param .b64 _Z7J_0_7_5PfS__param_0,
	.param .b64 _Z7J_0_7_5PfS__param_1
)
;
.func  (.param .b32 func_retval0) _Z7J_0_7_6PfS_
(
	.param .b64 _Z7J_0_7_6PfS__param_0,
	.param .b64 _Z7J_0_7_6PfS__param_1
)
;
.func  (.param .b32 func_retval0) _Z7J_0_7_7PfS_
(
	.param .b64 _Z7J_0_7_7PfS__param_0,
	.param .b64 _Z7J_0_7_7PfS__param_1
)
;
.func  (.param .b32 func_retval0) _Z7J_0_7_8PfS_
(
	.param .b64 _Z7J_0_7_8PfS__param_0,
	.param .b64 _Z7J_0_7_8PfS__param_1
)
;
.func  (.param .b32 func_retval0) _Z7J_0_7_9PfS_
(
	.param .b64 _Z7J_0_7_9PfS__param_0,
	.param .b64 _Z7J_0_7_9PfS__param_1
)
;
.func  (.param .b32 func_retval0) _Z8J_0_7_10PfS_
(
	.param .b64 _Z8J_0_7_10PfS__param_0,
	.param .b64 _Z8J_0_7_10PfS__param_1
)
;
.func  (.param .b32 func_retval0) _Z8J_0_7_11PfS_
(
	.param .b64 _Z8J_0_7_11PfS__param_0,
	.param .b64 _Z8J_0_7_11PfS__param_1
)
;
.func  (.param .b32 func_retval0) _Z8J_0_7_12PfS_
(
	.param .b64 _Z8J_0_7_12PfS__param_0,
	.param .b64 _Z8J_0_7_12PfS__param_1
)
;
.func  (.param .b32 func_retval0) _Z8J_0_7_13PfS_
(
	.param .b64 _Z8J_0_7_13PfS__param_0,
	.param .b64 _Z8J_0_7_13PfS__param_1
)
;
.func  (.param .b32 func_retval0) _Z8J_0_7_14PfS_
(
	.param .b64 _Z8J_0_7_14PfS__param_0,
	.param .b64 _Z8J_0_7_14PfS__param_1
)
;
.func  (.param .b32 func_retval0) _Z8J_0_7_15PfS_
(
	.param .b64 _Z8J_0_7_15PfS__param_0,
	.param .b64 _Z8J_0_7_15PfS__param_1
)
;
.func  (.param .b32 func_retval0) _Z8J_0_7_16PfS_
(
	.param .b64 _Z8J_0_7_16PfS__param_0,
	.param .b64 _Z8J_0_7_16PfS__param_1
)
;
.func  (.param .b32 func_retval0) _Z8J_0_7_17PfS_
(
	.param .b64 _Z8J_0_7_17PfS__param_0,
	.param .b64 _Z8J_0_7_17PfS__param_1
)
;
.func  (.param .b32 func_retval0) _Z8J_0_7_18PfS_
(
	.param .b64 _Z8J_0_7_18PfS__param_0,
	.param .b64 _Z8J_0_7_18PfS__param_1
)
;
.func  (.param .b32 func_retval0) _Z8J_0_7_19PfS_
(
	.param .b64 _Z8J_0_7_19PfS__param_0,
	.param .b64 _Z8J_0_7_19PfS__param_1
)
;
.func  (.param .b32 func_retval0) _Z8J_0_7_20PfS_
(
	.param .b64 _Z8J_0_7_20PfS__param_0,
	.param .b64 _Z8J_0_7_20PfS__param_1
)
;
.func  (.param .b32 func_retval0) _Z8J_0_7_21PfS_
(
	.param .b64 _Z8J_0_7_21PfS__param_0,
	.param .b64 _Z8J_0_7_21PfS__param_1
)
;
.func  (.param .b32 func_retval0) _Z7J_0_8_0PfS_
(
	.param .b64 _Z7J_0_8_0PfS__param_0,
	.param .b64 _Z7J_0_8_0PfS__param_1
)
;
.func  (.param .b32 func_retval0) _Z7J_0_8_1PfS_
(
	.param .b64 _Z7J_0_8_1PfS__param_0,
	.param .b64 _Z7J_0_8_1PfS__param_1
)
;
.func  (.param .b32 func_retval0) _Z7J_0_8_2PfS_
(
	.param .b64 _Z7J_0_8_2PfS__param_0,
	.param .b64 _Z7J_0_8_2PfS__param_1
)
;
.func  (.param .b32 func_retval0) _Z7J_0_8_3PfS_
(
	.param .b64 _Z7J_0_8_3PfS__param_0,
	.param .b64 _Z7J_0_8_3PfS__param_1
)
;
.func  (.param .b32 func_retval0) _Z7J_0_8_4PfS_
(
	.param .b64 _Z7J_0_8_4PfS__param_0,
	.param .b64 _Z7J_0_8_4PfS__param_1
)
;
.func  (.param .b32 func_retval0) _Z7J_0_8_5PfS_
(
	.param .b64 _Z7J_0_8_5PfS__param_0,
	.param .b64 _Z7J_0_8_5PfS__param_1
)
;
.func  (.param .b32 func_retval0) _Z7J_0_8_6PfS_
(
	.param .b64 _Z7J_0_8_6PfS__param_0,
	.param .b64 _Z7J_0_8_6PfS__param_1
)
;
.func  (.param .b32 func_retval0) _Z7J_0_8_7PfS_
(
	.param .b64 _Z7J_0_8_7PfS__param_0,
	.param .b64 _Z7J_0_8_7PfS__param_1
)
;
.func  (.param .b32 func_retval0) _Z7J_0_8_8PfS_
(
	.param .b64 _Z7J_0_8_8PfS__param_0,
	.param .b64 _Z7J_0_8_8PfS__param_1
)
;
.func  (.param .b32 func_retval0) _Z7J_0_8_9PfS_
(
	.param .b64 _Z7J_0_8_9PfS__param_0,
	.param .b64 _Z7J_0_8_9PfS__param_1
)
;
.func  (.param .b32 func_retval0) _Z8J_0_8_10PfS_
(
	.param .b64 _Z8J_0_8_10PfS__param_0,
	.param .b64 _Z8J_0_8_10PfS__param_1
)
;
.func  (.param .b32 func_retval0) _Z8J_0_8_11PfS_
(
	.param .b64 _Z8J_0_8_11PfS__param_0,
	.param .b64 _Z8J_0_8_11PfS__param_1
)
;
.func  (.param .b32 func_retval0) _Z8J_0_8_12PfS_
(
	.param .b64 _Z8J_0_8_12PfS__param_0,
	.param .b64 _Z8J_0_8_12PfS__param_1
)
;
.func  (.param .b32 func_retval0) _Z8J_0_8_13PfS_
(
	.param .b64 _Z8J_0_8_13PfS__param_0,
	.param .b64 _Z8J_0_8_13PfS__param_1
)
;
.func  (.param .b32 func_retval0) _Z8J_0_8_14PfS_
(
	.param .b64 _Z8J_0_8_14PfS__param_0,
	.param .b64 _Z8J_0_8_14PfS__param_1
)
;
.func  (.param .b32 func_retval0) _Z8J_0_8_15PfS_
(
	.param .b64 _Z8J_0_8_15PfS__param_0,
	.param .b64 _Z8J_0_8_15PfS__param_1
)
;
.func  (.param .b32 func_retval0) _Z8J_0_8_16PfS_
(
	.param .b64 _Z8J_0_8_16PfS__param_0,
	.param .b64 _Z8J_0_8_16PfS__param_1
)
;
.func  (.param .b32 func_retval0) _Z8J_0_8_17PfS_
(
	.param .b64 _Z8J_0_8_17PfS__param_0,
	.param .b64 _Z8J_0_8_17PfS__param_1
)
;
.func  (.param .b32 func_retval0) _Z8J_0_8_18PfS_
(
	.param .b64 _Z8J_0_8_18PfS__param_0,
	.param .b64 _Z8J_0_8_18PfS__param_1
)
;
.func  (.param .b32 func_retval0) _Z8J_0_8_19PfS_
(
	.param .b64 _Z8J_0_8_19PfS__param_0,
	.param .b64 _Z8J_0_8_19PfS__param_1
)
;
.func  (.param .b32 func_retval0) _Z8J_0_8_20PfS_
(
	.param .b64 _Z8J_0_8_20PfS__param_0,
	.param .b64 _Z8J_0_8_20PfS__param_1
)
;
.func  (.param .b32 func_retval0) _Z8J_0_8_21PfS_
(
	.param .b64 _Z8J_0_8_21PfS__param_0,
	.param .b64 _Z8J_0_8_21PfS__param_1
)
;
.func  (.param .b32 func_retval0) _Z7J_0_9_0PfS_
(
	.param .b64 _Z7J_0_9_0PfS__param_0,
	.param .b64 _Z7J_0_9_0PfS__param_1
)
;
.func  (.param .b32 func_retval0) _Z7J_0_9_1PfS_
(
	.param .b64 _Z7J_0_9_1PfS__param_0,
	.param .b64 _Z7J_0_9_1PfS__param_1
)
;
.func  (.param .b32 func_retval0) _Z7J_0_9_2PfS_
(
	.param .b64 _Z7J_0_9_2PfS__param_0,
	.param .b64 _Z7J_0_9_2PfS__param_1
)
;
.func  (.param .b32 func_retval0) _Z7J_0_9_3PfS_
(
	.param .b64 _Z7J_0_9_3PfS__param_0,
	.param .b64 _Z7J_0_9_3PfS__param_1
)
;
.func  (.param .b32 func_retval0) _Z7J_0_9_4PfS_
(
	.param .b64 _Z7J_0_9_4PfS__param_0,
	.param .b64 _Z7J_0_9_4PfS__param_1
)
;
.func  (.param .b32 func_retval0) _Z7J_0_9_5PfS_
(
	.param .b64 _Z7J_0_9_5PfS__param_0,
	.param .b64 _Z7J_0_9_5PfS__param_1
)
;
.func  (.param .b32 func_retval0) _Z7J_0_9_6PfS_
(
	.param .b64 _Z7J_0_9_6PfS__param_0,
	.param .b64 _Z7J_0_9_6PfS__param_1
)
;
.func  (.param .b32 func_retval0) _Z7J_0_9_7PfS_
(
	.param .b64 _Z7J_0_9_7PfS__param_0,
	.param .b64 _Z7J_0_9_7PfS__param_1
)
;
.func  (.param .b32 func_retval0) _Z7J_0_9_8PfS_
(
	.param .b64 _Z7J_0_9_8PfS__param_0,
	.param .b64 _Z7J_0_9_8PfS__param_1
)
;
.func  (.param .b32 func_retval0) _Z7J_0_9_9PfS_
(
	.param .b64 _Z7J_0_9_9PfS__param_0,
	.param .b64 _Z7J_0_9_9PfS__param_1
)
;
.func  (.param .b32 func_retval0) _Z8J_0_9_10PfS_
(
	.param .b64 _Z8J_0_9_10PfS__param_0,
	.param .b64 _Z8J_0_9_10PfS__param_1
)
;
.func  (.param .b32 func_retval0) _Z8J_0_9_11PfS_
(
	.param .b64 _Z8J_0_9_11PfS__param_0,
	.param .b64 _Z8J_0_9_11PfS__param_1
)
;
.func  (.param .b32 func_retval0) _Z8J_0_9_12PfS_
(
	.param .b64 _Z8J_0_9_12PfS__param_0,
	.param .b64 _Z8J_0_9_12PfS__param_1
)
;
.func  (.param .b32 func_retval0) _Z8J_0_9_13PfS_
(
	.param .b64 _Z8J_0_9_13PfS__param_0,
	.param .b64 _Z8J_0_9_13PfS__param_1
)
;
.func  (.param .b32 func_retval0) _Z8J_0_9_14PfS_
(
	.param .b64 _Z8J_0_9_14PfS__param_0,
	.param .b64 _Z8J_0_9_14PfS__param_1
)
;
.func  (.param .b32 func_retval0) _Z8J_0_9_15PfS_
(
	.param .b64 _Z8J_0_9_15PfS__param_0,
	.param .b64 _Z8J_0_9_15PfS__param_1
)
;
.func  (.param .b32 func_retval0) _Z8J_0_9_16PfS_
(
	.param .b64 _Z8J_0_9_16PfS__param_0,
	.param .b64 _Z8J_0_9_16PfS__param_1
)
;
.func  (.param .b32 func_retval0) _Z8J_0_9_17PfS_
(
	.param .b64 _Z8J_0_9_17PfS__param_0,
	.param .b64 _Z8J_0_9_17PfS__param_1
)
;
.func  (.param .b32 func_retval0) _Z8J_0_9_18PfS_
(
	.param .b64 _Z8J_0_9_18PfS__param_0,
	.param .b64 _Z8J_0_9_18PfS__param_1
)
;
.func  (.param .b32 func_retval0) _Z8J_0_9_19PfS_
(
	.param .b64 _Z8J_0_9_19PfS__param_0,
	.param .b64 _Z8J_0_9_19PfS__param_1
)
;
.func  (.param .b32 func_retval0) _Z8J_0_9_20PfS_
(
	.param .b64 _Z8J_0_9_20PfS__param_0,
	.param .b64 _Z8J_0_9_20PfS__param_1
)
;
.func  (.param .b32 func_retval0) _Z8J_0_9_21PfS_
(
	.param .b64 _Z8J_0_9_21PfS__param_0,
	.param .b64 _Z8J_0_9_21PfS__param_1
)
;
.func  (.param .b32 func_retval0) _Z8J_0_10_0PfS_
(
	.param .b64 _Z8J_0_10_0PfS__param_0,
	.param .b64 _Z8J_0_10_0PfS__param_1
)
;
.func  (.param .b32 func_retval0) _Z8J_0_10_1PfS_
(
	.param .b64 _Z8J_0_10_1PfS__param_0,
	.param .b64 _Z8J_0_10_1PfS__param_1
)
;
.func  (.param .b32 func_retval0) _Z8J_0_10_2PfS_
(
	.param .b64 _Z8J_0_10_2PfS__param_0,
	.param .b64 _Z8J_0_10_2PfS__param_1
)
;
.func  (.param .b32 func_retval0) _Z8J_0_10_3PfS_
(
	.param .b64 _Z8J_0_10_3PfS__param_0,
	.param .b64 _Z8J_0_10_3PfS__param_1
)
;
.func  (.param .b32 func_retval0) _Z8J_0_10_4PfS_
(
	.param .b64 _Z8J_0_10_4PfS__param_0,
	.param .b64 _Z8J_0_10_4PfS__param_1
)
;
.func  (.param .b32 func_retval0) _Z8J_0_10_5PfS_
(
	.param .b64 _Z8J_0_10_5PfS__param_0,
	.param .b64 _Z8J_0_10_5PfS__param_1
)
;
.func  (.param .b32 func_retval0) _Z8J_0_10_6PfS_
(
	.param .b64 _Z8J_0_10_6PfS__param_0,
	.param .b64 _Z8J_0_10_6PfS__param_1
)
;
.func  (.param .b32 func_retval0) _Z8J_0_10_7PfS_
(
	.param .b64 _Z8J_0_10_7PfS__param_0,
	.param .b64 _Z8J_0_10_7PfS__param_1
)
;
.func  (.param .b32 func_retval0) _Z8J_0_10_8PfS_
(
	.param .b64 _Z8J_0_10_8PfS__param_0,
	.param .b64 _Z8J_0_10_8PfS__param_1
)
;
.func  (.param .b32 func_retval0) _Z8J_0_10_9PfS_
(
	.param .b64 _Z8J_0_10_9PfS__param_0,
	.param .b64 _Z8J_0_10_9PfS__param_1
)
;
.func  (.param .b32 func_retval0) _Z9J_0_10_10PfS_
(
	.param .b64 _Z9J_0_10_10PfS__param_0,
	.param .b64 _Z9J_0_10_10PfS__param_1
)
;
.func  (.param .b32 func_retval0) _Z9J_0_10_11PfS_
(
	.param .b64 _Z9J_0_10_11PfS__param_0,
	.param .b64 _Z9J_0_10_11PfS__param_1
)
;
.func  (.param .b32 func_retval0) _Z9J_0_10_12PfS_
(
	.param .b64 _Z9J_0_10_12PfS__param_0,
	.param .b64 _Z9J_0_10_12PfS__param_1
)
;
.func  (.param .b32 func_retval0) _Z9J_0_10_13PfS_
(
	.param .b64 _Z9J_0_10_13PfS__param_0,
	.param .b64 _Z9J_0_10_13PfS__param_1
)
;
.func  (.param .b32 func_retval0) _Z9J_0_10_14PfS_
(
	.param .b64 _Z9J_0_10_14PfS__param_0,
	.param .b64 _Z9J_0_10_14PfS__param_1
)
;
.func  (.param .b32 func_retval0) _Z9J_0_10_15PfS_
(
	.param .b64 _Z9J_0_10_15PfS__param_0,
	.param .b64 _Z9J_0_10_15PfS__param_1
)
;
.func  (.param .b32 func_retval0) _Z9J_0_10_16PfS_
(
	.param .b64 _Z9J_0_10_16PfS__param_0,
	.param .b64 _Z9J_0_10_16PfS__param_1
)
;
.func  (.param .b32 func_retval0) _Z9J_0_10_17PfS_
(
	.param .b64 _Z9J_0_10_17PfS__param_0,
	.param .b64 _Z9J_0_10_17PfS__param_1
)
;
.func  (.param .b32 func_retval0) _Z9J_0_10_18PfS_
(
	.param .b64 _Z9J_0_10_18PfS__param_0,
	.param .b64 _Z9J_0_10_18PfS__param_1
)
;
.func  (.param .b32 func_retval0) _Z9J_0_10_19PfS_
(
	.param .b64 _Z9J_0_10_19PfS__param_0,
	.param .b64 _Z9J_0_10_19PfS__param_1
)
;
.func  (.param .b32 func_retval0) _Z9J_0_10_20PfS_
(
	.param .b64 _Z9J_0_10_20PfS__param_0,
	.param .b64 _Z9J_0_10_20PfS__param_1
)
;
.func  (.param .b32 func_retval0) _Z9J_0_10_21PfS_
(
	.param .b64 _Z9J_0_10_21PfS__param_0,
	.param .b64 _Z9J_0_10_21PfS__param_1
)
;
.func  (.param .b32 func_retval0) _Z8J_0_11_0PfS_
(
	.param .b64 _Z8J_0_11_0PfS__param_0,
	.param .b64 _Z8J_0_11_0PfS__param_1
)
;
.func  (.param .b32 func_retval0) _Z8J_0_11_1PfS_
(
	.param .b64 _Z8J_0_11_1PfS__param_0,
	.param .b64 _Z8J_0_11_1PfS__param_1
)
;
.func  (.param .b32 func_retval0) _Z8J_0_11_2PfS_
(
	.param .b64 _Z8J_0_11_2PfS__param_0,
	.param .b64 _Z8J_0_11_2PfS__param_1
)
;
.func  (.param .b32 func_retval0) _Z8J_0_11_3PfS_
(
	.param .b64 _Z8J_0_11_3PfS__param_0,
	.param .b64 _Z8J_0_11_3PfS__param_1
)
;
.func  (.param .b32 func_retval0) _Z8J_0_11_4PfS_
(
	.param .b64 _Z8J_0_11_4PfS__param_0,
	.param .b64 _Z8J_0_11_4PfS__param_1
)
;
.func  (.param .b32 func_retval0) _Z8J_0_11_5PfS_
(
	.param .b64 _Z8J_0_11_5PfS__param_0,
	.param .b64 _Z8J_0_11_5PfS__param_1
)
;
.func  (.param .b32 func_retval0) _Z8J_0_11_6PfS_
(
	.param .b64 _Z8J_0_11_6PfS__param_0,
	.param .b64 _Z8J_0_11_6PfS__param_1
)
;
.func  (.param .b32 func_retval0) _Z8J_0_11_7PfS_
(
	.param .b64 _Z8J_0_11_7PfS__param_0,
	.param .b64 _Z8J_0_11_7PfS__param_1
)
;
.func  (.param .b32 func_retval0) _Z8J_0_11_8PfS_
(
	.param .b64 _Z8J_0_11_8PfS__param_0,
	.param .b64 _Z8J_0_11_8PfS__param_1
)
;
.func  (.param .b32 func_retval0) _Z8J_0_11_9PfS_
(
	.param .b64 _Z8J_0_11_9PfS__param_0,
	.param .b64 _Z8J_0_11_9PfS__param_1
)
;
.func  (.param .b32 func_retval0) _Z9J_0_11_10PfS_
(
	.param .b64 _Z9J_0_11_10PfS__param_0,
	.param .b64 _Z9J_0_11_10PfS__param_1
)
;
.func  (.param .b32 func_retval0) _Z9J_0_11_11PfS_
(
	.param .b64 _Z9J_0_11_11PfS__param_0,
	.param .b64 _Z9J_0_11_11PfS__param_1
)
;
.func  (.param .b32 func_retval0) _Z9J_0_11_12PfS_
(
	.param .b64 _Z9J_0_11_12PfS__param_0,
	.param .b64 _Z9J_0_11_12PfS__param_1
)
;
.func  (.param .b32 func_retval0) _Z9J_0_11_13PfS_
(
	.param .b64 _Z9J_0_11_13PfS__param_0,
	.param .b64 _Z9J_0_11_13PfS__param_1
)
;
.func  (.param .b32 func_retval0) _Z9J_0_11_14PfS_
(
	.param .b64 _Z9J_0_11_14PfS__param_0,
	.param .b64 _Z9J_0_11_14PfS__param_1
)
;
.func  (.param .b32 func_retval0) _Z9J_0_11_15PfS_
(
	.param .b64 _Z9J_0_11_15PfS__param_0,
	.param .b64 _Z9J_0_11_15PfS__param_1
)
;
.func  (.param .b32 func_retval0) _Z9J_0_11_16PfS_
(
	.param .b64 _Z9J_0_11_16PfS__param_0,
	.param .b64 _Z9J_0_11_16PfS__param_1
)
;
.func  (.param .b32 func_retval0) _Z9J_0_11_17PfS_
(
	.param .b64 _Z9J_0_11_17PfS__param_0,
	.param .b64 _Z9J_0_11_17PfS__param_1
)
;
.func  (.param .b32 func_retval0) _Z9J_0_11_18PfS_
(
	.param .b64 _Z9J_0_11_18PfS__param_0,
	.param .b64 _Z9J_0_11_18PfS__param_1
)
;
.func  (.param .b32 func_retval0) _Z9J_0_11_19PfS_
(
	.param .b64 _Z9J_0_11_19PfS__param_0,
	.param .b64 _Z9J_0_11_19PfS__param_1
)
;
.func  (.param .b32 func_retval0) _Z9J_0_11_20PfS_
(
	.param .b64 _Z9J_0_11_20PfS__param_0,
	.param .b64 _Z9J_0_11_20PfS__param_1
)
;
.func  (.param .b32 func_retval0) _Z9J_0_11_21PfS_
(
	.param .b64 _Z9J_0_11_21PfS__param_0,
	.param .b64 _Z9J_0_11_21PfS__param_1
)
;
.func  (.param .b32 func_retval0) _Z8J_0_12_0PfS_
(
	.param .b64 _Z8J_0_12_0PfS__param_0,
	.param .b64 _Z8J_0_12_0PfS__param_1
)
;
.func  (.param .b32 func_retval0) _Z8J_0_12_1PfS_
(
	.param .b64 _Z8J_0_12_1PfS__param_0,
	.param .b64 _Z8J_0_12_1PfS__param_1
)
;
.func  (.param .b32 func_retval0) _Z8J_0_12_2PfS_
(
	.param .b64 _Z8J_0_12_2PfS__param_0,
	.param .b64 _Z8J_0_12_2PfS__param_1
)
;
.func  (.param .b32 func_retval0) _Z8J_0_12_3PfS_
(
	.param .b64 _Z8J_0_12_3PfS__param_0,
	.param .b64 _Z8J_0_12_3PfS__param_1
)
;
.func  (.param .b32 func_retval0) _Z8J_0_12_4PfS_
(
	.param .b64 _Z8J_0_12_4PfS__param_0,
	.param .b64 _Z8J_0_12_4PfS__param_1
)
;
.func  (.param .b32 func_retval0) _Z8J_0_12_5PfS_
(
	.param .b64 _Z8J_0_12_5PfS__param_0,
	.param .b64 _Z8J_0_12_5PfS__param_1
)
;
.func  (.param .b32 func_retval0) _Z8J_0_12_6PfS_
(
	.param .b64 _Z8J_0_12_6PfS__param_0,
	.param .b64 _Z8J_0_12_6PfS__param_1
)
;
.func  (.param .b32 func_retval0) _Z8J_0_12_7PfS_
(
	.param .b64 _Z8J_0_12_7PfS__param_0,
	.param .b64 _Z8J_0_12_7PfS__param_1
)
;
.func  (.param .b32 func_retval0) _Z8J_0_12_8PfS_
(
	.param .b64 _Z8J_0_12_8PfS__param_0,
	.param .b64 _Z8J_0_12_8PfS__param_1
)
;
.func  (.param .b32 func_retval0) _Z8J_0_12_9PfS_
(
	.param .b64 _Z8J_0_12_9PfS__param_0,
	.param .b64 _Z8J_0_12_9PfS__param_1
)
;
.func  (.param .b32 func_retval0) _Z9J_0_12_10PfS_
(
	.param .b64 _Z9J_0_12_10PfS__param_0,
	.param .b64 _Z9J_0_12_10PfS__param_1
)
;
.func  (.param .b32 func_retval0) _Z9J_0_12_11PfS_
(
	.param .b64 _Z9J_0_12_11PfS__param_0,
	.param .b64 _Z9J_0_12_11PfS__param_1
)
;
.func  (.param .b32 func_retval0) _Z9J_0_12_12PfS_
(
	.param .b64 _Z9J_0_12_12PfS__param_0,
	.param .b64 _Z9J_0_12_12PfS__param_1
)
;
.func  (.param .b32 func_retval0) _Z9J_0_12_13PfS_
(
	.param .b64 _Z9J_0_12_13PfS__param_0,
	.param .b64 _Z9J_0_12_13PfS__param_1
)
;
.func  (.param .b32 func_retval0) _Z9J_0_12_14PfS_
(
	.param .b64 _Z9J_0_12_14PfS__param_0,
	.param .b64 _Z9J_0_12_14PfS__param_1
)
;
.func  (.param .b32 func_retval0) _Z9J_0_12_15PfS_
(
	.param .b64 _Z9J_0_12_15PfS__param_0,
	.param .b64 _Z9J_0_12_15PfS__param_1
)
;
.func  (.param .b32 func_retval0) _Z9J_0_12_16PfS_
(
	.param .b64 _Z9J_0_12_16PfS__param_0,
	.param .b64 _Z9J_0_12_16PfS__param_1
)
;
.func  (.param .b32 func_retval0) _Z9J_0_12_17PfS_
(
	.param .b64 _Z9J_0_12_17PfS__param_0,
	.param .b64 _Z9J_0_12_17PfS__param_1
)
;
.func  (.param .b32 func_retval0) _Z9J_0_12_18PfS_
(
	.param .b64 _Z9J_0_12_18PfS__param_0,
	.param .b64 _Z9J_0_12_18PfS__param_1
)
;
.func  (.param .b32 func_retval0) _Z9J_0_12_19PfS_
(
	.param .b64 _Z9J_0_12_19PfS__param_0,
	.param .b64 _Z9J_0_12_19PfS__param_1
)
;
.func  (.param .b32 func_retval0) _Z9J_0_12_20PfS_
(
	.param .b64 _Z9J_0_12_20PfS__param_0,
	.param .b64 _Z9J_0_12_20PfS__param_1
)
;
.func  (.param .b32 func_retval0) _Z9J_0_12_21PfS_
(
	.param .b64 _Z9J_0_12_21PfS__param_0,
	.param .b64 _Z9J_0_12_21PfS__param_1
)
;
.func  (.param .b32 func_retval0) _Z8J_0_13_0PfS_
(
	.param .b64 _Z8J_0_13_0PfS__param_0,
	.param .b64 _Z8J_0_13_0PfS__param_1
)
;
.func  (.param .b32 func_retval0) _Z8J_0_13_1PfS_
(
	.param .b64 _Z8J_0_13_1PfS__param_0,
	.param .b64 _Z8J_0_13_1PfS__param_1
)
;
.func  (.param .b32 func_retval0) _Z8J_0_13_2PfS_
(
	.param .b64 _Z8J_0_13_2PfS__param_0,
	.param .b64 _Z8J_0_13_2PfS__param_1
)
;
.func  (.param .b32 func_retval0) _Z8J_0_13_3PfS_
(
	.param .b64 _Z8J_0_13_3PfS__param_0,
	.param .b64 _Z8J_0_13_3PfS__param_1
)
;
.func  (.param .b32 func_retval0) _Z8J_0_13_4PfS_
(
	.param .b64 _Z8J_0_13_4PfS__param_0,
	.param .b64 _Z8J_0_13_4PfS__param_1
)
;
.func  (.param .b32 func_retval0) _Z8J_0_13_5PfS_
(
	.param .b64 _Z8J_0_13_5PfS__param_0,
	.param .b64 _Z8J_0_13_5PfS__param_1
)
;
.func  (.param .b32 func_retval0) _Z8J_0_13_6PfS_
(
	.param .b64 _Z8J_0_13_6PfS__param_0,
	.param .b64 _Z8J_0_13_6PfS__param_1
)
;
.func  (.param .b32 func_retval0) _Z8J_0_13_7PfS_
(
	.param .b64 _Z8J_0_13_7PfS__param_0,
	.param .b64 _Z8J_0_13_7PfS__param_1
)
;
.func  (.param .b32 func_retval0) _Z8J_0_13_8PfS_
(
	.param .b64 _Z8J_0_13_8PfS__param_0,
	.param .b64 _Z8J_0_13_8PfS__param_1
)
;
.func  (.param .b32 func_retval0) _Z8J_0_13_9PfS_
(
	.param .b64 _Z8J_0_13_9PfS__param_0,
	.param .b64 _Z8J_0_13_9PfS__param_1
)
;
.func  (.param .b32 func_retval0) _Z9J_0_13_10PfS_
(
	.param .b64 _Z9J_0_13_10PfS__param_0,
	.param .b64 _Z9J_0_13_10PfS__param_1
)
;
.func  (.param .b32 func_retval0) _Z9J_0_13_11PfS_
(
	.param .b64 _Z9J_0_13_11PfS__param_0,
	.param .b64 _Z9J_0_13_11PfS__param_1
)
;
.func  (.param .b32 func_retval0) _Z9J_0_13_12PfS_
(
	.param .b64 _Z9J_0_13_12PfS__param_0,
	.param .b64 _Z9J_0_13_12PfS__param_1
)
;
.func  (.param .b32 func_retval0) _Z9J_0_13_13PfS_
(
	.param .b64 _Z9J_0_13_13PfS__param_0,
	.param .b64 _Z9J_0_13_13PfS__param_1
)
;
.func  (.param .b32 func_retval0) _Z9J_0_13_14PfS_
(
	.param .b64 _Z9J_0_13_14PfS__param_0,
	.param .b64 _Z9J_0_13_14PfS__param_1
)
;
.func  (.param .b32 func_retval0) _Z9J_0_13_15PfS_
(
	.param .b64 _Z9J_0_13_15PfS__param_0,
	.param .b64 _Z9J_0_13_15PfS__param_1
)
;
.func  (.param .b32 func_retval0) _Z9J_0_13_16PfS_
(
	.param .b64 _Z9J_0_13_16PfS__param_0,
	.param .b64 _Z9J_0_13_16PfS__param_1
)
;
.func  (.param .b32 func_retval0) _Z9J_0_13_17PfS_
(
	.param .b64 _Z9J_0_13_17PfS__param_0,
	.param .b64 _Z9J_0_13_17PfS__param_1
)
;
.func  (.param .b32 func_retval0) _Z9J_0_13_18PfS_
(
	.param .b64 _Z9J_0_13_18PfS__param_0,
	.param .b64 _Z9J_0_13_18PfS__param_1
)
;
.func  (.param .b32 func_retval0) _Z9J_0_13_19PfS_
(
	.param .b64 _Z9J_0_13_19PfS__param_0,
	.param .b64 _Z9J_0_13_19PfS__param_1
)
;
.func  (.param .b32 func_retval0) _Z9J_0_13_20PfS_
(
	.param .b64 _Z9J_0_13_20PfS__param_0,
	.param .b64 _Z9J_0_13_20PfS__param_1
)
;
.func  (.param .b32 func_retval0) _Z9J_0_13_21PfS_
(
	.param .b64 _Z9J_0_13_21PfS__param_0,
	.param .b64 _Z9J_0_13_21PfS__param_1
)
;
.func  (.param .b32 func_retval0) _Z8J_0_14_0PfS_
(
	.param .b64 _Z8J_0_14_0PfS__param_0,
	.param .b64 _Z8J_0_14_0PfS__param_1
)
;
.func  (.param .b32 func_retval0) _Z8J_0_14_1PfS_
(
	.param .b64 _Z8J_0_14_1PfS__param_0,
	.param .b64 _Z8J_0_14_1PfS__param_1
)
;
.func  (.param .b32 func_retval0) _Z8J_0_14_2PfS_
(
	.param .b64 _Z8J_0_14_2PfS__param_0,
	.param .b64 _Z8J_0_14_2PfS__param_1
)
;
.func  (.param .b32 func_retval0) _Z8J_0_14_3PfS_
(
	.param .b64 _Z8J_0_14_3PfS__param_0,
	.param .b64 _Z8J_0_14_3PfS__param_1
)
;
.func  (.param .b32 func_retval0) _Z8J_0_14_4PfS_
(
	.param .b64 _Z8J_0_14_4PfS__param_0,
	.param .b64 _Z8J_0_14_4PfS__param_1
)
;
.func  (.param .b32 func_retval0) _Z8J_0_14_5PfS_
(
	.param .b64 _Z8J_0_14_5PfS__param_0,
	.param .b64 _Z8J_0_14_5PfS__param_1
)
;
.func  (.param .b32 func_retval0) _Z8J_0_14_6PfS_
(
	.param .b64 _Z8J_0_14_6PfS__param_0,
	.param .b64 _Z8J_0_14_6PfS__param_1
)
;
.func  (.param .b32 func_retval0) _Z8J_0_14_7PfS_
(
	.param .b64 _Z8J_0_14_7PfS__param_0,
	.param .b64 _Z8J_0_14_7PfS__param_1
)
;
.func  (.param .b32 func_retval0) _Z8J_0_14_8PfS_
(
	.param .b64 _Z8J_0_14_8PfS__param_0,
	.param .b64 _Z8J_0_14_8PfS__param_1
)
;
.func  (.param .b32 func_retval0) _Z8J_0_14_9PfS_
(
	.param .b64 _Z8J_0_14_9PfS__param_0,
	.param .b64 _Z8J_0_14_9PfS__param_1
)
;
.func  (.param .b32 func_retval0) _Z9J_0_14_10PfS_
(
	.param .b64 _Z9J_0_14_10PfS__param_0,
	.param .b64 _Z9J_0_14_10PfS__param_1
)
;
.func  (.param .b32 func_retval0) _Z9J_0_14_11PfS_
(
	.param .b64 _Z9J_0_14_11PfS__param_0,
	.param .b64 _Z9J_0_14_11PfS__param_1
)
;
.func  (.param .b32 func_retval0) _Z9J_0_14_12PfS_
(
	.param .b64 _Z9J_0_14_12PfS__param_0,
	.param .b64 _Z9J_0_14_12PfS__param_1
)
;
.func  (.param .b32 func_retval0) _Z9J_0_14_13PfS_
(
	.param .b64 _Z9J_0_14_13PfS__param_0,
	.param .b64 _Z9J_0_14_13PfS__param_1
)
;
.func  (.param .b32 func_retval0) _Z9J_0_14_14PfS_
(
	.param .b64 _Z9J_0_14_14PfS__param_0,
	.param .b64 _Z9J_0_14_14PfS__param_1
)
;
.func  (.param .b32 func_retval0) _Z9J_0_14_15PfS_
(
	.param .b64 _Z9J_0_14_15PfS__param_0,
	.param .b64 _Z9J_0_14_15PfS__param_1
)
;
.func  (.param .b32 func_retval0) _Z9J_0_14_16PfS_
(
	.param .b64 _Z9J_0_14_16PfS__param_0,
	.param .b64 _Z9J_0_14_16PfS__param_1
)
;
.func  (.param .b32 func_retval0) _Z9J_0_14_17PfS_
(
	.param .b64 _Z9J_0_14_17PfS__param_0,
	.param .b64 _Z9J_0_14_17PfS__param_1
)
;
.func  (.param .b32 func_retval0) _Z9J_0_14_18PfS_
(
	.param .b64 _Z9J_0_14_18PfS__param_0,
	.param .b64 _Z9J_0_14_18PfS__param_1
)
;
.func  (.param .b32 func_retval0) _Z9J_0_14_19PfS_
(
	.param .b64 _Z9J_0_14_19PfS__param_0,
	.param .b64 _Z9J_0_14_19PfS__param_1
)
;
.func  (.param .b32 func_retval0) _Z9J_0_14_20PfS_
(
	.param .b64 _Z9J_0_14_20PfS__param_0,
	.param .b64 _Z9J_0_14_20PfS__param_1
)
;
.func  (.param .b32 func_retval0) _Z9J_0_14_21PfS_
(
	.param .b64 _Z9J_0_14_21PfS__param_0,
	.param .b64 _Z9J_0_14_21PfS__param_1
)
;
.func  (.param .b32 func_retval0) _Z8J_0_15_0PfS_
(
	.param .b64 _Z8J_0_15_0PfS__param_0,
	.param .b64 _Z8J_0_15_0PfS__param_1
)
;
.func  (.param .b32 func_retval0) _Z8J_0_15_1PfS_
(
	.param .b64 _Z8J_0_15_1PfS__param_0,
	.param .b64 _Z8J_0_15_1PfS__param_1
)
;
.func  (.param .b32 func_retval0) _Z8J_0_15_2PfS_
(
	.param .b64 _Z8J_0_15_2PfS__param_0,
	.param .b64 _Z8J_0_15_2PfS__param_1
)
;
.func  (.param .b32 func_retval0) _Z8J_0_15_3PfS_
(
	.param .b64 _Z8J_0_15_3PfS__param_0,
	.param .b64 _Z8J_0_15_3PfS__param_1
)
;
.func  (.param .b32 func_retval0) _Z8J_0_15_4PfS_
(
	.param .b64 _Z8J_0_15_4PfS__param_0,
	.param .b64 _Z8J_0_15_4PfS__param_1
)
;
.func  (.param .b32 func_retval0) _Z8J_0_15_5PfS_
(
	.param .b64 _Z8J_0_15_5PfS__param_0,
	.param .b64 _Z8J_0_15_5PfS__param_1
)
;
.func  (.param .b32 func_retval0) _Z8J_0_15_6PfS_
(
	.param .b64 _Z8J_0_15_6PfS__param_0,
	.param .b64 _Z8J_0_15_6PfS__param_1
)
;
.func  (.param .b32 func_retval0) _Z8J_0_15_7PfS_
(
	.param .b64 _Z8J_0_15_7PfS__param_0,
	.param .b64 _Z8J_0_15_7PfS__param_1
)
;
.func  (.param .b32 func_retval0) _Z8J_0_15_8PfS_
(
	.param .b64 _Z8J_0_15_8PfS__param_0,
	.param .b64 _Z8J_0_15_8PfS__param_1
)
;
.func  (.param .b32 func_retval0) _Z8J_0_15_9PfS_
(
	.param .b64 _Z8J_0_15_9PfS__param_0,
	.param .b64 _Z8J_0_15_9PfS__param_1
)
;
.func  (.param .b32 func_retval0) _Z9J_0_15_10PfS_
(
	.param .b64 _Z9J_0_15_10PfS__param_0,
	.param .b64 _Z9J_0_15_10PfS__param_1
)
;
.func  (.param .b32 func_retval0) _Z9J_0_15_11PfS_
(
	.param .b64 _Z9J_0_15_11PfS__param_0,
	.param .b64 _Z9J_0_15_11PfS__param_1
)
;
.func  (.param .b32 func_retval0) _Z9J_0_15_12PfS_
(
	.param .b64 _Z9J_0_15_12PfS__param_0,
	.param .b64 _Z9J_0_15_12PfS__param_1
)
;
.func  (.param .b32 func_retval0) _Z9J_0_15_13PfS_
(
	.param .b64 _Z9J_0_15_13PfS__param_0,
	.param .b64 _Z9J_0_15_13PfS__param_1
)
;
.func  (.param .b32 func_retval0) _Z9J_0_15_14PfS_
(
	.param .b64 _Z9J_0_15_14PfS__param_0,
	.param .b64 _Z9J_0_15_14PfS__param_1
)
;
.func  (.param .b32 func_retval0) _Z9J_0_15_15PfS_
(
	.param .b64 _Z9J_0_15_15PfS__param_0,
	.param .b64 _Z9J_0_15_15PfS__param_1
)
;
.func  (.param .b32 func_retval0) _Z9J_0_15_16PfS_
(
	.param .b64 _Z9J_0_15_16PfS__param_0,
	.param .b64 _Z9J_0_15_16PfS__param_1
)
;
.func  (.param .b32 func_retval0) _Z9J_0_15_17PfS_
(
	.param .b64 _Z9J_0_15_17PfS__param_0,
	.param .b64 _Z9J_0_15_17PfS__param_1
)
;
.func  (.param .b32 func_retval0) _Z9J_0_15_18PfS_
(
	.param .b64 _Z9J_0_15_18PfS__param_0,
	.param .b64 _Z9J_0_15_18PfS__param_1
)
;
.func  (.param .b32 func_retval0) _Z9J_0_15_19PfS_
(
	.param .b64 _Z9J_0_15_19PfS__param_0,
	.param .b64 _Z9J_0_15_19PfS__param_1
)
;
.func  (.param .b32 func_retval0) _Z9J_0_15_20PfS_
(
	.param .b64 _Z9J_0_15_20PfS__param_0,
	.param .b64 _Z9J_0_15_20PfS__param_1
)
;
.func  (.param .b32 func_retval0) _Z9J_0_15_21PfS_
(
	.param .b64 _Z9J_0_15_21PfS__param_0,
	.param .b64 _Z9J_0_15_21PfS__param_1
)
;
.func  (.param .b32 func_retval0) _Z8J_0_16_0PfS_
(
	.param .b64 _Z8J_0_16_0PfS__param_0,
	.param .b64 _Z8J_0_16_0PfS__param_1
)
;
.func  (.param .b32 func_retval0) _Z8J_0_16_1PfS_
(
	.param .b64 _Z8J_0_16_1PfS__param_0,
	.param .b64 _Z8J_0_16_1PfS__param_1
)
;
.func  (.param .b32 func_retval0) _Z8J_0_16_2PfS_
(
	.param .b64 _Z8J_0_16_2PfS__param_0,
	.param .b64 _Z8J_0_16_2PfS__param_1
)
;
.func  (.param .b32 func_retval0) _Z8J_0_16_3PfS_
(
	.param .b64 _Z8J_0_16_3PfS__param_0,
	.param .b64 _Z8J_0_16_3PfS__param_1
)
;
.func  (.param .b32 func_retval0) _Z8J_0_16_4PfS_
(
	.param .b64 _Z8J_0_16_4PfS__param_0,
	.param .b64 _Z8J_0_16_4PfS__param_1
)
;
.func  (.param .b32 func_retval0) _Z8J_0_16_5PfS_
(
	.param .b64 _Z8J_0_16_5PfS__param_0,
	.param .b64 _Z8J_0_16_5PfS__param_1
)
;
.func  (.param .b32 func_retval0) _Z8J_0_16_6PfS_
(
	.param .b64 _Z8J_0_16_6PfS__param_0,
	.param .b64 _Z8J_0_16_6PfS__param_1
)
;
.func  (.param .b32 func_retval0) _Z8J_0_16_7PfS_
(
	.param .b64 _Z8J_0_16_7PfS__param_0,
	.param .b64 _Z8J_0_16_7PfS__param_1
)
;
.func  (.param .b32 func_retval0) _Z8J_0_16_8PfS_
(
	.param .b64 _Z8J_0_16_8PfS__param_0,
	.param .b64 _Z8J_0_16_8PfS__param_1
)
;
.func  (.param .b32 func_retval0) _Z8J_0_16_9PfS_
(
	.param .b64 _Z8J_0_16_9PfS__param_0,
	.param .b64 _Z8J_0_16_9PfS__param_1
)
;
.func  (.param .b32 func_retval0) _Z9J_0_16_10PfS_
(
	.param .b64 _Z9J_0_16_10PfS__param_0,
	.param .b64 _Z9J_0_16_10PfS__param_1
)
;
.func  (.param .b32 func_retval0) _Z9J_0_16_11PfS_
(
	.param .b64 _Z9J_0_16_11PfS__param_0,
	.param .b64 _Z9J_0_16_11PfS__param_1
)
;
.func  (.param .b32 func_retval0) _Z9J_0_16_12PfS_
(
	.param .b64 _Z9J_0_16_12PfS__param_0,
	.param .b64 _Z9J_0_16_12PfS__param_1
)
;
.func  (.param .b32 func_retval0) _Z9J_0_16_13PfS_
(
	.param .b64 _Z9J_0_16_13PfS__param_0,
	.param .b64 _Z9J_0_16_13PfS__param_1
)
;
.func  (.param .b32 func_retval0) _Z9J_0_16_14PfS_
(
	.param .b64 _Z9J_0_16_14PfS__param_0,
	.param .b64 _Z9J_0_16_14PfS__param_1
)
;
.func  (.param .b32 func_retval0) _Z9J_0_16_15PfS_
(
	.param .b64 _Z9J_0_16_15PfS__param_0,
	.param .b64 _Z9J_0_16_15PfS__param_1
)
;
.func  (.param .b32 func_retval0) _Z9J_0_16_16PfS_
(
	.param .b64 _Z9J_0_16_16PfS__param_0,
	.param .b64 _Z9J_0_16_16PfS__param_1
)
;
.func  (.param .b32 func_retval0) _Z9J_0_16_17PfS_
(
	.param .b64 _Z9J_0_16_17PfS__param_0,
	.param .b64 _Z9J_0_16_17PfS__param_1
)
;
.func  (.param .b32 func_retval0) _Z9J_0_16_18PfS_
(
	.param .b64 _Z9J_0_16_18PfS__param_0,
	.param .b64 _Z9J_0_16_18PfS__param_1
)
;
.func  (.param .b32 func_retval0) _Z9J_0_16_19PfS_
(
	.param .b64 _Z9J_0_16_19PfS__param_0,
	.param .b64 _Z9J_0_16_19PfS__param_1
)
;
.func  (.param .b32 func_retval0) _Z9J_0_16_20PfS_
(
	.param .b64 _Z9J_0_16_20PfS__param_0,
	.param .b64 _Z9J_0_16_20PfS__param_1
)
;
.func  (.param .b32 func_retval0) _Z9J_0_16_21PfS_
(
	.param .b64 _Z9J_0_16_21PfS__param_0,
	.param .b64 _Z9J_0_16_21PfS__param_1
)
;
.func  (.param .b32 func_retval0) _Z8J_0_17_0PfS_
(
	.param .b64 _Z8J_0_17_0PfS__param_0,
	.param .b64 _Z8J_0_17_0PfS__param_1
)
;
.func  (.param .b32 func_retval0) _Z8J_0_17_1PfS_
(
	.param .b64 _Z8J_0_17_1PfS__param_0,
	.param .b64 _Z8J_0_17_1PfS__param_1
)
;
.func  (.param .b32 func_retval0) _Z8J_0_17_2PfS_
(
	.param .b64 _Z8J_0_17_2PfS__param_0,
	.param .b64 _Z8J_0_17_2PfS__param_1
)
;
.func  (.param .b32 func_retval0) _Z8J_0_17_3PfS_
(
	.param .b64 _Z8J_0_17_3PfS__param_0,
	.param .b64 _Z8J_0_17_3PfS__param_1
)
;
.func  (.param .b32 func_retval0) _Z8J_0_17_4PfS_
(
	.param .b64 _Z8J_0_17_4PfS__param_0,
	.param .b64 _Z8J_0_17_4PfS__param_1
)
;
.func  (.param .b32 func_retval0) _Z8J_0_17_5PfS_
(
	.param .b64 _Z8J_0_17_5PfS__param_0,
	.param .b64 _Z8J_0_17_5PfS__param_1
)
;
.func  (.param .b32 func_retval0) _Z8J_0_17_6PfS_
(
	.param .b64 _Z8J_0_17_6PfS__param_0,
	.param .b64 _Z8J_0_17_6PfS__param_1
)
;
.func  (.param .b32 func_retval0) _Z8J_0_17_7PfS_
(
	.param .b64 _Z8J_0_17_7PfS__param_0,
	.param .b64 _Z8J_0_17_7PfS__param_1
)
;
.func  (.param .b32 func_retval0) _Z8J_0_17_8PfS_
(
	.param .b64 _Z8J_0_17_8PfS__param_0,
	.param .b64 _Z8J_0_17_8PfS__param_1
)
;
.func  (.param .b32 func_retval0) _Z8J_0_17_9PfS_
(
	.param .b64 _Z8J_0_17_9PfS__param_0,
	.param .b64 _Z8J_0_17_9PfS__param_1
)
;
.func  (.param .b32 func_retval0) _Z9J_0_17_10PfS_
(
	.param .b64 _Z9J_0_17_10PfS__param_0,
	.param .b64 _Z9J_0_17_10PfS__param_1
)
;
.func  (.param .b32 func_retval0) _Z9J_0_17_11PfS_
(
	.param .b64 _Z9J_0_17_11PfS__param_0,
	.param .b64 _Z9J_0_17_11PfS__param_1
)
;
.func  (.param .b32 func_retval0) _Z9J_0_17_12PfS_
(
	.param .b64 _Z9J_0_17_12PfS__param_0,
	.param .b64 _Z9J_0_17_12PfS__param_1
)
;
.func  (.param .b32 func_retval0) _Z9J_0_17_13PfS_
(
	.param .b64 _Z9J_0_17_13PfS__param_0,
	.param .b64 _Z9J_0_17_13PfS__param_1
)
;
.func  (.param .b32 func_retval0) _Z9J_0_17_14PfS_
(
	.param .b64 _Z9J_0_17_14PfS__param_0,
	.param .b64 _Z9J_0_17_14PfS__param_1
)
;
.func  (.param .b32 func_retval0) _Z9J_0_17_15PfS_
(
	.param .b64 _Z9J_0_17_15PfS__param_0,
	.param .b64 _Z9J_0_17_15PfS__param_1
)
;
.func  (.param .b32 func_retval0) _Z9J_0_17_16PfS_
(
	.param .b64 _Z9J_0_17_16PfS__param_0,
	.param .b64 _Z9J_0_17_16PfS__param_1
)
;
.func  (.param .b32 func_retval0) _Z9J_0_17_17PfS_
(
	.param .b64 _Z9J_0_17_17PfS__param_0,
	.param .b64 _Z9J_0_17_17PfS__param_1
)
;
.func  (.param .b32 func_retval0) _Z9J_0_17_18PfS_
(
	.param .b64 _Z9J_0_17_18PfS__param_0,
	.param .b64 _Z9J_0_17_18PfS__param_1
)
;
.func  (.param .b32 func_retval0) _Z9J_0_17_19PfS_
(
	.param .b64 _Z9J_0_17_19PfS__param_0,
	.param .b64 _Z9J_0_17_19PfS__param_1
)
;
.func  (.param .b32 func_retval0) _Z9J_0_17_20PfS_
(
	.param .b64 _Z9J_0_17_20PfS__param_0,
	.param .b64 _Z9J_0_17_20PfS__param_1
)
;
.func  (.param .b32 func_retval0) _Z9J_0_17_21PfS_
(
	.param .b64 _Z9J_0_17_21PfS__param_0,
	.param .b64 _Z9J_0_17_21PfS__param_1
)
;
.func  (.param .b32 func_retval0) _Z8J_0_18_0PfS_
(
	.param .b64 _Z8J_0_18_0PfS__param_0,
	.param .b64 _Z8J_0_18_0PfS__param_1
)
;
.func  (.param .b32 func_retval0) _Z8J_0_18_1PfS_
(
	.param .b64 _Z8J_0_18_1PfS__param_0,
	.param .b64 _Z8J_0_18_1PfS__param_1
)
;
.func  (.param .b32 func_retval0) _Z8J_0_18_2PfS_
(
	.param .b64 _Z8J_0_18_2PfS__param_0,
	.param .b64 _Z8J_0_18_2PfS__param_1
)
;
.func  (.param .b32 func_retval0) _Z8J_0_18_3PfS_
(
	.param .b64 _Z8J_0_18_3PfS__param_0,
	.param .b64 _Z8J_0_18_3PfS__param_1
)
;
.func  (.param .b32 func_retval0) _Z8J_0_18_4PfS_
(
	.param .b64 _Z8J_0_18_4PfS__param_0,
	.param .b64 _Z8J_0_18_4PfS__param_1
)
;
.func  (.param .b32 func_retval0) _Z8J_0_18_5PfS_
(
	.param .b64 _Z8J_0_18_5PfS__param_0,
	.param .b64 _Z8J_0_18_5PfS__param_1
)
;
.func  (.param .b32 func_retval0) _Z8J_0_18_6PfS_
(
	.param .b64 _Z8J_0_18_6PfS__param_0,
	.param .b64 _Z8J_0_18_6PfS__param_1
)
;
.func  (.param .b32 func_retval0) _Z8J_0_18_7PfS_
(
	.param .b64 _Z8J_0_18_7PfS__param_0,
	.param .b64 _Z8J_0_18_7PfS__param_1
)
;
.func  (.param .b32 func_retval0) _Z8J_0_18_8PfS_
(
	.param .b64 _Z8J_0_18_8PfS__param_0,
	.param .b64 _Z8J_0_18_8PfS__param_1
)
;
.func  (.param .b32 func_retval0) _Z8J_0_18_9PfS_
(
	.param .b64 _Z8J_0_18_9PfS__param_0,
	.param .b64 _Z8J_0_18_9PfS__param_1
)
;
.func  (.param .b32 func_retval0) _Z9J_0_18_10PfS_
(
	.param .b64 _Z9J_0_18_10PfS__param_0,
	.param .b64 _Z9J_0_18_10PfS__param_1
)
;
.func  (.param .b32 func_retval0) _Z9J_0_18_11PfS_
(
	.param .b64 _Z9J_0_18_11PfS__param_0,
	.param .b64 _Z9J_0_18_11PfS__param_1
)
;
.func  (.param .b32 func_retval0) _Z9J_0_18_12PfS_
(
	.param .b64 _Z9J_0_18_12PfS__param_0,
	.param .b64 _Z9J_0_18_12PfS__param_1
)
;
.func  (.param .b32 func_retval0) _Z9J_0_18_13PfS_
(
	.param .b64 _Z9J_0_18_13PfS__param_0,
	.param .b64 _Z9J_0_18_13PfS__param_1
)
;
.func  (.param .b32 func_retval0) _Z9J_0_18_14PfS_
(
	.param .b64 _Z9J_0_18_14PfS__param_0,
	.param .b64 _Z9J_0_18_14PfS__param_1
)
;
.func  (.param .b32 func_retval0) _Z9J_0_18_15PfS_
(
	.param .b64 _Z9J_0_18_15PfS__param_0,
	.param .b64 _Z9J_0_18_15PfS__param_1
)
;
.func  (.param .b32 func_retval0) _Z9J_0_18_16PfS_
(
	.param .b64 _Z9J_0_18_16PfS__param_0,
	.param .b64 _Z9J_0_18_16PfS__param_1
)
;
.func  (.param .b32 func_retval0) _Z9J_0_18_17PfS_
(
	.param .b64 _Z9J_0_18_17PfS__param_0,
	.param .b64 _Z9J_0_18_17PfS__param_1
)
;
.func  (.param .b32 func_retval0) _Z9J_0_18_18PfS_
(
	.param .b64 _Z9J_0_18_18PfS__param_0,
	.param .b64 _Z9J_0_18_18PfS__param_1
)
;
.func  (.param .b32 func_retval0) _Z9J_0_18_19PfS_
(
	.param .b64 _Z9J_0_18_19PfS__param_0,
	.param .b64 _Z9J_0_18_19PfS__param_1
)
;
.func  (.param .b32 func_retval0) _Z9J_0_18_20PfS_
(
	.param .b64 _Z9J_0_18_20PfS__param_0,
	.param .b64 _Z9J_0_18_20PfS__param_1
)
;
.func  (.param .b32 func_retval0) _Z9J_0_18_21PfS_
(
	.param .b64 _Z9J_0_18_21PfS__param_0,
	.param .b64 _Z9J_0_18_21PfS__param_1
)
;
.func  (.param .b32 func_retval0) _Z8J_0_19_0PfS_
(
	.param .b64 _Z8J_0_19_0PfS__param_0,
	.param .b64 _Z8J_0_19_0PfS__param_1
)
;
.func  (.param .b32 func_retval0) _Z8J_0_19_1PfS_
(
	.param .b64 _Z8J_0_19_1PfS__param_0,
	.param .b64 _Z8J_0_19_1PfS__param_1
)
;
.func  (.param .b32 func_retval0) _Z8J_0_19_2PfS_
(
	.param .b64 _Z8J_0_19_2PfS__param_0,
	.param .b64 _Z8J_0_19_2PfS__param_1
)
;
.func  (.param .b32 func_retval0) _Z8J_0_19_3PfS_
(
	.param .b64 _Z8J_0_19_3PfS__param_0,
	.param .b64 _Z8J_0_19_3PfS__param_1
)
;
.func  (.param .b32 func_retval0) _Z8J_0_19_4PfS_
(
	.param .b64 _Z8J_0_19_4PfS__param_0,
	.param .b64 _Z8J_0_19_4PfS__param_1
)
;
.func  (.param .b32 func_retval0) _Z8J_0_19_5PfS_
(
	.param .b64 _Z8J_0_19_5PfS__param_0,
	.param .b64 _Z8J_0_19_5PfS__param_1
)
;
.func  (.param .b32 func_retval0) _Z8J_0_19_6PfS_
(
	.param .b64 _Z8J_0_19_6PfS__param_0,
	.param .b64 _Z8J_0_19_6PfS__param_1
)
;
.func  (.param .b32 func_retval0) _Z8J_0_19_7PfS_
(
	.param .b64 _Z8J_0_19_7PfS__param_0,
	.param .b64 _Z8J_0_19_7PfS__param_1
)
;
.func  (.param .b32 func_retval0) _Z8J_0_19_8PfS_
(
	.param .b64 _Z8J_0_19_8PfS__param_0,
	.param .b64 _Z8J_0_19_8PfS__param_1
)
;
.func  (.param .b32 func_retval0) _Z8J_0_19_9PfS_
(
	.param .b64 _Z8J_0_19_9PfS__param_0,
	.param .b64 _Z8J_0_19_9PfS__param_1
)
;
.func  (.param .b32 func_retval0) _Z9J_0_19_10PfS_
(
	.param .b64 _Z9J_0_19_10PfS__param_0,
	.param .b64 _Z9J_0_19_10PfS__param_1
)
;
.func  (.param .b32 func_retval0) _Z9J_0_19_11PfS_
(
	.param .b64 _Z9J_0_19_11PfS__param_0,
	.param .b64 _Z9J_0_19_11PfS__param_1
)
;
.func  (.param .b32 func_retval0) _Z9J_0_19_12PfS_
(
	.param .b64 _Z9J_0_19_12PfS__param_0,
	.param .b64 _Z9J_0_19_12PfS__param_1
)
;
.func  (.param .b32 func_retval0) _Z9J_0_19_13PfS_
(
	.param .b64 _Z9J_0_19_13PfS__param_0,
	.param .b64 _Z9J_0_19_13PfS__param_1
)
;
.func  (.param .b32 func_retval0) _Z9J_0_19_14PfS_
(
	.param .b64 _Z9J_0_19_14PfS__param_0,
	.param .b64 _Z9J_0_19_14PfS__param_1
)
;
.func  (.param .b32 func_retval0) _Z9J_0_19_15PfS_
(
	.param .b64 _Z9J_0_19_15PfS__param_0,
	.param .b64 _Z9J_0_19_15PfS__param_1
)
;
.func  (.param .b32 func_retval0) _Z9J_0_19_16PfS_
(
	.param .b64 _Z9J_0_19_16PfS__param_0,
	.param .b64 _Z9J_0_19_16PfS__param_1
)
;
.func  (.param .b32 func_retval0) _Z9J_0_19_17PfS_
(
	.param .b64 _Z9J_0_19_17PfS__param_0,
	.param .b64 _Z9J_0_19_17PfS__param_1
)
;
.func  (.param .b32 func_retval0) _Z9J_0_19_18PfS_
(
	.param .b64 _Z9J_0_19_18PfS__param_0,
	.param .b64 _Z9J_0_19_18PfS__param_1
)
;
.func  (.param .b32 func_retval0) _Z9J_0_19_19PfS_
(
	.param .b64 _Z9J_0_19_19PfS__param_0,
	.param .b64 _Z9J_0_19_19PfS__param_1
)
;
.func  (.param .b32 func_retval0) _Z9J_0_19_20PfS_
(
	.param .b64 _Z9J_0_19_20PfS__param_0,
	.param .b64 _Z9J_0_19_20PfS__param_1
)
;
.func  (.param .b32 func_retval0) _Z9J_0_19_21PfS_
(
	.param .b64 _Z9J_0_19_21PfS__param_0,
	.param .b64 _Z9J_0_19_21PfS__param_1
)
;
.func  (.param .b32 func_retval0) _Z8J_0_20_0PfS_
(
	.param .b64 _Z8J_0_20_0PfS__param_0,
	.param .b64 _Z8J_0_20_0PfS__param_1
)
;
.func  (.param .b32 func_retval0) _Z8J_0_20_1PfS_
(
	.param .b64 _Z8J_0_20_1PfS__param_0,
	.param .b64 _Z8J_0_20_1PfS__param_1
)
;
.func  (.param .b32 func_retval0) _Z8J_0_20_2PfS_
(
	.param .b64 _Z8J_0_20_2PfS__param_0,
	.param .b64 _Z8J_0_20_2PfS__param_1
)
;
.func  (.param .b32 func_retval0) _Z8J_0_20_3PfS_
(
	.param .b64 _Z8J_0_20_3PfS__param_0,
	.param .b64 _Z8J_0_20_3PfS__param_1
)
;
.func  (.param .b32 func_retval0) _Z8J_0_20_4PfS_
(
	.param .b64 _Z8J_0_20_4PfS__param_0,
	.param .b64 _Z8J_0_20_4PfS__param_1
)
;
.func  (.param .b32 func_retval0) _Z8J_0_20_5PfS_
(
	.param .b64 _Z8J_0_20_5PfS__param_0,
	.param .b64 _Z8J_0_20_5PfS__param_1
)
;
.func  (.param .b32 func_retval0) _Z8J_0_20_6PfS_
(
	.param .b64 _Z8J_0_20_6PfS__param_0,
	.param .b64 _Z8J_0_20_6PfS__param_1
)
;
.func  (.param .b32 func_retval0) _Z8J_0_20_7PfS_
(
	.param .b64 _Z8J_0_20_7PfS__param_0,
	.param .b64 _Z8J_0_20_7PfS__param_1
)
;
.func  (.param .b32 func_retval0) _Z8J_0_20_8PfS_
(
	.param .b64 _Z8J_0_20_8PfS__param_0,
	.param .b64 _Z8J_0_20_8PfS__param_1
)
;
.func  (.param .b32 func_retval0) _Z8J_0_20_9PfS_
(
	.param .b64 _Z8J_0_20_9PfS__param_0,
	.param .b64 _Z8J_0_20_9PfS__param_1
)
;
.func  (.param .b32 func_retval0) _Z9J_0_20_10PfS_
(
	.param .b64 _Z9J_0_20_10PfS__param_0,
	.param .b64 _Z9J_0_20_10PfS__param_1
)
;
.func  (.param .b32 func_retval0) _Z9J_0_20_11PfS_
(
	.param .b64 _Z9J_0_20_11PfS__param_0,
	.param .b64 _Z9J_0_20_11PfS__param_1
)
;
.func  (.param .b32 func_retval0) _Z9J_0_20_12PfS_
(
	.param .b64 _Z9J_0_20_12PfS__param_0,
	.param .b64 _Z9J_0_20_12PfS__param_1
)
;
.func  (.param .b32 func_retval0) _Z9J_0_20_13PfS_
(
	.param .b64 _Z9J_0_20_13PfS__param_0,
	.param .b64 _Z9J_0_20_13PfS__param_1
)
;
.func  (.param .b32 func_retval0) _Z9J_0_20_14PfS_
(
	.param .b64 _Z9J_0_20_14PfS__param_0,
	.param .b64 _Z9J_0_20_14PfS__param_1
)
;
.func  (.param .b32 func_retval0) _Z9J_0_20_15PfS_
(
	.param .b64 _Z9J_0_20_15PfS__param_0,
	.param .b64 _Z9J_0_20_15PfS__param_1
)
;
.func  (.param .b32 func_retval0) _Z9J_0_20_16PfS_
(
	.param .b64 _Z9J_0_20_16PfS__param_0,
	.param .b64 _Z9J_0_20_16PfS__param_1
)
;
.func  (.param .b32 func_retval0) _Z9J_0_20_17PfS_
(
	.param .b64 _Z9J_0_20_17PfS__param_0,
	.param .b64 _Z9J_0_20_17PfS__param_1
)
;
.func  (.param .b32 func_retval0) _Z9J_0_20_18PfS_
(
	.param .b64 _Z9J_0_20_18PfS__param_0,
	.param .b64 _Z9J_0_20_18PfS__param_1
)
;
.func  (.param .b32 func_retval0) _Z9J_0_20_19PfS_
(
	.param .b64 _Z9J_0_20_19PfS__param_0,
	.param .b64 _Z9J_0_20_19PfS__param_1
)
;
.func  (.param .b32 func_retval0) _Z9J_0_20_20PfS_
(
	.param .b64 _Z9J_0_20_20PfS__param_0,
	.param .b64 _Z9J_0_20_20PfS__param_1
)
;
.func  (.param .b32 func_retval0) _Z9J_0_20_21PfS_
(
	.param .b64 _Z9J_0_20_21PfS__param_0,
	.param .b64 _Z9J_0_20_21PfS__param_1
)
;
.func  (.param .b32 func_retval0) _Z8J_0_21_0PfS_
(
	.param .b64 _Z8J_0_21_0PfS__param_0,
	.param .b64 _Z8J_0_21_0PfS__param_1
)
;
.func  (.param .b32 func_retval0) _Z8J_0_21_1PfS_
(
	.param .b64 _Z8J_0_21_1PfS__param_0,
	.param .b64 _Z8J_0_21_1PfS__param_1
)
;
.func  (.param .b32 func_retval0) _Z8J_0_21_2PfS_
(
	.param .b64 _Z8J_0_21_2PfS__param_0,
	.param .b64 _Z8J_0_21_2PfS__param_1
)
;
.func  (.param .b32 func_retval0) _Z8J_0_21_3PfS_
(
	.param .b64 _Z8J_0_21_3PfS__param_0,
	.param .b64 _Z8J_0_21_3PfS__param_1
)
;
.func  (.param .b32 func_retval0) _Z8J_0_21_4PfS_
(
	.param .b64 _Z8J_0_21_4PfS__param_0,
	.param .b64 _Z8J_0_21_4PfS__param_1
)
;
.func  (.param .b32 func_retval0) _Z8J_0_21_5PfS_
(
	.param .b64 _Z8J_0_21_5PfS__param_0,
	.param .b64 _Z8J_0_21_5PfS__param_1
)
;
.func  (.param .b32 func_retval0) _Z8J_0_21_6PfS_
(
	.param .b64 _Z8J_0_21_6PfS__param_0,
	.param .b64 _Z8J_0_21_6PfS__param_1
)
;
.func  (.param .b32 func_retval0) _Z8J_0_21_7PfS_
(
	.param .b64 _Z8J_0_21_7PfS__param_0,
	.param .b64 _Z8J_0_21_7PfS__param_1
)
;
.func  (.param .b32 func_retval0) _Z8J_0_21_8PfS_
(
	.param .b64 _Z8J_0_21_8PfS__param_0,
	.param .b64 _Z8J_0_21_8PfS__param_1
)
;
.func  (.param .b32 func_retval0) _Z8J_0_21_9PfS_
(
	.param .b64 _Z8J_0_21_9PfS__param_0,
	.param .b64 _Z8J_0_21_9PfS__param_1
)
;
.func  (.param .b32 func_retval0) _Z9J_0_21_10PfS_
(
	.param .b64 _Z9J_0_21_10PfS__param_0,
	.param .b64 _Z9J_0_21_10PfS__param_1
)
;
.func  (.param .b32 func_retval0) _Z9J_0_21_11PfS_
(
	.param .b64 _Z9J_0_21_11PfS__param_0,
	.param .b64 _Z9J_0_21_11PfS__param_1
)
;
.func  (.param .b32 func_retval0) _Z9J_0_21_12PfS_
(
	.param .b64 _Z9J_0_21_12PfS__param_0,
	.param .b64 _Z9J_0_21_12PfS__param_1
)
;
.func  (.param .b32 func_retval0) _Z9J_0_21_13PfS_
(
	.param .b64 _Z9J_0_21_13PfS__param_0,
	.param .b64 _Z9J_0_21_13PfS__param_1
)
;
.func  (.param .b32 func_retval0) _Z9J_0_21_14PfS_
(
	.param .b64 _Z9J_0_21_14PfS__param_0,
	.param .b64 _Z9J_0_21_14PfS__param_1
)
;
.func  (.param .b32 func_retval0) _Z9J_0_21_15PfS_
(
	.param .b64 _Z9J_0_21_15PfS__param_0,
	.param .b64 _Z9J_0_21_15PfS__param_1
)
;
.func  (.param .b32 func_retval0) _Z9J_0_21_16PfS_
(
	.param .b64 _Z9J_0_21_16PfS__param_0,
	.param .b64 _Z9J_0_21_16PfS__param_1
)
;
.func  (.param .b32 func_retval0) _Z9J_0_21_17PfS_
(
	.param .b64 _Z9J_0_21_17PfS__param_0,
	.param .b64 _Z9J_0_21_17PfS__param_1
)
;
.func  (.param .b32 func_retval0) _Z9J_0_21_18PfS_
(
	.param .b64 _Z9J_0_21_18PfS__param_0,
	.param .b64 _Z9J_0_21_18PfS__param_1
)
;
.func  (.param .b32 func_retval0) _Z9J_0_21_19PfS_
(
	.param .b64 _Z9J_0_21_19PfS__param_0,
	.param .b64 _Z9J_0_21_19PfS__param_1
)
;
.func  (.param .b32 func_retval0) _Z9J_0_21_20PfS_
(
	.param .b64 _Z9J_0_21_20PfS__param_0,
	.param .b64 _Z9J_0_21_20PfS__param_1
)
;
.func  (.param .b32 func_retval0) _Z9J_0_21_21PfS_
(
	.param .b64 _Z9J_0_21_21PfS__param_0,
	.param .b64 _Z9J_0_21_21PfS__param_1
)
;
.func  (.param .b32 func_retval0) _Z7J_1_0_0PfS_
(
	.param .b64 _Z7J_1_0_0PfS__param_0,
	.param .b64 _Z7J_1_0_0PfS__param_1
)
;
.func  (.param .b32 func_retval0) _Z7J_1_0_1PfS_
(
	.param .b64 _Z7J_1_0_1PfS__param_0,
	.param .b64 _Z7J_1_0_1PfS__param_1
)
;
.func  (.param .b32 func_retval0) _Z7J_1_0_2PfS_
(
	.param .b64 _Z7J_1_0_2PfS__param_0,
	.param .b64 _Z7J_1_0_2PfS__param_1
)
;
.func  (.param .b32 func_retval0) _Z7J_1_0_3PfS_
(
	.param .b64 _Z7J_1_0_3PfS__param_0,
	.param .b64 _Z7J_1_0_3PfS__param_1
)
;
.func  (.param .b32 func_retval0) _Z7J_1_0_4PfS_
(
	.param .b64 _Z7J_1_0_4PfS__param_0,
	.param .b64 _Z7J_1_0_4PfS__param_1
)
;
.func  (.param .b32 func_retval0) _Z7J_1_0_5PfS_
(
	.param .b64 _Z7J_1_0_5PfS__param_0,
	.param .b64 _Z7J_1_0_5PfS__param_1
)
;
.func  (.param .b32 func_retval0) _Z7J_1_0_6PfS_
(
	.param .b64 _Z7J_1_0_6PfS__param_0,
	.param .b64 _Z7J_1_0_6PfS__param_1
)
;
.func  (.param .b32 func_retval0) _Z7J_1_0_7PfS_
(
	.param .b64 _Z7J_1_0_7PfS__param_0,
	.param .b64 _Z7J_1_0_7PfS__param_1
)
;
.func  (.param .b32 func_retval0) _Z7J_1_0_8PfS_
(
	.param .b64 _Z7J_1_0_8PfS__param_0,
	.param .b64 _Z7J_1_0_8PfS__param_1
)
;
.func  (.param .b32 func_retval0) _Z7J_1_0_9PfS_
(
	.param .b64 _Z7J_1_0_9PfS__param_0,
	.param .b64 _Z7J_1_0_9PfS__param_1
)
;
.func  (.param .b32 func_retval0) _Z8J_1_0_10PfS_
(
	.param .b64 _Z8J_1_0_10PfS__param_0,
	.param .b64 _Z8J_1_0_10PfS__param_1
)
;
.func  (.param .b32 func_retval0) _Z8J_1_0_11PfS_
(
	.param .b64 _Z8J_1_0_11PfS__param_0,
	.param .b64 _Z8J_1_0_11PfS__param_1
)
;
.func  (.param .b32 func_retval0) _Z8J_1_0_12PfS_
(
	.param .b64 _Z8J_1_0_12PfS__param_0,
	.param .b64 _Z8J_1_0_12PfS__param_1
)
;
.func  (.param .b32 func_retval0) _Z8J_1_0_13PfS_
(
	.param .b64 _Z8J_1_0_13PfS__param_0,
	.param .b64 _Z8J_1_0_13PfS__param_1
)
;
.func  (.param .b32 func_retval0) _Z8J_1_0_14PfS_
(
	.param .b64 _Z8J_1_0_14PfS__param_0,
	.param .b64 _Z8J_1_0_14PfS__param_1
)
;
.func  (.param .b32 func_retval0) _Z8J_1_0_15PfS_
(
	.param .b64 _Z8J_1_0_15PfS__param_0,
	.param .b64 _Z8J_1_0_15PfS__param_1
)
;
.func  (.param .b32 func_retval0) _Z8J_1_0_16PfS_
(
	.param .b64 _Z8J_1_0_16PfS__param_0,
	.param .b64 _Z8J_1_0_16PfS__param_1
)
;
.func  (.param .b32 func_retval0) _Z8J_1_0_17PfS_
(
	.param .b64 _Z8J_1_0_17PfS__param_0,
	.param .b64 _Z8J_1_0_17PfS__param_1
)
;
.func  (.param .b32 func_retval0) _Z8J_1_0_18PfS_
(
	.param .b64 _Z8J_1_0_18PfS__param_0,
	.param .b64 _Z8J_1_0_18PfS__param_1
)
;
.func  (.param .b32 func_retval0) _Z8J_1_0_19PfS_
(
	.param .b64 _Z8J_1_0_19PfS__param_0,
	.param .b64 _Z8J_1_0_19PfS__param_1
)
;
.func  (.param .b32 func_retval0) _Z8J_1_0_20PfS_
(
	.param .b64 _Z8J_1_0_20PfS__param_0,
	.param .b64 _Z8J_1_0_20PfS__param_1
)
;
.func  (.param .b32 func_retval0) _Z8J_1_0_21PfS_
(
	.param .b64 _Z8J_1_0_21PfS__param_0,
	.param .b64 _Z8J_1_0_21PfS__param_1
)
;
.func  (.param .b32 func_retval0) _Z7J_1_1_0PfS_
(
	.param .b64 _Z7J_1_1_0PfS__param_0,
	.param .b64 _Z7J_1_1_0PfS__param_1
)
;
.func  (.param .b32 func_retval0) _Z7J_1_1_1PfS_
(
	.param .b64 _Z7J_1_1_1PfS__param_0,
	.param .b64 _Z7J_1_1_1PfS__param_1
)
;
.func  (.param .b32 func_retval0) _Z7J_1_1_2PfS_
(
	.param .b64 _Z7J_1_1_2PfS__param_0,
	.param .b64 _Z7J_1_1_2PfS__param_1
)
;
.func  (.param .b32 func_retval0) _Z7J_1_1_3PfS_
(
	.param .b64 _Z7J_1_1_3PfS__param_0,
	.param .b64 _Z7J_1_1_3PfS__param_1
)
;
.func  (.param .b32 func_retval0) _Z7J_1_1_4PfS_
(
	.param .b64 _Z7J_1_1_4PfS__param_0,
	.param .b64 _Z7J_1_1_4PfS__param_1
)
;
.func  (.param .b32 func_retval0) _Z7J_1_1_5PfS_
(
	.param .b64 _Z7J_1_1_5PfS__param_0,
	.param .b64 _Z7J_1_1_5PfS__param_1
)
;
.func  (.param .b32 func_retval0) _Z7J_1_1_6PfS_
(
	.param .b64 _Z7J_1_1_6PfS__param_0,
	.param .b64 _Z7J_1_1_6PfS__param_1
)
;
.func  (.param .b32 func_retval0) _Z7J_1_1_7PfS_
(
	.param .b64 _Z7J_1_1_7PfS__param_0,
	.param .b64 _Z7J_1_1_7PfS__param_1
)
;
.func  (.param .b32 func_retval0) _Z7J_1_1_8PfS_
(
	.param .b64 _Z7J_1_1_8PfS__param_0,
	.param .b64 _Z7J_1_1_8PfS__param_1
)
;
.func  (.param .b32 func_retval0) _Z7J_1_1_9PfS_
(
	.param .b64 _Z7J_1_1_9PfS__param_0,
	.param .b64 _Z7J_1_1_9PfS__param_1
)
;
.func  (.param .b32 func_retval0) _Z8J_1_1_10PfS_
(
	.param .b64 _Z8J_1_1_10PfS__param_0,
	.param .b64 _Z8J_1_1_10PfS__param_1
)
;
.func  (.param .b32 func_retval0) _Z8J_1_1_11PfS_
(
	.param .b64 _Z8J_1_1_11PfS__param_0,
	.param .b64 _Z8J_1_1_11PfS__param_1
)
;
.func  (.param .b32 func_retval0) _Z8J_1_1_12PfS_
(
	.param .b64 _Z8J_1_1_12PfS__param_0,
	.param .b64 _Z8J_1_1_12PfS__param_1
)
;
.func  (.param .b32 func_retval0) _Z8J_1_1_13PfS_
(
	.param .b64 _Z8J_1_1_13PfS__param_0,
	.param .b64 _Z8J_1_1_13PfS__param_1
)
;
.func  (.param .b32 func_retval0) _Z8J_1_1_14PfS_
(
	.param .b64 _Z8J_1_1_14PfS__param_0,
	.param .b64 _Z8J_1_1_14PfS__param_1
)
;
.func  (.param .b32 func_retval0) _Z8J_1_1_15PfS_
(
	.param .b64 _Z8J_1_1_15PfS__param_0,
	.param .b64 _Z8J_1_1_15PfS__param_1
)
;
.func  (.param .b32 func_retval0) _Z8J_1_1_16PfS_
(
	.param .b64 _Z8J_1_1_16PfS__param_0,
	.param .b64 _Z8J_1_1_16PfS__param_1
)
;
.func  (.param .b32 func_retval0) _Z8J_1_1_17PfS_
(
	.param .b64 _Z8J_1_1_17PfS__param_0,
	.param .b64 _Z8J_1_1_17PfS__param_1
)
;
.func  (.param .b32 func_retval0) _Z8J_1_1_18PfS_
(
	.param .b64 _Z8J_1_1_18PfS__param_0,
	.param .b64 _Z8J_1_1_18PfS__param_1
)
;
.func  (.param .b32 func_retval0) _Z8J_1_1_19PfS_
(
	.param .b64 _Z8J_1_1_19PfS__param_0,
	.param .b64 _Z8J_1_1_19PfS__param_1
)
;
.func  (.param .b32 func_retval0) _Z8J_1_1_20PfS_
(
	.param .b64 _Z8J_1_1_20PfS__param_0,
	.param .b64 _Z8J_1_1_20PfS__param_1
)
;
.func  (.param .b32 func_retval0) _Z8J_1_1_21PfS_
(
	.param .b64 _Z8J_1_1_21PfS__param_0,
	.param .b64 _Z8J_1_1_21PfS__param_1
)
;
.func  (.param .b32 func_retval0) _Z7J_1_2_0PfS_
(
	.param .b64 _Z7J_1_2_0PfS__param_0,
	.param .b64 _Z7J_1_2_0PfS__param_1
)
;
.func  (.param .b32 func_retval0) _Z7J_1_2_1PfS_
(
	.param .b64 _Z7J_1_2_1PfS__param_0,
	.param .b64 _Z7J_1_2_1PfS__param_1
)
;
.func  (.param .b32 func_retval0) _Z7J_1_2_2PfS_
(
	.param .b64 _Z7J_1_2_2PfS__param_0,
	.param .b64 _Z7J_1_2_2PfS__param_1
)
;
.func  (.param .b32 func_retval0) _Z7J_1_2_3PfS_
(
	.param .b64 _Z7J_1_2_3PfS__param_0,
	.param .b64 _Z7J_1_2_3PfS__param_1
)
;
.func  (.param .b32 func_retval0) _Z7J_1_2_4PfS_
(
	.param .b64 _Z7J_1_2_4PfS__param_0,
	.param .b64 _Z7J_1_2_4PfS__param_1
)
;
.func  (.param .b32 func_retval0) _Z7J_1_2_5PfS_
(
	.param .b64 _Z7J_1_2_5PfS__param_0,
	.param .b64 _Z7J_1_2_5PfS__param_1
)
;
.func  (.param .b32 func_retval0) _Z7J_1_2_6PfS_
(
	.param .b64 _Z7J_1_2_6PfS__param_0,
	.param .b64 _Z7J_1_2_6PfS__param_1
)
;
.func  (.param .b32 func_retval0) _Z7J_1_2_7PfS_
(
	.param .b64 _Z7J_1_2_7PfS__param_0,
	.param .b64 _Z7J_1_2_7PfS__param_1
)
;
.func  (.param .b32 func_retval0) _Z7J_1_2_8PfS_
(
	.param .b64 _Z7J_1_2_8PfS__param_0,
	.param .b64 _Z7J_1_2_8PfS__param_1
)
;
.func  (.param .b32 func_retval0) _Z7J_1_2_9PfS_
(
	.param .b64 _Z7J_1_2_9PfS__param_0,
	.param .b64 _Z7J_1_2_9PfS__param_1
)
;
.func  (.param .b32 func_retval0) _Z8J_1_2_10PfS_
(
	.param .b64 _Z8J_1_2_10PfS__param_0,
	.param .b64 _Z8J_1_2_10PfS__param_1
)
;
.func  (.param .b32 func_retval0) _Z8J_1_2_11PfS_
(
	.param .b64 _Z8J_1_2_11PfS__param_0,
	.param .b64 _Z8J_1_2_11PfS__param_1
)
;
.func  (.param .b32 func_retval0) _Z8J_1_2_12PfS_
(
	.param .b64 _Z8J_1_2_12PfS__param_0,
	.param .b64 _Z8J_1_2_12PfS__param_1
)
;
.func  (.param .b32 func_retval0) _Z8J_1_2_13PfS_
(
	.param .b64 _Z8J_1_2_13PfS__param_0,
	.param .b64 _Z8J_1_2_13PfS__param_1
)
;
.func  (.param .b32 func_retval0) _Z8J_1_2_14PfS_
(
	.param .b64 _Z8J_1_2_14PfS__param_0,
	.param .b64 _Z8J_1_2_14PfS__param_1
)
;
.func  (.param .b32 func_retval0) _Z8J_1_2_15PfS_
(
	.param .b64 _Z8J_1_2_15PfS__param_0,
	.param .b64 _Z8J_1_2_15PfS__param_1
)
;
.func  (.param .b32 func_retval0) _Z8J_1_2_16PfS_
(
	.param .b64 _Z8J_1_2_16PfS__param_0,
	.param .b64 _Z8J_1_2_16PfS__param_1
)
;
.func  (.param .b32 func_retval0) _Z8J_1_2_17PfS_
(
	.param .b64 _Z8J_1_2_17PfS__param_0,
	.param .b64 _Z8J_1_2_17PfS__param_1
)
;
.func  (.param .b32 func_retval0) _Z8J_1_2_18PfS_
(
	.param .b64 _Z8J_1_2_18PfS__param_0,
	.param .b64 _Z8J_1_2_18PfS__param_1
)
;
.func  (.param .b32 func_retval0) _Z8J_1_2_19PfS_
(
	.param .b64 _Z8J_1_2_19PfS__param_0,
	.param .b64 _Z8J_1_2_19PfS__param_1
)
;
.func  (.param .b32 func_retval0) _Z8J_1_2_20PfS_
(
	.param .b64 _Z8J_1_2_20PfS__param_0,
	.param .b64 _Z8J_1_2_20PfS__param_1
)
;
.func  (.param .b32 func_retval0) _Z8J_1_2_21PfS_
(
	.param .b64 _Z8J_1_2_21PfS__param_0,
	.param .b64 _Z8J_1_2_21PfS__param_1
)
;
.func  (.param .b32 func_retval0) _Z7J_1_3_0PfS_
(
	.param .b64 _Z7J_1_3_0PfS__param_0,
	.param .b64 _Z7J_1_3_0PfS__param_1
)
;
.func  (.param .b32 func_retval0) _Z7J_1_3_1PfS_
(
	.param .b64 _Z7J_1_3_1PfS__param_0,
	.param .b64 _Z7J_1_3_1PfS__param_1
)
;
.func  (.param .b32 func_retval0) _Z7J_1_3_2PfS_
(
	.param .b64 _Z7J_1_3_2PfS__param_0,
	.param .b64 _Z7J_1_3_2PfS__param_1
)
;
.func  (.param .b32 func_retval0) _Z7J_1_3_3PfS_
(
	.param .b64 _Z7J_1_3_3PfS__param_0,
	.param .b64 _Z7J_1_3_3PfS__param_1
)
;
.func  (.param .b32 func_retval0) _Z7J_1_3_4PfS_
(
	.param .b64 _Z7J_1_3_4PfS__param_0,
	.param .b64 _Z7J_1_3_4PfS__param_1
)
;
.func  (.param .b32 func_retval0) _Z7J_1_3_5PfS_
(
	.param .b64 _Z7J_1_3_5PfS__param_0,
	.param .b64 _Z7J_1_3_5PfS__param_1
)
;
.func  (.param .b32 func_retval0) _Z7J_1_3_6PfS_
(
	.param .b64 _Z7J_1_3_6PfS__param_0,
	.param .b64 _Z7J_1_3_6PfS__param_1
)
;
.func  (.param .b32 func_retval0) _Z7J_1_3_7PfS_
(
	.param .b64 _Z7J_1_3_7PfS__param_0,
	.param .b64 _Z7J_1_3_7PfS__param_1
)
;
.func  (.param .b32 func_retval0) _Z7J_1_3_8PfS_
(
	.param .b64 _Z7J_1_3_8PfS__param_0,
	.param .b64 _Z7J_1_3_8PfS__param_1
)
;
.func  (.param .b32 func_retval0) _Z7J_1_3_9PfS_
(
	.param .b64 _Z7J_1_3_9PfS__param_0,
	.param .b64 _Z7J_1_3_9PfS__param_1
)
;
.func  (.param .b32 func_retval0) _Z8J_1_3_10PfS_
(
	.param .b64 _Z8J_1_3_10PfS__param_0,
	.param .b64 _Z8J_1_3_10PfS__param_1
)
;
.func  (.param .b32 func_retval0) _Z8J_1_3_11PfS_
(
	.param .b64 _Z8J_1_3_11PfS__param_0,
	.param .b64 _Z8J_1_3_11PfS__param_1
)
;
.func  (.param .b32 func_retval0) _Z8J_1_3_12PfS_
(
	.param .b64 _Z8J_1_3_12PfS__param_0,
	.param .b64 _Z8J_1_3_12PfS__param_1
)
;
.func  (.param .b32 func_retval0) _Z8J_1_3_13PfS_
(
	.param .b64 _Z8J_1_3_13PfS__param_0,
	.param .b64 _Z8J_1_3_13PfS__param_1
)
;
.func  (.param .b32 func_retval0) _Z8J_1_3_14PfS_
(
	.param .b64 _Z8J_1_3_14PfS__param_0,
	.param .b64 _Z8J_1_3_14PfS__param_1
)
;
.func  (.param .b32 func_retval0) _Z8J_1_3_15PfS_
(
	.param .b64 _Z8J_1_3_15PfS__param_0,
	.param .b64 _Z8J_1_3_15PfS__param_1
)
;
.func  (.param .b32 func_retval0) _Z8J_1_3_16PfS_
(
	.param .b64 _Z8J_1_3_16PfS__param_0,
	.param .b64 _Z8J_1_3_16PfS__param_1
)
;
.func  (.param .b32 func_retval0) _Z8J_1_3_17PfS_
(
	.param .b64 _Z8J_1_3_17PfS__param_0,
	.param .b64 _Z8J_1_3_17PfS__param_1
)
;
.func  (.param .b32 func_retval0) _Z8J_1_3_18PfS_
(
	.param .b64 _Z8J_1_3_18PfS__param_0,
	.param .b64 _Z8J_1_3_18PfS__param_1
)
;
.func  (.param .b32 func_retval0) _Z8J_1_3_19PfS_
(
	.param .b64 _Z8J_1_3_19PfS__param_0,
	.param .b64 _Z8J_1_3_19PfS__param_1
)
;
.func  (.param .b32 func_retval0) _Z8J_1_3_20PfS_
(
	.param .b64 _Z8J_1_3_20PfS__param_0,
	.param .b64 _Z8J_1_3_20PfS__param_1
)
;
.func  (.param .b32 func_retval0) _Z8J_1_3_21PfS_
(
	.param .b64 _Z8J_1_3_21PfS__param_0,
	.param .b64 _Z8J_1_3_21PfS__param_1
)
;
.func  (.param .b32 func_retval0) _Z7J_1_4_0PfS_
(
	.param .b64 _Z7J_1_4_0PfS__param_0,
	.param .b64 _Z7J_1_4_0PfS__param_1
)
;
.func  (.param .b32 func_retval0) _Z7J_1_4_1PfS_
(
	.param .b64 _Z7J_1_4_1PfS__param_0,
	.param .b64 _Z7J_1_4_1PfS__param_1
)
;
.func  (.param .b32 func_retval0) _Z7J_1_4_2PfS_
(
	.param .b64 _Z7J_1_4_2PfS__param_0,
	.param .b64 _Z7J_1_4_2PfS__param_1
)
;
.func  (.param .b32 func_retval0) _Z7J_1_4_3PfS_
(
	.param .b64 _Z7J_1_4_3PfS__param_0,
	.param .b64 _Z7J_1_4_3PfS__param_1
)
;
.func  (.param .b32 func_retval0) _Z7J_1_4_4PfS_
(
	.param .b64 _Z7J_1_4_4PfS__param_0,
	.param .b64 _Z7J_1_4_4PfS__param_1
)
;
.func  (.param .b32 func_retval0) _Z7J_1_4_5PfS_
(
	.param .b64 _Z7J_1_4_5PfS__param_0,
	.param .b64 _Z7J_1_4_5PfS__param_1
)
;
.func  (.param .b32 func_retval0) _Z7J_1_4_6PfS_
(
	.param .b64 _Z7J_1_4_6PfS__param_0,
	.param .b64 _Z7J_1_4_6PfS__param_1
)
;
.func  (.param .b32 func_retval0) _Z7J_1_4_7PfS_
(
	.param .b64 _Z7J_1_4_7PfS__param_0,
	.param .b64 _Z7J_1_4_7PfS__param_1
)
;
.func  (.param .b32 func_retval0) _Z7J_1_4_8PfS_
(
	.param .b64 _Z7J_1_4_8PfS__param_0,
	.param .b64 _Z7J_1_4_8PfS__param_1
)
;
.func  (.param .b32 func_retval0) _Z7J_1_4_9PfS_
(
	.param .b64 _Z7J_1_4_9PfS__param_0,
	.param .b64 _Z7J_1_4_9PfS__param_1
)
;
.func  (.param .b32 func_retval0) _Z8J_1_4_10PfS_
(
	.param .b64 _Z8J_1_4_10PfS__param_0,
	.param .b64 _Z8J_1_4_10PfS__param_1
)
;
.func  (.param .b32 func_retval0) _Z8J_1_4_11PfS_
(
	.param .b64 _Z8J_1_4_11PfS__param_0,
	.param .b64 _Z8J_1_4_11PfS__param_1
)
;
.func  (.param .b32 func_retval0) _Z8J_1_4_12PfS_
(
	.param .b64 _Z8J_1_4_12PfS__param_0,
	.param .b64 _Z8J_1_4_12PfS__param_1
)
;
.func  (.param .b32 func_retval0) _Z8J_1_4_13PfS_
(
	.param .b64 _Z8J_1_4_13PfS__param_0,
	.param .b64 _Z8J_1_4_13PfS__param_1
)
;
.func  (.param .b32 func_retval0) _Z8J_1_4_14PfS_
(
	.param .b64 _Z8J_1_4_14PfS__param_0,
	.param .b64 _Z8J_1_4_14PfS__param_1
)
;
.func  (.param .b32 func_retval0) _Z8J_1_4_15PfS_
(
	.param .b64 _Z8J_1_4_15PfS__param_0,
	.param .b64 _Z8J_1_4_15PfS__param_1
)
;
.func  (.param .b32 func_retval0) _Z8J_1_4_16PfS_
(
	.param .b64 _Z8J_1_4_16PfS__param_0,
	.param .b64 _Z8J_1_4_16PfS__param_1
)
;
.func  (.param .b32 func_retval0) _Z8J_1_4_17PfS_
(
	.param .b64 _Z8J_1_4_17PfS__param_0,
	.param .b64 _Z8J_1_4_17PfS__param_1
)
;
.func  (.param .b32 func_retval0) _Z8J_1_4_18PfS_
(
	.param .b64 _Z8J_1_4_18PfS__param_0,
	.param .b64 _Z8J_1_4_18PfS__param_1
)
;
.func  (.param .b32 func_retval0) _Z8J_1_4_19PfS_
(
	.param .b64 _Z8J_1_4_19PfS__param_0,
	.param .b64 _Z8J_1_4_19PfS__param_1
)
;
.func  (.param .b32 func_retval0) _Z8J_1_4_20PfS_
(
	.param .b64 _Z8J_1_4_20PfS__param_0,
	.param .b64 _Z8J_1_4_20PfS__param_1
)
;
.func  (.param .b32 func_retval0) _Z8J_1_4_21PfS_
(
	.param .b64 _Z8J_1_4_21PfS__param_0,
	.param .b64 _Z8J_1_4_21PfS__param_1
)
;
.func  (.param .b32 func_retval0) _Z7J_1_5_0PfS_
(
	.param .b64 _Z7J_1_5_0PfS__param_0,
	.param .b64 _Z7J_1_5_0PfS__param_1
)
;
.func  (.param .b32 func_retval0) _Z7J_1_5_1PfS_
(
	.param .b64 _Z7J_1_5_1PfS__param_0,
	.param .b64 _Z7J_1_5_1PfS__param_1
)
;
.func  (.param .b32 func_retval0) _Z7J_1_5_2PfS_
(
	.param .b64 _Z7J_1_5_2PfS__param_0,
	.param .b64 _Z7J_1_5_2PfS__param_1
)
;
.func  (.param .b32 func_retval0) _Z7J_1_5_3PfS_
(
	.param .b64 _Z7J_1_5_3PfS__param_0,
	.param .b64 _Z7J_1_5_3PfS__param_1
)
;
.func  (.param .b32 func_retval0) _Z7J_1_5_4PfS_
(
	.param .b64 _Z7J_1_5_4PfS__param_0,
	.param .b64 _Z7J_1_5_4PfS__param_1
)
;
.func  (.param .b32 func_retval0) _Z7J_1_5_5PfS_
(
	.param .b64 _Z7J_1_5_5PfS__param_0,
	.param .b64 _Z7J_1_5_5PfS__param_1
)
;
.func  (.param .b32 func_retval0) _Z7J_1_5_6PfS_
(
	.param .b64 _Z7J_1_5_6PfS__param_0,
	.param .b64 _Z7J_1_5_6PfS__param_1
)
;
.func  (.param .b32 func_retval0) _Z7J_1_5_7PfS_
(
	.param .b64 _Z7J_1_5_7PfS__param_0,
	.param .b64 _Z7J_1_5_7PfS__param_1
)
;
.func  (.param .b32 func_retval0) _Z7J_1_5_8PfS_
(
	.param .b64 _Z7J_1_5_8PfS__param_0,
	.param .b64 _Z7J_1_5_8PfS__param_1
)
;
.func  (.param .b32 func_retval0) _Z7J_1_5_9PfS_
(
	.param .b64 _Z7J_1_5_9PfS__param_0,
	.param .b64 _Z7J_1_5_9PfS__param_1
)
;
.func  (.param .b32 func_retval0) _Z8J_1_5_10PfS_
(
	.param .b64 _Z8J_1_5_10PfS__param_0,
	.param .b64 _Z8J_1_5_10PfS__param_1
)
;
.func  (.param .b32 func_retval0) _Z8J_1_5_11PfS_
(
	.param .b64 _Z8J_1_5_11PfS__param_0,
	.param .b64 _Z8J_1_5_11PfS__param_1
)
;
.func  (.param .b32 func_retval0) _Z8J_1_5_12PfS_
(
	.param .b64 _Z8J_1_5_12PfS__param_0,
	.param .b64 _Z8J_1_5_12PfS__param_1
)
;
.func  (.param .b32 func_retval0) _Z8J_1_5_13PfS_
(
	.param .b64 _Z8J_1_5_13PfS__param_0,
	.param .b64 _Z8J_1_5_13PfS__param_1
)
;
.func  (.param .b32 func_retval0) _Z8J_1_5_14PfS_
(
	.param .b64 _Z8J_1_5_14PfS__param_0,
	.param .b64 _Z8J_1_5_14PfS__param_1
)
;
.func  (.param .b32 func_retval0) _Z8J_1_5_15PfS_
(
	.param .b64 _Z8J_1_5_15PfS__param_0,
	.param .b64 _Z8J_1_5_15PfS__param_1
)
;
.func  (.param .b32 func_retval0) _Z8J_1_5_16PfS_
(
	.param .b64 _Z8J_1_5_16PfS__param_0,
	.param .b64 _Z8J_1_5_16PfS__param_1
)
;
.func  (.param .b32 func_retval0) _Z8J_1_5_17PfS_
(
	.param .b64 _Z8J_1_5_17PfS__param_0,
	.param .b64 _Z8J_1_5_17PfS__param_1
)
;
.func  (.param .b32 func_retval0) _Z8J_1_5_18PfS_
(
	.param .b64 _Z8J_1_5_18PfS__param_0,
	.param .b64 _Z8J_1_5_18PfS__param_1
)
;
.func  (.param .b32 func_retval0) _Z8J_1_5_19PfS_
(
	.param .b64 _Z8J_1_5_19PfS__param_0,
	.param .b64 _Z8J_1_5_19PfS__param_1
)
;
.func  (.param .b32 func_retval0) _Z8J_1_5_20PfS_
(
	.param .b64 _Z8J_1_5_20PfS__param_0,
	.param .b64 _Z8J_1_5_20PfS__param_1
)
;
.func  (.param .b32 func_retval0) _Z8J_1_5_21PfS_
(
	.param .b64 _Z8J_1_5_21PfS__param_0,
	.param .b64 _Z8J_1_5_21PfS__param_1
)
;
.func  (.param .b32 func_retval0) _Z7J_1_6_0PfS_
(
	.param .b64 _Z7J_1_6_0PfS__param_0,
	.param .b64 _Z7J_1_6_0PfS__param_1
)
;
.func  (.param .b32 func_retval0) _Z7J_1_6_1PfS_
(
	.param .b64 _Z7J_1_6_1PfS__param_0,
	.param .b64 _Z7J_1_6_1PfS__param_1
)
;
.func  (.param .b32 func_retval0) _Z7J_1_6_2PfS_
(
	.param .b64 _Z7J_1_6_2PfS__param_0,
	.param .b64 _Z7J_1_6_2PfS__param_1
)
;
.func  (.param .b32 func_retval0) _Z7J_1_6_3PfS_
(
	.param .b64 _Z7J_1_6_3PfS__param_0,
	.param .b64 _Z7J_1_6_3PfS__param_1
)
;
.func  (.param .b32 func_retval0) _Z7J_1_6_4PfS_
(
	.param .b64 _Z7J_1_6_4PfS__param_0,
	.param .b64 _Z7J_1_6_4PfS__param_1
)
;
.func  (.param .b32 func_retval0) _Z7J_1_6_5PfS_
(
	.param .b64 _Z7J_1_6_5PfS__param_0,
	.param .b64 _Z7J_1_6_5PfS__param_1
)
;
.func  (.param .b32 func_retval0) _Z7J_1_6_6PfS_
(
	.param .b64 _Z7J_1_6_6PfS__param_0,
	.param .b64 _Z7J_1_6_6PfS__param_1
)
;
.func  (.param .b32 func_retval0) _Z7J_1_6_7PfS_
(
	.param .b64 _Z7J_1_6_7PfS__param_0,
	.param .b64 _Z7J_1_6_7PfS__param_1
)
;
.func  (.param .b32 func_retval0) _Z7J_1_6_8PfS_
(
	.param .b64 _Z7J_1_6_8PfS__param_0,
	.param .b64 _Z7J_1_6_8PfS__param_1
)
;
.func  (.param .b32 func_retval0) _Z7J_1_6_9PfS_
(
	.param .b64 _Z7J_1_6_9PfS__param_0,
	.param .b64 _Z7J_1_6_9PfS__param_1
)
;
.func  (.param .b32 func_retval0) _Z8J_1_6_10PfS_
(
	.param .b64 _Z8J_1_6_10PfS__param_0,
	.param .b64 _Z8J_1_6_10PfS__param_1
)
;
.func  (.param .b32 func_retval0) _Z8J_1_6_11PfS_
(
	.param .b64 _Z8J_1_6_11PfS__param_0,
	.param .b64 _Z8J_1_6_11PfS__param_1
)
;
.func  (.param .b32 func_retval0) _Z8J_1_6_12PfS_
(
	.param .b64 _Z8J_1_6_12PfS__param_0,
	.param .b64 _Z8J_1_6_12PfS__param_1
)
;
.func  (.param .b32 func_retval0) _Z8J_1_6_13PfS_
(
	.param .b64 _Z8J_1_6_13PfS__param_0,
	.param .b64 _Z8J_1_6_13PfS__param_1
)
;
.func  (.param .b32 func_retval0) _Z8J_1_6_14PfS_
(
	.param .b64 _Z8J_1_6_14PfS__param_0,
	.param .b64 _Z8J_1_6_14PfS__param_1
)
;
.func  (.param .b32 func_retval0) _Z8J_1_6_15PfS_
(
	.param .b64 _Z8J_1_6_15PfS__param_0,
	.param .b64 _Z8J_1_6_15PfS__param_1
)
;
.func  (.param .b32 func_retval0) _Z8J_1_6_16PfS_
(
	.param .b64 _Z8J_1_6_16PfS__param_0,
	.param .b64 _Z8J_1_6_16PfS__param_1
)
;
.func  (.param .b32 func_retval0) _Z8J_1_6_17PfS_
(
	.param .b64 _Z8J_1_6_17PfS__param_0,
	.param .b64 _Z8J_1_6_17PfS__param_1
)
;
.func  (.param .b32 func_retval0) _Z8J_1_6_18PfS_
(
	.param .b64 _Z8J_1_6_18PfS__param_0,
	.param .b64 _Z8J_1_6_18PfS__param_1
)
;
.func  (.param .b32 func_retval0) _Z8J_1_6_19PfS_
(
	.param .b64 _Z8J_1_6_19PfS__param_0,
	.param .b64 _Z8J_1_6_19PfS__param_1
)
;
.func  (.param .b32 func_retval0) _Z8J_1_6_20PfS_
(
	.param .b64 _Z8J_1_6_20PfS__param_0,
	.param .b64 _Z8J_1_6_20PfS__param_1
)
;
.func  (.param .b32 func_retval0) _Z8J_1_6_21PfS_
(
	.param .b64 _Z8J_1_6_21PfS__param_0,
	.param .b64 _Z8J_1_6_21PfS__param_1
)
;
.func  (.param .b32 func_retval0) _Z7J_1_7_0PfS_
(
	.param .b64 _Z7J_1_7_0PfS__param_0,
	.param .b64 _Z7J_1_7_0PfS__param_1
)
;
.func  (.param .b32 func_retval0) _Z7J_1_7_1PfS_
(
	.param .b64 _Z7J_1_7_1PfS__param_0,
	.param .b64 _Z7J_1_7_1PfS__param_1
)
;
.func  (.param .b32 func_retval0) _Z7J_1_7_2PfS_
(
	.param .b64 _Z7J_1_7_2PfS__param_0,
	.param .b64 _Z7J_1_7_2PfS__param_1
)
;
.func  (.param .b32 func_retval0) _Z7J_1_7_3PfS_
(
	.param .b64 _Z7J_1_7_3PfS__param_0,
	.param .b64 _Z7J_1_7_3PfS__param_1
)
;
.func  (.param .b32 func_retval0) _Z7J_1_7_4PfS_
(
	.param .b64 _Z7J_1_7_4PfS__param_0,
	.param .b64 _Z7J_1_7_4PfS__param_1
)
;
.func  (.param .b32 func_retval0) _Z7J_1_7_5PfS_
(
	.param .b64 _Z7J_1_7_5PfS__param_0,
	.param .b64 _Z7J_1_7_5PfS__param_1
)
;
.func  (.param .b32 func_retval0) _Z7J_1_7_6PfS_
(
	.param .b64 _Z7J_1_7_6PfS__param_0,
	.param .b64 _Z7J_1_7_6PfS__param_1
)
;
.func  (.param .b32 func_retval0) _Z7J_1_7_7PfS_
(
	.param .b64 _Z7J_1_7_7PfS__param_0,
	.param .b64 _Z7J_1_7_7PfS__param_1
)
;
.func  (.param .b32 func_retval0) _Z7J_1_7_8PfS_
(
	.param .b64 _Z7J_1_7_8PfS__param_0,
	.param .b64 _Z7J_1_7_8PfS__param_1
)
;
.func  (.param .b32 func_retval0) _Z7J_1_7_9PfS_
(
	.param .b64 _Z7J_1_7_9PfS__param_0,
	.param .b64 _Z7J_1_7_9PfS__param_1
)
;
.func  (.param .b32 func_retval0) _Z8J_1_7_10PfS_
(
	.param .b64 _Z8J_1_7_10PfS__param_0,
	.param .b64 _Z8J_1_7_10PfS__param_1
)
;
.func  (.param .b32 func_retval0) _Z8J_1_7_11PfS_
(
	.param .b64 _Z8J_1_7_11PfS__param_0,
	.param .b64 _Z8J_1_7_11PfS__param_1
)
;
.func  (.param .b32 func_retval0) _Z8J_1_7_12PfS_
(
	.param .b64 _Z8J_1_7_12PfS__param_0,
	.param .b64 _Z8J_1_7_12PfS__param_1
)
;
.func  (.param .b32 func_retval0) _Z8J_1_7_13PfS_
(
	.param .b64 _Z8J_1_7_13PfS__param_0,
	.param .b64 _Z8J_1_7_13PfS__param_1
)
;
.func  (.param .b32 func_retval0) _Z8J_1_7_14PfS_
(
	.param .b64 _Z8J_1_7_14PfS__param_0,
	.param .b64 _Z8J_1_7_14PfS__param_1
)
;
.func  (.param .b32 func_retval0) _Z8J_1_7_15PfS_
(
	.param .b64 _Z8J_1_7_15PfS__param_0,
	.param .b64 _Z8J_1_7_15PfS__param_1
)
;
.func  (.param .b32 func_retval0) _Z8J_1_7_16PfS_
(
	.param .b64 _Z8J_1_7_16PfS__param_0,
	.param .b64 _Z8J_1_7_16PfS__param_1
)
;
.func  (.param .b32 func_retval0) _Z8J_1_7_17PfS_
(
	.param .b64 _Z8J_1_7_17PfS__param_0,
	.param .b64 _Z8J_1_7_17PfS__param_1
)
;
.func  (.param .b32 func_retval0) _Z8J_1_7_18PfS_
(
	.param .b64 _Z8J_1_7_18PfS__param_0,
	.param .b64 _Z8J_1_7_18PfS__param_1
)
;
.func  (.param .b32 func_retval0) _Z8J_1_7_19PfS_
(
	.param .b64 _Z8J_1_7_19PfS__param_0,
	.param .b64 _Z8J_1_7_19PfS__param_1
)
;
.func  (.param .b32 func_retval0) _Z8J_1_7_20PfS_
(
	.param .b64 _Z8J_1_7_20PfS__param_0,
	.param .b64 _Z8J_1_7_20PfS__param_1
)
;
.func  (.param .b32 func_retval0) _Z8J_1_7_21PfS_
(
	.param .b64 _Z8J_1_7_21PfS__param_0,
	.param .b64 _Z8J_1_7_21PfS__param_1
)
;
.func  (.param .b32 func_retval0) _Z7J_1_8_0PfS_
(
	.param .b64 _Z7J_1_8_0PfS__param_0,
	.param .b64 _Z7J_1_8_0PfS__param_1
)
;
.func  (.param .b32 func_retval0) _Z7J_1_8_1PfS_
(
	.param .b64 _Z7J_1_8_1PfS__param_0,
	.param .b64 _Z7J_1_8_1PfS__param_1
)
;
.func  (.param .b32 func_retval0) _Z7J_1_8_2PfS_
(
	.param .b64 _Z7J_1_8_2PfS__param_0,
	.param .b64 _Z7J_1_8_2PfS__param_1
)
;
.func  (.param .b32 func_retval0) _Z7J_1_8_3PfS_
(
	.param .b64 _Z7J_1_8_3PfS__param_0,
	.param .b64 _Z7J_1_8_3PfS__param_1
)
;
.func  (.param .b32 func_retval0) _Z7J_1_8_4PfS_
(
	.param .b64 _Z7J_1_8_4PfS__param_0,
	.param .b64 _Z7J_1_8_4PfS__param_1
)
;
.func  (.param .b32 func_retval0) _Z7J_1_8_5PfS_
(
	.param .b64 _Z7J_1_8_5PfS__param_0,
	.param .b64 _Z7J_1_8_5PfS__param_1
)
;
.func  (.param .b32 func_retval0) _Z7J_1_8_6PfS_
(
	.param .b64 _Z7J_1_8_6PfS__param_0,
	.param .b64 _Z7J_1_8_6PfS__param_1
)
;
.func  (.param .b32 func_retval0) _Z7J_1_8_7PfS_
(
	.param .b64 _Z7J_1_8_7PfS__param_0,
	.param .b64 _Z7J_1_8_7PfS__param_1
)
;
.func  (.param .b32 func_retval0) _Z7J_1_8_8PfS_
(
	.param .b64 _Z7J_1_8_8PfS__param_0,
	.param .b64 _Z7J_1_8_8PfS__param_1
)
;
.func  (.param .b32 func_retval0) _Z7J_1_8_9PfS_
(
	.param .b64 _Z7J_1_8_9PfS__param_0,
	.param .b64 _Z7J_1_8_9PfS__param_1
)
;
.func  (.param .b32 func_retval0) _Z8J_1_8_10PfS_
(
	.param .b64 _Z8J_1_8_10PfS__param_0,
	.param .b64 _Z8J_1_8_10PfS__param_1
)
;
.func  (.param .b32 func_retval0) _Z8J_1_8_11PfS_
(
	.param .b64 _Z8J_1_8_11PfS__param_0,
	.param .b64 _Z8J_1_8_11PfS__param_1
)
;
.func  (.param .b32 func_retval0) _Z8J_1_8_12PfS_
(
	.param .b64 _Z8J_1_8_12PfS__param_0,
	.param .b64 _Z8J_1_8_12PfS__param_1
)
;
.func  (.param .b32 func_retval0) _Z8J_1_8_13PfS_
(
	.param .b64 _Z8J_1_8_13PfS__param_0,
	.param .b64 _Z8J_1_8_13PfS__param_1
)
;
.func  (.param .b32 func_retval0) _Z8J_1_8_14PfS_
(
	.param .b64 _Z8J_1_8_14PfS__param_0,
	.param .b64 _Z8J_1_8_14PfS__param_1
)
;
.func  (.param .b32 func_retval0) _Z8J_1_8_15PfS_
(
	.param .b64 _Z8J_1_8_15PfS__param_0,
	.param .b64 _Z8J_1_8_15PfS__param_1
)
;
.func  (.param .b32 func_retval0) _Z8J_1_8_16PfS_
(
	.param .b64 _Z8J_1_8_16PfS__param_0,
	.param .b64 _Z8J_1_8_16PfS__param_1
)
;
.func  (.param .b32 func_retval0) _Z8J_1_8_17PfS_
(
	.param .b64 _Z8J_1_8_17PfS__param_0,
	.param .b64 _Z8J_1_8_17PfS__param_1
)
;
.func  (.param .b32 func_retval0) _Z8J_1_8_18PfS_
(
	.param .b64 _Z8J_1_8_18PfS__param_0,
	.param .b64 _Z8J_1_8_18PfS__param_1
)
;
.func  (.param .b32 func_retval0) _Z8J_1_8_19PfS_
(
	.param .b64 _Z8J_1_8_19PfS__param_0,
	.param .b64 _Z8J_1_8_19PfS__param_1
)
;
.func  (.param .b32 func_retval0) _Z8J_1_8_20PfS_
(
	.param .b64 _Z8J_1_8_20PfS__param_0,
	.param .b64 _Z8J_1_8_20PfS__param_1
)
;
.func  (.param .b32 func_retval0) _Z8J_1_8_21PfS_
(
	.param .b64 _Z8J_1_8_21PfS__param_0,
	.param .b64 _Z8J_1_8_21PfS__param_1
)
;
.func  (.param .b32 func_retval0) _Z7J_1_9_0PfS_
(
	.param .b64 _Z7J_1_9_0PfS__param_0,
	.param .b64 _Z7J_1_9_0PfS__param_1
)
;
.func  (.param .b32 func_retval0) _Z7J_1_9_1PfS_
(
	.param .b64 _Z7J_1_9_1PfS__param_0,
	.param .b64 _Z7J_1_9_1PfS__param_1
)
;
.func  (.param .b32 func_retval0) _Z7J_1_9_2PfS_
(
	.param .b64 _Z7J_1_9_2PfS__param_0,
	.param .b64 _Z7J_1_9_2PfS__param_1
)
;
.func  (.param .b32 func_retval0) _Z7J_1_9_3PfS_
(
	.param .b64 _Z7J_1_9_3PfS__param_0,
	.param .b64 _Z7J_1_9_3PfS__param_1
)
;
.func  (.param .b32 func_retval0) _Z7J_1_9_4PfS_
(
	.param .b64 _Z7J_1_9_4PfS__param_0,
	.param .b64 _Z7J_1_9_4PfS__param_1
)
;
.func  (.param .b32 func_retval0) _Z7J_1_9_5PfS_
(
	.param .b64 _Z7J_1_9_5PfS__param_0,
	.param .b64 _Z7J_1_9_5PfS__param_1
)
;
.func  (.param .b32 func_retval0) _Z7J_1_9_6PfS_
(
	.param .b64 _Z7J_1_9_6PfS__param_0,
	.param .b64 _Z7J_1_9_6PfS__param_1
)
;
.func  (.param .b32 func_retval0) _Z7J_1_9_7PfS_
(
	.param .b64 _Z7J_1_9_7PfS__param_0,
	.param .b64 _Z7J_1_9_7PfS__param_1
)
;
.func  (.param .b32 func_retval0) _Z7J_1_9_8PfS_
(
	.param .b64 _Z7J_1_9_8PfS__param_0,
	.param .b64 _Z7J_1_9_8PfS__param_1
)
;
.func  (.param .b32 func_retval0) _Z7J_1_9_9PfS_
(
	.param .b64 _Z7J_1_9_9PfS__param_0,
	.param .b64 _Z7J_1_9_9PfS__param_1
)
;
.func  (.param .b32 func_retval0) _Z8J_1_9_10PfS_
(
	.param .b64 _Z8J_1_9_10PfS__param_0,
	.param .b64 _Z8J_1_9_10PfS__param_1
)
;
.func  (.param .b32 func_retval0) _Z8J_1_9_11PfS_
(
	.param .b64 _Z8J_1_9_11PfS__param_0,
	.param .b64 _Z8J_1_9_11PfS__param_1
)
;
.func  (.param .b32 func_retval0) _Z8J_1_9_12PfS_
(
	.param .b64 _Z8J_1_9_12PfS__param_0,
	.param .b64 _Z8J_1_9_12PfS__param_1
)
;
.func  (.param .b32 func_retval0) _Z8J_1_9_13PfS_
(
	.param .b64 _Z8J_1_9_13PfS__param_0,
	.param .b64 _Z8J_1_9_13PfS__param_1
)
;
.func  (.param .b32 func_retval0) _Z8J_1_9_14PfS_
(
	.param .b64 _Z8J_1_9_14PfS__param_0,
	.param .b64 _Z8J_1_9_14PfS__param_1
)
;
.func  (.param .b32 func_retval0) _Z8J_1_9_15PfS_
(
	.param .b64 _Z8J_1_9_15PfS__param_0,
	.param .b64 _Z8J_1_9_15PfS__param_1
)
;
.func  (.param .b32 func_retval0) _Z8J_1_9_16PfS_
(
	.param .b64 _Z8J_1_9_16PfS__param_0,
	.param .b64 _Z8J_1_9_16PfS__param_1
)
;
.func  (.param .b32 func_retval0) _Z8J_1_9_17PfS_
(
	.param .b64 _Z8J_1_9_17PfS__param_0,
	.param .b64 _Z8J_1_9_17PfS__param_1
)
;
.func  (.param .b32 func_retval0) _Z8J_1_9_18PfS_
(
	.param .b64 _Z8J_1_9_18PfS__param_0,
	.param .b64 _Z8J_1_9_18PfS__param_1
)
;
.func  (.param .b32 func_retval0) _Z8J_1_9_19PfS_
(
	.param .b64 _Z8J_1_9_19PfS__param_0,
	.param .b64 _Z8J_1_9_19PfS__param_1
)
;
.func  (.param .b32 func_retval0) _Z8J_1_9_20PfS_
(
	.param .b64 _Z8J_1_9_20PfS__param_0,
	.param .b64 _Z8J_1_9_20PfS__param_1
)
;
.func  (.param .b32 func_retval0) _Z8J_1_9_21PfS_
(
	.param .b64 _Z8J_1_9_21PfS__param_0,
	.param .b64 _Z8J_1_9_21PfS__param_1
)
;
.func  (.param .b32 func_retval0) _Z8J_1_10_0PfS_
(
	.param .b64 _Z8J_1_10_0PfS__param_0,
	.param .b64 _Z8J_1_10_0PfS__param_1
)
;
.func  (.param .b32 func_retval0) _Z8J_1_10_1PfS_
(
	.param .b64 _Z8J_1_10_1PfS__param_0,
	.param .b64 _Z8J_1_10_1PfS__param_1
)
;
.func  (.param .b32 func_retval0) _Z8J_1_10_2PfS_
(
	.param .b64 _Z8J_1_10_2PfS__param_0,
	.param .b64 _Z8J_1_10_2PfS__param_1
)
;
.func  (.param .b32 func_retval0) _Z8J_1_10_3PfS_
(
	.param .b64 _Z8J_1_10_3PfS__param_0,
	.param .b64 _Z8J_1_10_3PfS__param_1
)
;
.func  (.param .b32 func_retval0) _Z8J_1_10_4PfS_
(
	.param .b64 _Z8J_1_10_4PfS__param_0,
	.param .b64 _Z8J_1_10_4PfS__param_1
)
;
.func  (.param .b32 func_retval0) _Z8J_1_10_5PfS_
(
	.param .b64 _Z8J_1_10_5PfS__param_0,
	.param .b64 _Z8J_1_10_5PfS__param_1
)
;
.func  (.param .b32 func_retval0) _Z8J_1_10_6PfS_
(
	.param .b64 _Z8J_1_10_6PfS__param_0,
	.param .b64 _Z8J_1_10_6PfS__param_1
)
;
.func  (.param .b32 func_retval0) _Z8J_1_10_7PfS_
(
	.param .b64 _Z8J_1_10_7PfS__param_0,
	.param .b64 _Z8J_1_10_7PfS__param_1
)
;
.func  (.param .b32 func_retval0) _Z8J_1_10_8PfS_
(
	.param .b64 _Z8J_1_10_8PfS__param_0,
	.param .b64 _Z8J_1_10_8PfS__param_1
)
;
.func  (.param .b32 func_retval0) _Z8J_1_10_9PfS_
(
	.param .b64 _Z8J_1_10_9PfS__param_0,
	.param .b64 _Z8J_1_10_9PfS__param_1
)
;
.func  (.param .b32 func_retval0) _Z9J_1_10_10PfS_
(
	.param .b64 _Z9J_1_10_10PfS__param_0,
	.param .b64 _Z9J_1_10_10PfS__param_1
)
;
.func  (.param .b32 func_retval0) _Z9J_1_10_11PfS_
(
	.param .b64 _Z9J_1_10_11PfS__param_0,
	.param .b64 _Z9J_1_10_11PfS__param_1
)
;
.func  (.param .b32 func_retval0) _Z9J_1_10_12PfS_
(
	.param .b64 _Z9J_1_10_12PfS__param_0,
	.param .b64 _Z9J_1_10_12PfS__param_1
)
;
.func  (.param .b32 func_retval0) _Z9J_1_10_13PfS_
(
	.param .b64 _Z9J_1_10_13PfS__param_0,
	.param .b64 _Z9J_1_10_13PfS__param_1
)
;
.func  (.param .b32 func_retval0) _Z9J_1_10_14PfS_
(
	.param .b64 _Z9J_1_10_14PfS__param_0,
	.param .b64 _Z9J_1_10_14PfS__param_1
)
;
.func  (.param .b32 func_retval0) _Z9J_1_10_15PfS_
(
	.param .b64 _Z9J_1_10_15PfS__param_0,
	.param .b64 _Z9J_1_10_15PfS__param_1
)
;
.func  (.param .b32 func_retval0) _Z9J_1_10_16PfS_
(
	.param .b64 _Z9J_1_10_16PfS__param_0,
	.param .b64 _Z9J_1_10_16PfS__param_1
)
;
.func  (.param .b32 func_retval0) _Z9J_1_10_17PfS_
(
	.param .b64 _Z9J_1_10_17PfS__param_0,
	.param .b64 _Z9J_1_10_17PfS__param_1
)
;
.func  (.param .b32 func_retval0) _Z9J_1_10_18PfS_
(
	.param .b64 _Z9J_1_10_18PfS__param_0,
	.param .b64 _Z9J_1_10_18PfS__param_1
)
;
.func  (.param .b32 func_retval0) _Z9J_1_10_19PfS_
(
	.param .b64 _Z9J_1_10_19PfS__param_0,
	.param .b64 _Z9J_1_10_19PfS__param_1
)
;
.func  (.param .b32 func_retval0) _Z9J_1_10_20PfS_
(
	.param .b64 _Z9J_1_10_20PfS__param_0,
	.param .b64 _Z9J_1_10_20PfS__param_1
)
;
.func  (.param .b32 func_retval0) _Z9J_1_10_21PfS_
(
	.param .b64 _Z9J_1_10_21PfS__param_0,
	.param .b64 _Z9J_1_10_21PfS__param_1
)
;
.func  (.param .b32 func_retval0) _Z8J_1_11_0PfS_
(
	.param .b64 _Z8J_1_11_0PfS__param_0,
	.param .b64 _Z8J_1_11_0PfS__param_1
)
;
.func  (.param .b32 func_retval0) _Z8J_1_11_1PfS_
(
	.param .b64 _Z8J_1_11_1PfS__param_0,
	.param .b64 _Z8J_1_11_1PfS__param_1
)
;
.func  (.param .b32 func_retval0) _Z8J_1_11_2PfS_
(
	.param .b64 _Z8J_1_11_2PfS__param_0,
	.param .b64 _Z8J_1_11_2PfS__param_1
)
;
.func  (.param .b32 func_retval0) _Z8J_1_11_3PfS_
(
	.param .b64 _Z8J_1_11_3PfS__param_0,
	.param .b64 _Z8J_1_11_3PfS__param_1
)
;
.func  (.param .b32 func_retval0) _Z8J_1_11_4PfS_
(
	.param .b64 _Z8J_1_11_4PfS__param_0,
	.param .b64 _Z8J_1_11_4PfS__param_1
)
;
.func  (.param .b32 func_retval0) _Z8J_1_11_5PfS_
(
	.param .b64 _Z8J_1_11_5PfS__param_0,
	.param .b64 _Z8J_1_11_5PfS__param_1
)
;
.func  (.param .b32 func_retval0) _Z8J_1_11_6PfS_
(
	.param .b64 _Z8J_1_11_6PfS__param_0,
	.param .b64 _Z8J_1_11_6PfS__param_1
)
;
.func  (.param .b32 func_retval0) _Z8J_1_11_7PfS_
(
	.param .b64 _Z8J_1_11_7PfS__param_0,
	.param .b64 _Z8J_1_11_7PfS__param_1
)
;
.func  (.param .b32 func_retval0) _Z8J_1_11_8PfS_
(
	.param .b64 _Z8J_1_11_8PfS__param_0,
	.param .b64 _Z8J_1_11_8PfS__param_1
)
;
.func  (.param .b32 func_retval0) _Z8J_1_11_9PfS_
(
	.param .b64 _Z8J_1_11_9PfS__param_0,
	.param .b64 _Z8J_1_11_9PfS__param_1
)
;
.func  (.param .b32 func_retval0) _Z9J_1_11_10PfS_
(
	.param .b64 _Z9J_1_11_10PfS__param_0,
	.param .b64 _Z9J_1_11_10PfS__param_1
)
;
.func  (.param .b32 func_retval0) _Z9J_1_11_11PfS_
(
	.param .b64 _Z9J_1_11_11PfS__param_0,
	.param .b64 _Z9J_1_11_11PfS__param_1
)
;
.func  (.param .b32 func_retval0) _Z9J_1_11_12PfS_
(
	.param .b64 _Z9J_1_11_12PfS__param_0,
	.param .b64 _Z9J_1_11_12PfS__param_1
)
;
.func  (.param .b32 func_retval0) _Z9J_1_11_13PfS_
(
	.param .b64 _Z9J_1_11_13PfS__param_0,
	.param .b64 _Z9J_1_11_13PfS__param_1
)
;
.func  (.param .b32 func_retval0) _Z9J_1_11_14PfS_
(
	.param .b64 _Z9J_1_11_14PfS__param_0,
	.param .b64 _Z9J_1_11_14PfS__param_1
)
;
.func  (.param .b32 func_retval0) _Z9J_1_11_15PfS_
(
	.param .b64 _Z9J_1_11_15PfS__param_0,
	.param .b64 _Z9J_1_11_15PfS__param_1
)
;
.func  (.param .b32 func_retval0) _Z9J_1_11_16PfS_
(
	.param .b64 _Z9J_1_11_16PfS__param_0,
	.param .b64 _Z9J_1_11_16PfS__param_1
)
;
.func  (.param .b32 func_retval0) _Z9J_1_11_17PfS_
(
	.param .b64 _Z9J_1_11_17PfS__param_0,
	.param .b64 _Z9J_1_11_17PfS__param_1
)
;
.func  (.param .b32 func_retval0) _Z9J_1_11_18PfS_
(
	.param .b64 _Z9J_1_11_18PfS__param_0,
	.param .b64 _Z9J_1_11_18PfS__param_1
)
;
.func  (.param .b32 func_retval0) _Z9J_1_11_19PfS_
(
	.param .b64 _Z9J_1_11_19PfS__param_0,
	.param .b64 _Z9J_1_11_19PfS__param_1
)
;
.func  (.param .b32 func_retval0) _Z9J_1_11_20PfS_
(
	.param .b64 _Z9J_1_11_20PfS__param_0,
	.param .b64 _Z9J_1_11_20PfS__param_1
)
;
.func  (.param .b32 func_retval0) _Z9J_1_11_21PfS_
(
	.param .b64 _Z9J_1_11_21PfS__param_0,
	.param .b64 _Z9J_1_11_21PfS__param_1
)
;
.func  (.param .b32 func_retval0) _Z8J_1_12_0PfS_
(
	.param .b64 _Z8J_1_12_0PfS__param_0,
	.param .b64 _Z8J_1_12_0PfS__param_1
)
;
.func  (.param .b32 func_retval0) _Z8J_1_12_1PfS_
(
	.param .b64 _Z8J_1_12_1PfS__param_0,
	.param .b64 _Z8J_1_12_1PfS__param_1
)
;
.func  (.param .b32 func_retval0) _Z8J_1_12_2PfS_
(
	.param .b64 _Z8J_1_12_2PfS__param_0,
	.param .b64 _Z8J_1_12_2PfS__param_1
)
;
.func  (.param .b32 func_retval0) _Z8J_1_12_3PfS_
(
	.param .b64 _Z8J_1_12_3PfS__param_0,
	.param .b64 _Z8J_1_12_3PfS__param_1
)
;
.func  (.param .b32 func_retval0) _Z8J_1_12_4PfS_
(
	.param .b64 _Z8J_1_12_4PfS__param_0,
	.param .b64 _Z8J_1_12_4PfS__param_1
)
;
.func  (.param .b32 func_retval0) _Z8J_1_12_5PfS_
(
	.param .b64 _Z8J_1_12_5PfS__param_0,
	.param .b64 _Z8J_1_12_5PfS__param_1
)
;
.func  (.param .b32 func_retval0) _Z8J_1_12_6PfS_
(
	.param .b64 _Z8J_1_12_6PfS__param_0,
	.param .b64 _Z8J_1_12_6PfS__param_1
)
;
.func  (.param .b32 func_retval0) _Z8J_1_12_7PfS_
(
	.param .b64 _Z8J_1_12_7PfS__param_0,
	.param .b64 _Z8J_1_12_7PfS__param_1
)
;
.func  (.param .b32 func_retval0) _Z8J_1_12_8PfS_
(
	.param .b64 _Z8J_1_12_8PfS__param_0,
	.param .b64 _Z8J_1_12_8PfS__param_1
)
;
.func  (.param .b32 func_retval0) _Z8J_1_12_9PfS_
(
	.param .b64 _Z8J_1_12_9PfS__param_0,
	.param .b64 _Z8J_1_12_9PfS__param_1
)
;
.func  (.param .b32 func_retval0) _Z9J_1_12_10PfS_
(
	.param .b64 _Z9J_1_12_10PfS__param_0,
	.param .b64 _Z9J_1_12_10PfS__param_1
)
;
.func  (.param .b32 func_retval0) _Z9J_1_12_11PfS_
(
	.param .b64 _Z9J_1_12_11PfS__param_0,
	.param .b64 _Z9J_1_12_11PfS__param_1
)
;
.func  (.param .b32 func_retval0) _Z9J_1_12_12PfS_
(
	.param .b64 _Z9J_1_12_12PfS__param_0,
	.param .b64 _Z9J_1_12_12PfS__param_1
)
;
.func  (.param .b32 func_retval0) _Z9J_1_12_13PfS_
(
	.param .b64 _Z9J_1_12_13PfS__param_0,
	.param .b64 _Z9J_1_12_13PfS__param_1
)
;
.func  (.param .b32 func_retval0) _Z9J_1_12_14PfS_
(
	.param .b64 _Z9J_1_12_14PfS__param_0,
	.param .b64 _Z9J_1_12_14PfS__param_1
)
;
.func  (.param .b32 func_retval0) _Z9J_1_12_15PfS_
(
	.param .b64 _Z9J_1_12_15PfS__param_0,
	.param .b64 _Z9J_1_12_15PfS__param_1
)
;
.func  (.param .b32 func_retval0) _Z9J_1_12_16PfS_
(
	.param .b64 _Z9J_1_12_16PfS__param_0,
	.param .b64 _Z9J_1_12_16PfS__param_1
)
;
.func  (.param .b32 func_retval0) _Z9J_1_12_17PfS_
(
	.param .b64 _Z9J_1_12_17PfS__param_0,
	.param .b64 _Z9J_1_12_17PfS__param_1
)
;
.func  (.param .b32 func_retval0) _Z9J_1_12_18PfS_
(
	.param .b64 _Z9J_1_12_18PfS__param_0,
	.param .b64 _Z9J_1_12_18PfS__param_1
)
;
.func  (.param .b32 func_retval0) _Z9J_1_12_19PfS_
(
	.param .b64 _Z9J_1_12_19PfS__param_0,
	.param .b64 _Z9J_1_12_19PfS__param_1
)
;
.func  (.param .b32 func_retval0) _Z9J_1_12_20PfS_
(
	.param .b64 _Z9J_1_12_20PfS__param_0,
	.param .b64 _Z9J_1_12_20PfS__param_1
)
;
.func  (.param .b32 func_retval0) _Z9J_1_12_21PfS_
(
	.param .b64 _Z9J_1_12_21PfS__param_0,
	.param .b64 _Z9J_1_12_21PfS__param_1
)
;
.func  (.param .b32 func_retval0) _Z8J_1_13_0PfS_
(
	.param .b64 _Z8J_1_13_0PfS__param_0,
	.param .b64 _Z8J_1_13_0PfS__param_1
)
;
.func  (.param .b32 func_retval0) _Z8J_1_13_1PfS_
(
	.param .b64 _Z8J_1_13_1PfS__param_0,
	.param .b64 _Z8J_1_13_1PfS__param_1
)
;
.func  (.param .b32 func_retval0) _Z8J_1_13_2PfS_
(
	.param .b64 _Z8J_1_13_2PfS__param_0,
	.param .b64 _Z8J_1_13_2PfS__param_1
)
;
.func  (.param .b32 func_retval0) _Z8J_1_13_3PfS_
(
	.param .b64 _Z8J_1_13_3PfS__param_0,
	.param .b64 _Z8J_1_13_3PfS__param_1
)
;
.func  (.param .b32 func_retval0) _Z8J_1_13_4PfS_
(
	.param .b64 _Z8J_1_13_4PfS__param_0,
	.param .b64 _Z8J_1_13_4PfS__param_1
)
;
.func  (.param .b32 func_retval0) _Z8J_1_13_5PfS_
(
	.param .b64 _Z8J_1_13_5PfS__param_0,
	.param .b64 _Z8J_1_13_5PfS__param_1
)
;
.func  (.param .b32 func_retval0) _Z8J_1_13_6PfS_
(
	.param .b64 _Z8J_1_13_6PfS__param_0,
	.param .b64 _Z8J_1_13_6PfS__param_1
)
;
.func  (.param .b32 func_retval0) _Z8J_1_13_7PfS_
(
	.param .b64 _Z8J_1_13_7PfS__param_0,
	.param .b64 _Z8J_1_13_7PfS__param_1
)
;
.func  (.param .b32 func_retval0) _Z8J_1_13_8PfS_
(
	.param .b64 _Z8J_1_13_8PfS__param_0,
	.param .b64 _Z8J_1_13_8PfS__param_1
)
;
.func  (.param .b32 func_retval0) _Z8J_1_13_9PfS_
(
	.param .b64 _Z8J_1_13_9PfS__param_0,
	.param .b64 _Z8J_1_13_9PfS__param_1
)
;
.func  (.param .b32 func_retval0) _Z9J_1_13_10PfS_
(
	.param .b64 _Z9J_1_13_10PfS__param_0,
	.param .b64 _Z9J_1_13_10PfS__param_1
)
;
.func  (.param .b32 func_retval0) _Z9J_1_13_11PfS_
(
	.param .b64 _Z9J_1_13_11PfS__param_0,
	.param .b64 _Z9J_1_13_11PfS__param_1
)
;
.func  (.param .b32 func_retval0) _Z9J_1_13_12PfS_
(
	.param .b64 _Z9J_1_13_12PfS__param_0,
	.param .b64 _Z9J_1_13_12PfS__param_1
)
;
.func  (.param .b32 func_retval0) _Z9J_1_13_13PfS_
(
	.param .b64 _Z9J_1_13_13PfS__param_0,
	.param .b64 _Z9J_1_13_13PfS__param_1
)
;
.func  (.param .b32 func_retval0) _Z9J_1_13_14PfS_
(
	.param .b64 _Z9J_1_13_14PfS__param_0,
	.param .b64 _Z9J_1_13_14PfS__param_1
)
;
.func  (.param .b32 func_retval0) _Z9J_1_13_15PfS_
(
	.param .b64 _Z9J_1_13_15PfS__param_0,
	.param .b64 _Z9J_1_13_15PfS__param_1
)
;
.func  (.param .b32 func_retval0) _Z9J_1_13_16PfS_
(
	.param .b64 _Z9J_1_13_16PfS__param_0,
	.param .b64 _Z9J_1_13_16PfS__param_1
)
;
.func  (.param .b32 func_retval0) _Z9J_1_13_17PfS_
(
	.param .b64 _Z9J_1_13_17PfS__param_0,
	.param .b64 _Z9J_1_13_17PfS__param_1
)
;
.func  (.param .b32 func_retval0) _Z9J_1_13_18PfS_
(
	.param .b64 _Z9J_1_13_18PfS__param_0,
	.param .b64 _Z9J_1_13_18PfS__param_1
)
;
.func  (.param .b32 func_retval0) _Z9J_1_13_19PfS_
(
	.param .b64 _Z9J_1_13_19PfS__param_0,
	.param .b64 _Z9J_1_13_19PfS__param_1
)
;
.func  (.param .b32 func_retval0) _Z9J_1_13_20PfS_
(
	.param .b64 _Z9J_1_13_20PfS__param_0,
	.param .b64 _Z9J_1_13_20PfS__param_1
)
;
.func  (.param .b32 func_retval0) _Z9J_1_13_21PfS_
(
	.param .b64 _Z9J_1_13_21PfS__param_0,
	.param .b64 _Z9J_1_13_21PfS__param_1
)
;
.func  (.param .b32 func_retval0) _Z8J_1_14_0PfS_
(
	.param .b64 _Z8J_1_14_0PfS__param_0,
	.param .b64 _Z8J_1_14_0PfS__param_1
)
;
.func  (.param .b32 func_retval0) _Z8J_1_14_1PfS_
(
	.param .b64 _Z8J_1_14_1PfS__param_0,
	.param .b64 _Z8J_1_14_1PfS__param_1
)
;
.func  (.param .b32 func_retval0) _Z8J_1_14_2PfS_
(
	.param .b64 _Z8J_1_14_2PfS__param_0,
	.param .b64 _Z8J_1_14_2PfS__param_1
)
;
.func  (.param .b32 func_retval0) _Z8J_1_14_3PfS_
(
	.param .b64 _Z8J_1_14_3PfS__param_0,
	.param .b64 _Z8J_1_14_3PfS__param_1
)
;
.func  (.param .b32 func_retval0) _Z8J_1_14_4PfS_
(
	.param .b64 _Z8J_1_14_4PfS__param_0,
	.param .b64 _Z8J_1_14_4PfS__param_1
)
;
.func  (.param .b32 func_retval0) _Z8J_1_14_5PfS_
(
	.param .b64 _Z8J_1_14_5PfS__param_0,
	.param .b64 _Z8J_1_14_5PfS__param_1
)
;
.func  (.param .b32 func_retval0) _Z8J_1_14_6PfS_
(
	.param .b64 _Z8J_1_14_6PfS__param_0,
	.param .b64 _Z8J_1_14_6PfS__param_1
)
;
.func  (.param .b32 func_retval0) _Z8J_1_14_7PfS_
(
	.param .b64 _Z8J_1_14_7PfS__param_0,
	.param .b64 _Z8J_1_14_7PfS__param_1
)
;
.func  (.param .b32 func_retval0) _Z8J_1_14_8PfS_
(
	.param .b64 _Z8J_1_14_8PfS__param_0,
	.param .b64 _Z8J_1_14_8PfS__param_1
)
;
.func  (.param .b32 func_retval0) _Z8J_1_14_9PfS_
(
	.param .b64 _Z8J_1_14_9PfS__param_0,
	.param .b64 _Z8J_1_14_9PfS__param_1
)
;
.func  (.param .b32 func_retval0) _Z9J_1_14_10PfS_
(
	.param .b64 _Z9J_1_14_10PfS__param_0,
	.param .b64 _Z9J_1_14_10PfS__param_1
)
;
.func  (.param .b32 func_retval0) _Z9J_1_14_11PfS_
(
	.param .b64 _Z9J_1_14_11PfS__param_0,
	.param .b64 _Z9J_1_14_11PfS__param_1
)
;
.func  (.param .b32 func_retval0) _Z9J_1_14_12PfS_
(
	.param .b64 _Z9J_1_14_12PfS__param_0,
	.param .b64 _Z9J_1_14_12PfS__param_1
)
;
.func  (.param .b32 func_retval0) _Z9J_1_14_13PfS_
(
	.param .b64 _Z9J_1_14_13PfS__param_0,
	.param .b64 _Z9J_1_14_13PfS__param_1
)
;
.func  (.param .b32 func_retval0) _Z9J_1_14_14PfS_
(
	.param .b64 _Z9J_1_14_14PfS__param_0,
	.param .b64 _Z9J_1_14_14PfS__param_1
)
;
.func  (.param .b32 func_retval0) _Z9J_1_14_15PfS_
(
	.param .b64 _Z9J_1_14_15PfS__param_0,
	.param .b64 _Z9J_1_14_15PfS__param_1
)
;
.func  (.param .b32 func_retval0) _Z9J_1_14_16PfS_
(
	.param .b64 _Z9J_1_14_16PfS__param_0,
	.param .b64 _Z9J_1_14_16PfS__param_1
)
;
.func  (.param .b32 func_retval0) _Z9J_1_14_17PfS_
(
	.param .b64 _Z9J_1_14_17PfS__param_0,
	.param .b64 _Z9J_1_14_17PfS__param_1
)
;
.func  (.param .b32 func_retval0) _Z9J_1_14_18PfS_
(
	.param .b64 _Z9J_1_14_18PfS__param_0,
	.param .b64 _Z9J_1_14_18PfS__param_1
)
;
.func  (.param .b32 func_retval0) _Z9J_1_14_19PfS_
(
	.param .b64 _Z9J_1_14_19PfS__param_0,
	.param .b64 _Z9J_1_14_19PfS__param_1
)
;
.func  (.param .b32 func_retval0) _Z9J_1_14_20PfS_
(
	.param .b64 _Z9J_1_14_20PfS__param_0,
	.param .b64 _Z9J_1_14_20PfS__param_1
)
;
.func  (.param .b32 func_retval0) _Z9J_1_14_21PfS_
(
	.param .b64 _Z9J_1_14_21PfS__param_0,
	.param .b64 _Z9J_1_14_21PfS__param_1
)
;
.func  (.param .b32 func_retval0) _Z8J_1_15_0PfS_
(
	.param .b64 _Z8J_1_15_0PfS__param_0,
	.param .b64 _Z8J_1_15_0PfS__param_1
)
;
.func  (.param .b32 func_retval0) _Z8J_1_15_1PfS_
(
	.param .b64 _Z8J_1_15_1PfS__param_0,
	.param .b64 _Z8J_1_15_1PfS__param_1
)
;
.func  (.param .b32 func_retval0) _Z8J_1_15_2PfS_
(
	.param .b64 _Z8J_1_15_2PfS__param_0,
	.param .b64 _Z8J_1_15_2PfS__param_1
)
;
.func  (.param .b32 func_retval0) _Z8J_1_15_3PfS_
(
	.param .b64 _Z8J_1_15_3PfS__param_0,
	.param .b64 _Z8J_1_15_3PfS__param_1
)
;
.func  (.param .b32 func_retval0) _Z8J_1_15_4PfS_
(
	.param .b64 _Z8J_1_15_4PfS__param_0,
	.param .b64 _Z8J_1_15_4PfS__param_1
)
;
.func  (.param .b32 func_retval0) _Z8J_1_15_5PfS_
(
	.param .b64 _Z8J_1_15_5PfS__param_0,
	.param .b64 _Z8J_1_15_5PfS__param_1
)
;
.func  (.param .b32 func_retval0) _Z8J_1_15_6PfS_
(
	.param .b64 _Z8J_1_15_6PfS__param_0,
	.param .b64 _Z8J_1_15_6PfS__param_1
)
;
.func  (.param .b32 func_retval0) _Z8J_1_15_7PfS_
(
	.param .b64 _Z8J_1_15_7PfS__param_0,
	.param .b64 _Z8J_1_15_7PfS__param_1
)
;
.func  (.param .b32 func_retval0) _Z8J_1_15_8PfS_
(
	.param .b64 _Z8J_1_15_8PfS__param_0,
	.param .b64 _Z8J_1_15_8PfS__param_1
)
;
.func  (.param .b32 func_retval0) _Z8J_1_15_9PfS_
(
	.param .b64 _Z8J_1_15_9PfS__param_0,
	.param .b64 _Z8J_1_15_9PfS__param_1
)
;
.func  (.param .b32 func_retval0) _Z9J_1_15_10PfS_
(
	.param .b64 _Z9J_1_15_10PfS__param_0,
	.param .b64 _Z9J_1_15_10PfS__param_1
)
;
.func  (.param .b32 func_retval0) _Z9J_1_15_11PfS_
(
	.param .b64 _Z9J_1_15_11PfS__param_0,
	.param .b64 _Z9J_1_15_11PfS__param_1
)
;
.func  (.param .b32 func_retval0) _Z9J_1_15_12PfS_
(
	.param .b64 _Z9J_1_15_12PfS__param_0,
	.param .b64 _Z9J_1_15_12PfS__param_1
)
;
.func  (.param .b32 func_retval0) _Z9J_1_15_13PfS_
(
	.param .b64 _Z9J_1_15_13PfS__param_0,
	.param .b64 _Z9J_1_15_13PfS__param_1
)
;
.func  (.param .b32 func_retval0) _Z9J_1_15_14PfS_
(
	.param .b64 _Z9J_1_15_14PfS__param_0,
	.param .b64 _Z9J_1_15_14PfS__param_1
)
;
.func  (.param .b32 func_retval0) _Z9J_1_15_15PfS_
(
	.param .b64 _Z9J_1_15_15PfS__param_0,
	.param .b64 _Z9J_1_15_15PfS__param_1
)
;
.func  (.param .b32 func_retval0) _Z9J_1_15_16PfS_
(
	.param .b64 _Z9J_1_15_16PfS__param_0,
	.param .b64 _Z9J_1_15_16PfS__param_1
)
;
.func  (.param .b32 func_retval0) _Z9J_1_15_17PfS_
(
	.param .b64 _Z9J_1_15_17PfS__param_0,
	.param .b64 _Z9J_1_15_17PfS__param_1
)
;
.func  (.param .b32 func_retval0) _Z9J_1_15_18PfS_
(
	.param .b64 _Z9J_1_15_18PfS__param_0,
	.param .b64 _Z9J_1_15_18PfS__param_1
)
;
.func  (.param .b32 func_retval0) _Z9J_1_15_19PfS_
(
	.param .b64 _Z9J_1_15_19PfS__param_0,
	.param .b64 _Z9J_1_15_19PfS__param_1
)
;
.func  (.param .b32 func_retval0) _Z9J_1_15_20PfS_
(
	.param .b64 _Z9J_1_15_20PfS__param_0,
	.param .b64 _Z9J_1_15_20PfS__param_1
)
;
.func  (.param .b32 func_retval0) _Z9J_1_15_21PfS_
(
	.param .b64 _Z9J_1_15_21PfS__param_0,
	.param .b64 _Z9J_1_15_21PfS__param_1
)
;
.func  (.param .b32 func_retval0) _Z8J_1_16_0PfS_
(
	.param .b64 _Z8J_1_16_0PfS__param_0,
	.param .b64 _Z8J_1_16_0PfS__param_1
)
;
.func  (.param .b32 func_retval0) _Z8J_1_16_1PfS_
(
	.param .b64 _Z8J_1_16_1PfS__param_0,
	.param .b64 _Z8J_1_16_1PfS__param_1
)
;
.func  (.param .b32 func_retval0) _Z8J_1_16_2PfS_
(
	.param .b64 _Z8J_1_16_2PfS__param_0,
	.param .b64 _Z8J_1_16_2PfS__param_1
)
;
.func  (.param .b32 func_retval0) _Z8J_1_16_3PfS_
(
	.param .b64 _Z8J_1_16_3PfS__param_0,
	.param .b64 _Z8J_1_16_3PfS__param_1
)
;
.func  (.param .b32 func_retval0) _Z8J_1_16_4PfS_
(
	.param .b64 _Z8J_1_16_4PfS__param_0,
	.param .b64 _Z8J_1_16_4PfS__param_1
)
;
.func  (.param .b32 func_retval0) _Z8J_1_16_5PfS_
(
	.param .b64 _Z8J_1_16_5PfS__param_0,
	.param .b64 _Z8J_1_16_5PfS__param_1
)
;
.func  (.param .b32 func_retval0) _Z8J_1_16_6PfS_
(
	.param .b64 _Z8J_1_16_6PfS__param_0,
	.param .b64 _Z8J_1_16_6PfS__param_1
)
;
.func  (.param .b32 func_retval0) _Z8J_1_16_7PfS_
(
	.param .b64 _Z8J_1_16_7PfS__param_0,
	.param .b64 _Z8J_1_16_7PfS__param_1
)
;
.func  (.param .b32 func_retval0) _Z8J_1_16_8PfS_
(
	.param .b64 _Z8J_1_16_8PfS__param_0,
	.param .b64 _Z8J_1_16_8PfS__param_1
)
;
.func  (.param .b32 func_retval0) _Z8J_1_16_9PfS_
(
	.param .b64 _Z8J_1_16_9PfS__param_0,
	.param .b64 _Z8J_1_16_9PfS__param_1
)
;
.func  (.param .b32 func_retval0) _Z9J_1_16_10PfS_
(
	.param .b64 _Z9J_1_16_10PfS__param_0,
	.param .b64 _Z9J_1_16_10PfS__param_1
)
;
.func  (.param .b32 func_retval0) _Z9J_1_16_11PfS_
(
	.param .b64 _Z9J_1_16_11PfS__param_0,
	.param .b64 _Z9J_1_16_11PfS__param_1
)
;
.func  (.param .b32 func_retval0) _Z9J_1_16_12PfS_
(
	.param .b64 _Z9J_1_16_12PfS__param_0,
	.param .b64 _Z9J_1_16_12PfS__param_1
)
;
.func  (.param .b32 func_retval0) _Z9J_1_16_13PfS_
(
	.param .b64 _Z9J_1_16_13PfS__param_0,
	.param .b64 _Z9J_1_16_13PfS__param_1
)
;
.func  (.param .b32 func_retval0) _Z9J_1_16_14PfS_
(
	.param .b64 _Z9J_1_16_14PfS__param_0,
	.param .b64 _Z9J_1_16_14PfS__param_1
)
;
.func  (.param .b32 func_retval0) _Z9J_1_16_15PfS_
(
	.param .b64 _Z9J_1_16_15PfS__param_0,
	.param .b64 _Z9J_1_16_15PfS__param_1
)
;
.func  (.param .b32 func_retval0) _Z9J_1_16_16PfS_
(
	.param .b64 _Z9J_1_16_16PfS__param_0,
	.param .b64 _Z9J_1_16_16PfS__param_1
)
;
.func  (.param .b32 func_retval0) _Z9J_1_16_17PfS_
(
	.param .b64 _Z9J_1_16_17PfS__param_0,
	.param .b64 _Z9J_1_16_17PfS__param_1
)
;
.func  (.param .b32 func_retval0) _Z9J_1_16_18PfS_
(
	.param .b64 _Z9J_1_16_18PfS__param_0,
	.param .b64 _Z9J_1_16_18PfS__param_1
)
;
.func  (.param .b32 func_retval0) _Z9J_1_16_19PfS_
(
	.param .b64 _Z9J_1_16_19PfS__param_0,
	.param .b64 _Z9J_1_16_19PfS__param_1
)
;
.func  (.param .b32 func_retval0) _Z9J_1_16_20PfS_
(
	.param .b64 _Z9J_1_16_20PfS__param_0,
	.param .b64 _Z9J_1_16_20PfS__param_1
)
;
.func  (.param .b32 func_retval0) _Z9J_1_16_21PfS_
(
	.param .b64 _Z9J_1_16_21PfS__param_0,
	.param .b64 _Z9J_1_16_21PfS__param_1
)
;
.func  (.param .b32 func_retval0) _Z8J_1_17_0PfS_
(
	.param .b64 _Z8J_1_17_0PfS__param_0,
	.param .b64 _Z8J_1_17_0PfS__param_1
)
;
.func  (.param .b32 func_retval0) _Z8J_1_17_1PfS_
(
	.param .b64 _Z8J_1_17_1PfS__param_0,
	.param .b64 _Z8J_1_17_1PfS__param_1
)
;
.func  (.param .b32 func_retval0) _Z8J_1_17_2PfS_
(
	.param .b64 _Z8J_1_17_2PfS__param_0,
	.param .b64 _Z8J_1_17_2PfS__param_1
)
;
.func  (.param .b32 func_retval0) _Z8J_1_17_3PfS_
(
	.param .b64 _Z8J_1_17_3PfS__param_0,
	.param .b64 _Z8J_1_17_3PfS__param_1
)
;
.func  (.param .b32 func_retval0) _Z8J_1_17_4PfS_
(
	.param .b64 _Z8J_1_17_4PfS__param_0,
	.param .b64 _Z8J_1_17_4PfS__param_1
)
;
.func  (.param .b32 func_retval0) _Z8J_1_17_5PfS_
(
	.param .b64 _Z8J_1_17_5PfS__param_0,
	.param .b64 _Z8J_1_17_5PfS__param_1
)
;
.func  (.param .b32 func_retval0) _Z8J_1_17_6PfS_
(
	.param .b64 _Z8J_1_17_6PfS__param_0,
	.param .b64 _Z8J_1_17_6PfS__param_1
)
;
.func  (.param .b32 func_retval0) _Z8J_1_17_7PfS_
(
	.param .b64 _Z8J_1_17_7PfS__param_0,
	.param .b64 _Z8J_1_17_7PfS__param_1
)
;
.func  (.param .b32 func_retval0) _Z8J_1_17_8PfS_
(
	.param .b64 _Z8J_1_17_8PfS__param_0,
	.param .b64 _Z8J_1_17_8PfS__param_1
)
;
.func  (.param .b32 func_retval0) _Z8J_1_17_9PfS_
(
	.param .b64 _Z8J_1_17_9PfS__param_0,
	.param .b64 _Z8J_1_17_9PfS__param_1
)
;
.func  (.param .b32 func_retval0) _Z9J_1_17_10PfS_
(
	.param .b64 _Z9J_1_17_10PfS__param_0,
	.param .b64 _Z9J_1_17_10PfS__param_1
)
;
.func  (.param .b32 func_retval0) _Z9J_1_17_11PfS_
(
	.param .b64 _Z9J_1_17_11PfS__param_0,
	.param .b64 _Z9J_1_17_11PfS__param_1
)
;
.func  (.param .b32 func_retval0) _Z9J_1_17_12PfS_
(
	.param .b64 _Z9J_1_17_12PfS__param_0,
	.param .b64 _Z9J_1_17_12PfS__param_1
)
;
.func  (.param .b32 func_retval0) _Z9J_1_17_13PfS_
(
	.param .b64 _Z9J_1_17_13PfS__param_0,
	.param .b64 _Z9J_1_17_13PfS__param_1
)
;
.func  (.param .b32 func_retval0) _Z9J_1_17_14PfS_
(
	.param .b64 _Z9J_1_17_14PfS__param_0,
	.param .b64 _Z9J_1_17_14PfS__param_1
)
;
.func  (.param .b32 func_retval0) _Z9J_1_17_15PfS_
(
	.param .b64 _Z9J_1_17_15PfS__param_0,
	.param .b64 _Z9J_1_17_15PfS__param_1
)
;
.func  (.param .b32 func_retval0) _Z9J_1_17_16PfS_
(
	.param .b64 _Z9J_1_17_16PfS__param_0,
	.param .b64 _Z9J_1_17_16PfS__param_1
)
;
.func  (.param .b32 func_retval0) _Z9J_1_17_17PfS_
(
	.param .b64 _Z9J_1_17_17PfS__param_0,
	.param .b64 _Z9J_1_17_17PfS__param_1
)
;
.func  (.param .b32 func_retval0) _Z9J_1_17_18PfS_
(
	.param .b64 _Z9J_1_17_18PfS__param_0,
	.param .b64 _Z9J_1_17_18PfS__param_1
)
;
.func  (.param .b32 func_retval0) _Z9J_1_17_19PfS_
(
	.param .b64 _Z9J_1_17_19PfS__param_0,
	.param .b64 _Z9J_1_17_19PfS__param_1
)
;
.func  (.param .b32 func_retval0) _Z9J_1_17_20PfS_
(
	.param .b64 _Z9J_1_17_20PfS__param_0,
	.param .b64 _Z9J_1_17_20PfS__param_1
)
;
.func  (.param .b32 func_retval0) _Z9J_1_17_21PfS_
(
	.param .b64 _Z9J_1_17_21PfS__param_0,
	.param .b64 _Z9J_1_17_21PfS__param_1
)
;
.func  (.param .b32 func_retval0) _Z8J_1_18_0PfS_
(
	.param .b64 _Z8J_1_18_0PfS__param_0,
	.param .b64 _Z8J_1_18_0PfS__param_1
)
;
.func  (.param .b32 func_retval0) _Z8J_1_18_1PfS_
(
	.param .b64 _Z8J_1_18_1PfS__param_0,
	.param .b64 _Z8J_1_18_1PfS__param_1
)
;
.func  (.param .b32 func_retval0) _Z8J_1_18_2PfS_
(
	.param .b64 _Z8J_1_18_2PfS__param_0,
	.param .b64 _Z8J_1_18_2PfS__param_1
)
;
.func  (.param .b32 func_retval0) _Z8J_1_18_3PfS_
(
	.param .b64 _Z8J_1_18_3PfS__param_0,
	.param .b64 _Z8J_1_18_3PfS__param_1
)
;
.func  (.param .b32 func_retval0) _Z8J_1_18_4PfS_
(
	.param .b64 _Z8J_1_18_4PfS__param_0,
	.param .b64 _Z8J_1_18_4PfS__param_1
)
;
.func  (.param .b32 func_retval0) _Z8J_1_18_5PfS_
(
	.param .b64 _Z8J_1_18_5PfS__param_0,
	.param .b64 _Z8J_1_18_5PfS__param_1
)
;
.func  (.param .b32 func_retval0) _Z8J_1_18_6PfS_
(
	.param .b64 _Z8J_1_18_6PfS__param_0,
	.param .b64 _Z8J_1_18_6PfS__param_1
)
;
.func  (.param .b32 func_retval0) _Z8J_1_18_7PfS_
(
	.param .b64 _Z8J_1_18_7PfS__param_0,
	.param .b64 _Z8J_1_18_7PfS__param_1
)
;
.func  (.param .b32 func_retval0) _Z8J_1_18_8PfS_
(
	.param .b64 _Z8J_1_18_8PfS__param_0,
	.param .b64 _Z8J_1_18_8PfS__param_1
)
;
.func  (.param .b32 func_retval0) _Z8J_1_18_9PfS_
(
	.param .b64 _Z8J_1_18_9PfS__param_0,
	.param .b64 _Z8J_1_18_9PfS__param_1
)
;
.func  (.param .b32 func_retval0) _Z9J_1_18_10PfS_
(
	.param .b64 _Z9J_1_18_10PfS__param_0,
	.param .b64 _Z9J_1_18_10PfS__param_1
)
;
.func  (.param .b32 func_retval0) _Z9J_1_18_11PfS_
(
	.param .b64 _Z9J_1_18_11PfS__param_0,
	.param .b64 _Z9J_1_18_11PfS__param_1
)
;
.func  (.param .b32 func_retval0) _Z9J_1_18_12PfS_
(
	.param .b64 _Z9J_1_18_12PfS__param_0,
	.param .b64 _Z9J_1_18_12PfS__param_1
)
;
.func  (.param .b32 func_retval0) _Z9J_1_18_13PfS_
(
	.param .b64 _Z9J_1_18_13PfS__param_0,
	.param .b64 _Z9J_1_18_13PfS__param_1
)
;
.func  (.param .b32 func_retval0) _Z9J_1_18_14PfS_
(
	.param .b64 _Z9J_1_18_14PfS__param_0,
	.param .b64 _Z9J_1_18_14PfS__param_1
)
;
.func  (.param .b32 func_retval0) _Z9J_1_18_15PfS_
(
	.param .b64 _Z9J_1_18_15PfS__param_0,
	.param .b64 _Z9J_1_18_15PfS__param_1
)
;
.func  (.param .b32 func_retval0) _Z9J_1_18_16PfS_
(
	.param .b64 _Z9J_1_18_16PfS__param_0,
	.param .b64 _Z9J_1_18_16PfS__param_1
)
;
.func  (.param .b32 func_retval0) _Z9J_1_18_17PfS_
(
	.param .b64 _Z9J_1_18_17PfS__param_0,
	.param .b64 _Z9J_1_18_17PfS__param_1
)
;
.func  (.param .b32 func_retval0) _Z9J_1_18_18PfS_
(
	.param .b64 _Z9J_1_18_18PfS__param_0,
	.param .b64 _Z9J_1_18_18PfS__param_1
)
;
.func  (.param .b32 func_retval0) _Z9J_1_18_19PfS_
(
	.param .b64 _Z9J_1_18_19PfS__param_0,
	.param .b64 _Z9J_1_18_19PfS__param_1
)
;
.func  (.param .b32 func_retval0) _Z9J_1_18_20PfS_
(
	.param .b64 _Z9J_1_18_20PfS__param_0,
	.param .b64 _Z9J_1_18_20PfS__param_1
)
;
.func  (.param .b32 func_retval0) _Z9J_1_18_21PfS_
(
	.param .b64 _Z9J_1_18_21PfS__param_0,
	.param .b64 _Z9J_1_18_21PfS__param_1
)
;
.func  (.param .b32 func_retval0) _Z8J_1_19_0PfS_
(
	.param .b64 _Z8J_1_19_0PfS__param_0,
	.param .b64 _Z8J_1_19_0PfS__param_1
)
;
.func  (.param .b32 func_retval0) _Z8J_1_19_1PfS_
(
	.param .b64 _Z8J_1_19_1PfS__param_0,
	.param .b64 _Z8J_1_19_1PfS__param_1
)
;
.func  (.param .b32 func_retval0) _Z8J_1_19_2PfS_
(
	.param .b64 _Z8J_1_19_2PfS__param_0,
	.param .b64 _Z8J_1_19_2PfS__param_1
)
;
.func  (.param .b32 func_retval0) _Z8J_1_19_3PfS_
(
	.param .b64 _Z8J_1_19_3PfS__param_0,
	.param .b64 _Z8J_1_19_3PfS__param_1
)
;
.func  (.param .b32 func_retval0) _Z8J_1_19_4PfS_
(
	.param .b64 _Z8J_1_19_4PfS__param_0,
	.param .b64 _Z8J_1_19_4PfS__param_1
)
;
.func  (.param .b32 func_retval0) _Z8J_1_19_5PfS_
(
	.param .b64 _Z8J_1_19_5PfS__param_0,
	.param .b64 _Z8J_1_19_5PfS__param_1
)
;
.func  (.param .b32 func_retval0) _Z8J_1_19_6PfS_
(
	.param .b64 _Z8J_1_19_6PfS__param_0,
	.param .b64 _Z8J_1_19_6PfS__param_1
)
;
.func  (.param .b32 func_retval0) _Z8J_1_19_7PfS_
(
	.param .b64 _Z8J_1_19_7PfS__param_0,
	.param .b64 _Z8J_1_19_7PfS__param_1
)
;
.func  (.param .b32 func_retval0) _Z8J_1_19_8PfS_
(
	.param .b64 _Z8J_1_19_8PfS__param_0,
	.param .b64 _Z8J_1_19_8PfS__param_1
)
;
.func  (.param .b32 func_retval0) _Z8J_1_19_9PfS_
(
	.param .b64 _Z8J_1_19_9PfS__param_0,
	.param .b64 _Z8J_1_19_9PfS__param_1
)
;
.func  (.param .b32 func_retval0) _Z9J_1_19_10PfS_
(
	.param .b64 _Z9J_1_19_10PfS__param_0,
	.param .b64 _Z9J_1_19_10PfS__param_1
)
;
.func  (.param .b32 func_retval0) _Z9J_1_19_11PfS_
(
	.param .b64 _Z9J_1_19_11PfS__param_0,
	.param .b64 _Z9J_1_19_11PfS__param_1
)
;
.func  (.param .b32 func_retval0) _Z9J_1_19_12PfS_
(
	.param .b64 _Z9J_1_19_12PfS__param_0,
	.param .b64 _Z9J_1_19_12PfS__param_1
)
;
.func  (.param .b32 func_retval0) _Z9J_1_19_13PfS_
(
	.param .b64 _Z9J_1_19_13PfS__param_0,
	.param .b64 _Z9J_1_19_13PfS__param_1
)
;
.func  (.param .b32 func_retval0) _Z9J_1_19_14PfS_
(
	.param .b64 _Z9J_1_19_14PfS__param_0,
	.param .b64 _Z9J_1_19_14PfS__param_1
)
;
.func  (.param .b32 func_retval0) _Z9J_1_19_15PfS_
(
	.param .b64 _Z9J_1_19_15PfS__param_0,
	.param .b64 _Z9J_1_19_15PfS__param_1
)
;
.func  (.param .b32 func_retval0) _Z9J_1_19_16PfS_
(
	.param .b64 _Z9J_1_19_16PfS__param_0,
	.param .b64 _Z9J_1_19_16PfS__param_1
)
;
.func  (.param .b32 func_retval0) _Z9J_1_19_17PfS_
(
	.param .b64 _Z9J_1_19_17PfS__param_0,
	.param .b64 _Z9J_1_19_17PfS__param_1
)
;
.func  (.param .b32 func_retval0) _Z9J_1_19_18PfS_
(
	.param .b64 _Z9J_1_19_18PfS__param_0,
	.param .b64 _Z9J_1_19_18PfS__param_1
)
;
.func  (.param .b32 func_retval0) _Z9J_1_19_19PfS_
(
	.param .b64 _Z9J_1_19_19PfS__param_0,
	.param .b64 _Z9J_1_19_19PfS__param_1
)
;
.func  (.param .b32 func_retval0) _Z9J_1_19_20PfS_
(
	.param .b64 _Z9J_1_19_20PfS__param_0,
	.param .b64 _Z9J_1_19_20PfS__param_1
)
;
.func  (.param .b32 func_retval0) _Z9J_1_19_21PfS_
(
	.param .b64 _Z9J_1_19_21PfS__param_0,
	.param .b64 _Z9J_1_19_21PfS__param_1
)
;
.func  (.param .b32 func_retval0) _Z8J_1_20_0PfS_
(
	.param .b64 _Z8J_1_20_0PfS__param_0,
	.param .b64 _Z8J_1_20_0PfS__param_1
)
;
.func  (.param .b32 func_retval0) _Z8J_1_20_1PfS_
(
	.param .b64 _Z8J_1_20_1PfS__param_0,
	.param .b64 _Z8J_1_20_1PfS__param_1
)
;
.func  (.param .b32 func_retval0) _Z8J_1_20_2PfS_
(
	.param .b64 _Z8J_1_20_2PfS__param_0,
	.param .b64 _Z8J_1_20_2PfS__param_1
)
;
.func  (.param .b32 func_retval0) _Z8J_1_20_3PfS_
(
	.param .b64 _Z8J_1_20_3PfS__param_0,
	.param .b64 _Z8J_1_20_3PfS__param_1
)
;
.func  (.param .b32 func_retval0) _Z8J_1_20_4PfS_
(
	.param .b64 _Z8J_1_20_4PfS__param_0,
	.param .b64 _Z8J_1_20_4PfS__param_1
)
;
.func  (.param .b32 func_retval0) _Z8J_1_20_5PfS_
(
	.param .b64 _Z8J_1_20_5PfS__param_0,
	.param .b64 _Z8J_1_20_5PfS__param_1
)
;
.func  (.param .b32 func_retval0) _Z8J_1_20_6PfS_
(
	.param .b64 _Z8J_1_20_6PfS__param_0,
	.param .b64 _Z8J_1_20_6PfS__param_1
)
;
.func  (.param .b32 func_retval0) _Z8J_1_20_7PfS_
(
	.param .b64 _Z8J_1_20_7PfS__param_0,
	.param .b64 _Z8J_1_20_7PfS__param_1
)
;
.func  (.param .b32 func_retval0) _Z8J_1_20_8PfS_
(
	.param .b64 _Z8J_1_20_8PfS__param_0,
	.param .b64 _Z8J_1_20_8PfS__param_1
)
;
.func  (.param .b32 func_retval0) _Z8J_1_20_9PfS_
(
	.param .b64 _Z8J_1_20_9PfS__param_0,
	.param .b64 _Z8J_1_20_9PfS__param_1
)
;
.func  (.param .b32 func_retval0) _Z9J_1_20_10PfS_
(
	.param .b64 _Z9J_1_20_10PfS__param_0,
	.param .b64 _Z9J_1_20_10PfS__param_1
)
;
.func  (.param .b32 func_retval0) _Z9J_1_20_11PfS_
(
	.param .b64 _Z9J_1_20_11PfS__param_0,
	.param .b64 _Z9J_1_20_11PfS__param_1
)
;
.func  (.param .b32 func_retval0) _Z9J_1_20_12PfS_
(
	.param .b64 _Z9J_1_20_12PfS__param_0,
	.param .b64 _Z9J_1_20_12PfS__param_1
)
;
.func  (.param .b32 func_retval0) _Z9J_1_20_13PfS_
(
	.param .b64 _Z9J_1_20_13PfS__param_0,
	.param .b64 _Z9J_1_20_13PfS__param_1
)
;
.func  (.param .b32 func_retval0) _Z9J_1_20_14PfS_
(
	.param .b64 _Z9J_1_20_14PfS__param_0,
	.param .b64 _Z9J_1_20_14PfS__param_1
)
;
.func  (.param .b32 func_retval0) _Z9J_1_20_15PfS_
(
	.param .b64 _Z9J_1_20_15PfS__param_0,
	.param .b64 _Z9J_1_20_15PfS__param_1
)
;
.func  (.param .b32 func_retval0) _Z9J_1_20_16PfS_
(
	.param .b64 _Z9J_1_20_16PfS__param_0,
	.param .b64 _Z9J_1_20_16PfS__param_1
)
;
.func  (.param .b32 func_retval0) _Z9J_1_20_17PfS_
(
	.param .b64 _Z9J_1_20_17PfS__param_0,
	.param .b64 _Z9J_1_20_17PfS__param_1
)
;
.func  (.param .b32 func_retval0) _Z9J_1_20_18PfS_
(
	.param .b64 _Z9J_1_20_18PfS__param_0,
	.param .b64 _Z9J_1_20_18PfS__param_1
)
;
.func  (.param .b32 func_retval0) _Z9J_1_20_19PfS_
(
	.param .b64 _Z9J_1_20_19PfS__param_0,
	.param .b64 _Z9J_1_20_19PfS__param_1
)
;
.func  (.param .b32 func_retval0) _Z9J_1_20_20PfS_
(
	.param .b64 _Z9J_1_20_20PfS__param_0,
	.param .b64 _Z9J_1_20_20PfS__param_1
)
;
.func  (.param .b32 func_retval0) _Z9J_1_20_21PfS_
(
	.param .b64 _Z9J_1_20_21PfS__param_0,
	.param .b64 _Z9J_1_20_21PfS__param_1
)
;
.func  (.param .b32 func_retval0) _Z8J_1_21_0PfS_
(
	.param .b64 _Z8J_1_21_0PfS__param_0,
	.param .b64 _Z8J_1_21_0PfS__param_1
)
;
.func  (.param .b32 func_retval0) _Z8J_1_21_1PfS_
(
	.param .b64 _Z8J_1_21_1PfS__param_0,
	.param .b64 _Z8J_1_21_1PfS__param_1
)
;
.func  (.param .b32 func_retval0) _Z8J_1_21_2PfS_
(
	.param .b64 _Z8J_1_21_2PfS__param_0,
	.param .b64 _Z8J_1_21_2PfS__param_1
)
;
.func  (.param .b32 func_retval0) _Z8J_1_21_3PfS_
(
	.param .b64 _Z8J_1_21_3PfS__param_0,
	.param .b64 _Z8J_1_21_3PfS__param_1
)
;
.func  (.param .b32 func_retval0) _Z8J_1_21_4PfS_
(
	.param .b64 _Z8J_1_21_4PfS__param_0,
	.param .b64 _Z8J_1_21_4PfS__param_1
)
;
.func  (.param .b32 func_retval0) _Z8J_1_21_5PfS_
(
	.param .b64 _Z8J_1_21_5PfS__param_0,
	.param .b64 _Z8J_1_21_5PfS__param_1
)
;
.func  (.param .b32 func_retval0) _Z8J_1_21_6PfS_
(
	.param .b64 _Z8J_1_21_6PfS__param_0,
	.param .b64 _Z8J_1_21_6PfS__param_1
)
;
.func  (.param .b32 func_retval0) _Z8J_1_21_7PfS_
(
	.param .b64 _Z8J_1_21_7PfS__param_0,
	.param .b64 _Z8J_1_21_7PfS__param_1
)
;
.func  (.param .b32 func_retval0) _Z8J_1_21_8PfS_
(
	.param .b64 _Z8J_1_21_8PfS__param_0,
	.param .b64 _Z8J_1_21_8PfS__param_1
)
;
.func  (.param .b32 func_retval0) _Z8J_1_21_9PfS_
(
	.param .b64 _Z8J_1_21_9PfS__param_0,
	.param .b64 _Z8J_1_21_9PfS__param_1
)
;
.func  (.param .b32 func_retval0) _Z9J_1_21_10PfS_
(
	.param .b64 _Z9J_1_21_10PfS__param_0,
	.param .b64 _Z9J_1_21_10PfS__param_1
)
;
.func  (.param .b32 func_retval0) _Z9J_1_21_11PfS_
(
	.param .b64 _Z9J_1_21_11PfS__param_0,
	.param .b64 _Z9J_1_21_11PfS__param_1
)
;
.func  (.param .b32 func_retval0) _Z9J_1_21_12PfS_
(
	.param .b64 _Z9J_1_21_12PfS__param_0,
	.param .b64 _Z9J_1_21_12PfS__param_1
)
;
.func  (.param .b32 func_retval0) _Z9J_1_21_13PfS_
(
	.param .b64 _Z9J_1_21_13PfS__param_0,
	.param .b64 _Z9J_1_21_13PfS__param_1
)
;
.func  (.param .b32 func_retval0) _Z9J_1_21_14PfS_
(
	.param .b64 _Z9J_1_21_14PfS__param_0,
	.param .b64 _Z9J_1_21_14PfS__param_1
)
;
.func  (.param .b32 func_retval0) _Z9J_1_21_15PfS_
(
	.param .b64 _Z9J_1_21_15PfS__param_0,
	.param .b64 _Z9J_1_21_15PfS__param_1
)
;
.func  (.param .b32 func_retval0) _Z9J_1_21_16PfS_
(
	.param .b64 _Z9J_1_21_16PfS__param_0,
	.param .b64 _Z9J_1_21_16PfS__param_1
)
;
.func  (.param .b32 func_retval0) _Z9J_1_21_17PfS_
(
	.param .b64 _Z9J_1_21_17PfS__param_0,
	.param .b64 _Z9J_1_21_17PfS__param_1
)
;
.func  (.param .b32 func_retval0) _Z9J_1_21_18PfS_
(
	.param .b64 _Z9J_1_21_18PfS__param_0,
	.param .b64 _Z9J_1_21_18PfS__param_1
)
;
.func  (.param .b32 func_retval0) _Z9J_1_21_19PfS_
(
	.param .b64 _Z9J_1_21_19PfS__param_0,
	.param .b64 _Z9J_1_21_19PfS__param_1
)
;
.func  (.param .b32 func_retval0) _Z9J_1_21_20PfS_
(
	.param .b64 _Z9J_1_21_20PfS__param_0,
	.param .b64 _Z9J_1_21_20PfS__param_1
)
;
.func  (.param .b32 func_retval0) _Z9J_1_21_21PfS_
(
	.param .b64 _Z9J_1_21_21PfS__param_0,
	.param .b64 _Z9J_1_21_21PfS__param_1
)
;
.func  (.param .b32 func_retval0) _Z7J_2_0_0PfS_
(
	.param .b64 _Z7J_2_0_0PfS__param_0,
	.param .b64 _Z7J_2_0_0PfS__param_1
)
;
.func  (.param .b32 func_retval0) _Z7J_2_0_1PfS_
(
	.param .b64 _Z7J_2_0_1PfS__param_0,
	.param .b64 _Z7J_2_0_1PfS__param_1
)
;
.func  (.param .b32 func_retval0) _Z7J_2_0_2PfS_
(
	.param .b64 _Z7J_2_0_2PfS__param_0,
	.param .b64 _Z7J_2_0_2PfS__param_1
)
;
.func  (.param .b32 func_retval0) _Z7J_2_0_3PfS_
(
	.param .b64 _Z7J_2_0_3PfS__param_0,
	.param .b64 _Z7J_2_0_3PfS__param_1
)
;
.func  (.param .b32 func_retval0) _Z7J_2_0_4PfS_
(
	.param .b64 _Z7J_2_0_4PfS__param_0,
	.param .b64 _Z7J_2_0_4PfS__param_1
)
;
.func  (.param .b32 func_retval0) _Z7J_2_0_5PfS_
(
	.param .b64 _Z7J_2_0_5PfS__param_0,
	.param .b64 _Z7J_2_0_5PfS__param_1
)
;
.func  (.param .b32 func_retval0) _Z7J_2_0_6PfS_
(
	.param .b64 _Z7J_2_0_6PfS__param_0,
	.param .b64 _Z7J_2_0_6PfS__param_1
)
;
.func  (.param .b32 func_retval0) _Z7J_2_0_7PfS_
(
	.param .b64 _Z7J_2_0_7PfS__param_0,
	.param .b64 _Z7J_2_0_7PfS__param_1
)
;
.func  (.param .b32 func_retval0) _Z7J_2_0_8PfS_
(
	.param .b64 _Z7J_2_0_8PfS__param_0,
	.param .b64 _Z7J_2_0_8PfS__param_1
)
;
.func  (.param .b32 func_retval0) _Z7J_2_0_9PfS_
(
	.param .b64 _Z7J_2_0_9PfS__param_0,
	.param .b64 _Z7J_2_0_9PfS__param_1
)
;
.func  (.param .b32 func_retval0) _Z8J_2_0_10PfS_
(
	.param .b64 _Z8J_2_0_10PfS__param_0,
	.param .b64 _Z8J_2_0_10PfS__param_1
)
;
.func  (.param .b32 func_retval0) _Z8J_2_0_11PfS_
(
	.param .b64 _Z8J_2_0_11PfS__param_0,
	.param .b64 _Z8J_2_0_11PfS__param_1
)
;
.func  (.param .b32 func_retval0) _Z8J_2_0_12PfS_
(
	.param .b64 _Z8J_2_0_12PfS__param_0,
	.param .b64 _Z8J_2_0_12PfS__param_1
)
;
.func  (.param .b32 func_retval0) _Z8J_2_0_13PfS_
(
	.param .b64 _Z8J_2_0_13PfS__param_0,
	.param .b64 _Z8J_2_0_13PfS__param_1
)
;
.func  (.param .b32 func_retval0) _Z8J_2_0_14PfS_
(
	.param .b64 _Z8J_2_0_14PfS__param_0,
	.param .b64 _Z8J_2_0_14PfS__param_1
)
;
.func  (.param .b32 func_retval0) _Z8J_2_0_15PfS_
(
	.param .b64 _Z8J_2_0_15PfS__param_0,
	.param .b64 _Z8J_2_0_15PfS__param_1
)
;
.func  (.param .b32 func_retval0) _Z8J_2_0_16PfS_
(
	.param .b64 _Z8J_2_0_16PfS__param_0,
	.param .b64 _Z8J_2_0_16PfS__param_1
)
;
.func  (.param .b32 func_retval0) _Z8J_2_0_17PfS_
(
	.param .b64 _Z8J_2_0_17PfS__param_0,
	.param .b64 _Z8J_2_0_17PfS__param_1
)
;
.func  (.param .b32 func_retval0) _Z8J_2_0_18PfS_
(
	.param .b64 _Z8J_2_0_18PfS__param_0,
	.param .b64 _Z8J_2_0_18PfS__param_1
)
;
.func  (.param .b32 func_retval0) _Z8J_2_0_19PfS_
(
	.param .b64 _Z8J_2_0_19PfS__param_0,
	.param .b64 _Z8J_2_0_19PfS__param_1
)
;
.func  (.param .b32 func_retval0) _Z8J_2_0_20PfS_
(
	.param .b64 _Z8J_2_0_20PfS__param_0,
	.param .b64 _Z8J_2_0_20PfS__param_1
)
;
.func  (.param .b32 func_retval0) _Z8J_2_0_21PfS_
(
	.param .b64 _Z8J_2_0_21PfS__param_0,
	.param .b64 _Z8J_2_0_21PfS__param_1
)
;
.func  (.param .b32 func_retval0) _Z7J_2_1_0PfS_
(
	.param .b64 _Z7J_2_1_0PfS__param_0,
	.param .b64 _Z7J_2_1_0PfS__param_1
)
;
.func  (.param .b32 func_retval0) _Z7J_2_1_1PfS_
(
	.param .b64 _Z7J_2_1_1PfS__param_0,
	.param .b64 _Z7J_2_1_1PfS__param_1
)
;
.func  (.param .b32 func_retval0) _Z7J_2_1_2PfS_
(
	.param .b64 _Z7J_2_1_2PfS__param_0,
	.param .b64 _Z7J_2_1_2PfS__param_1
)
;
.func  (.param .b32 func_retval0) _Z7J_2_1_3PfS_
(
	.param .b64 _Z7J_2_1_3PfS__param_0,
	.param .b64 _Z7J_2_1_3PfS__param_1
)
;
.func  (.param .b32 func_retval0) _Z7J_2_1_4PfS_
(
	.param .b64 _Z7J_2_1_4PfS__param_0,
	.param .b64 _Z7J_2_1_4PfS__param_1
)
;
.func  (.param .b32 func_retval0) _Z7J_2_1_5PfS_
(
	.param .b64 _Z7J_2_1_5PfS__param_0,
	.param .b64 _Z7J_2_1_5PfS__param_1
)
;
.func  (.param .b32 func_retval0) _Z7J_2_1_6PfS_
(
	.param .b64 _Z7J_2_1_6PfS__param_0,
	.param .b64 _Z7J_2_1_6PfS__param_1
)
;
.func  (.param .b32 func_retval0) _Z7J_2_1_7PfS_
(
	.param .b64 _Z7J_2_1_7PfS__param_0,
	.param .b64 _Z7J_2_1_7PfS__param_1
)
;
.func  (.param .b32 func_retval0) _Z7J_2_1_8PfS_
(
	.param .b64 _Z7J_2_1_8PfS__param_0,
	.param .b64 _Z7J_2_1_8PfS__param_1
)
;
.func  (.param .b32 func_retval0) _Z7J_2_1_9PfS_
(
	.param .b64 _Z7J_2_1_9PfS__param_0,
	.param .b64 _Z7J_2_1_9PfS__param_1
)
;
.func  (.param .b32 func_retval0) _Z8J_2_1_10PfS_
(
	.param .b64 _Z8J_2_1_10PfS__param_0,
	.param .b64 _Z8J_2_1_10PfS__param_1
)
;
.func  (.param .b32 func_retval0) _Z8J_2_1_11PfS_
(
	.param .b64 _Z8J_2_1_11PfS__param_0,
	.param .b64 _Z8J_2_1_11PfS__param_1
)
;
.func  (.param .b32 func_retval0) _Z8J_2_1_12PfS_
(
	.param .b64 _Z8J_2_1_12PfS__param_0,
	.param .b64 _Z8J_2_1_12PfS__param_1
)
;
.func  (.param .b32 func_retval0) _Z8J_2_1_13PfS_
(
	.param .b64 _Z8J_2_1_13PfS__param_0,
	.param .b64 _Z8J_2_1_13PfS__param_1
)
;
.func  (.param .b32 func_retval0) _Z8J_2_1_14PfS_
(
	.param .b64 _Z8J_2_1_14PfS__param_0,
	.param .b64 _Z8J_2_1_14PfS__param_1
)
;
.func  (.param .b32 func_retval0) _Z8J_2_1_15PfS_
(
	.param .b64 _Z8J_2_1_15PfS__param_0,
	.param .b64 _Z8J_2_1_15PfS__param_1
)
;
.func  (.param .b32 func_retval0) _Z8J_2_1_16PfS_
(
	.param .b64 _Z8J_2_1_16PfS__param_0,
	.param .b64 _Z8J_2_1_16PfS__param_1
)
;
.func  (.param .b32 func_retval0) _Z8J_2_1_17PfS_
(
	.param .b64 _Z8J_2_1_17PfS__param_0,
	.param .b64 _Z8J_2_1_17PfS__param_1
)
;
.func  (.param .b32 func_retval0) _Z8J_2_1_18PfS_
(
	.param .b64 _Z8J_2_1_18PfS__param_0,
	.param .b64 _Z8J_2_1_18PfS__param_1
)
;
.func  (.param .b32 func_retval0) _Z8J_2_1_19PfS_
(
	.param .b64 _Z8J_2_1_19PfS__param_0,
	.param .b64 _Z8J_2_1_19PfS__param_1
)
;
.func  (.param .b32 func_retval0) _Z8J_2_1_20PfS_
(
	.param .b64 _Z8J_2_1_20PfS__param_0,
	.param .b64 _Z8J_2_1_20PfS__param_1
)
;
.func  (.param .b32 func_retval0) _Z8J_2_1_21PfS_
(
	.param .b64 _Z8J_2_1_21PfS__param_0,
	.param .b64 _Z8J_2_1_21PfS__param_1
)
;
.func  (.param .b32 func_retval0) _Z7J_2_2_0PfS_
(
	.param .b64 _Z7J_2_2_0PfS__param_0,
	.param .b64 _Z7J_2_2_0PfS__param_1
)
;
.func  (.param .b32 func_retval0) _Z7J_2_2_1PfS_
(
	.param .b64 _Z7J_2_2_1PfS__param_0,
	.param .b64 _Z7J_2_2_1PfS__param_1
)
;
.func  (.param .b32 func_retval0) _Z7J_2_2_2PfS_
(
	.param .b64 _Z7J_2_2_2PfS__param_0,
	.param .b64 _Z7J_2_2_2PfS__param_1
)
;
.func  (.param .b32 func_retval0) _Z7J_2_2_3PfS_
(
	.param .b64 _Z7J_2_2_3PfS__param_0,
	.param .b64 _Z7J_2_2_3PfS__param_1
)
;
.func  (.param .b32 func_retval0) _Z7J_2_2_4PfS_
(
	.param .b64 _Z7J_2_2_4PfS__param_0,
	.param .b64 _Z7J_2_2_4PfS__param_1
)
;
.func  (.param .b32 func_retval0) _Z7J_2_2_5PfS_
(
	.param .b64 _Z7J_2_2_5PfS__param_0,
	.param .b64 _Z7J_2_2_5PfS__param_1
)
;
.func  (.param .b32 func_retval0) _Z7J_2_2_6PfS_
(
	.param .b64 _Z7J_2_2_6PfS__param_0,
	.param .b64 _Z7J_2_2_6PfS__param_1
)
;
.func  (.param .b32 func_retval0) _Z7J_2_2_7PfS_
(
	.param .b64 _Z7J_2_2_7PfS__param_0,
	.param .b64 _Z7J_2_2_7PfS__param_1
)
;
.func  (.param .b32 func_retval0) _Z7J_2_2_8PfS_
(
	.param .b64 _Z7J_2_2_8PfS__param_0,
	.param .b64 _Z7J_2_2_8PfS__param_1
)
;
.func  (.param .b32 func_retval0) _Z7J_2_2_9PfS_
(
	.param .b64 _Z7J_2_2_9PfS__param_0,
	.param .b64 _Z7J_2_2_9PfS__param_1
)
;
.func  (.param .b32 func_retval0) _Z8J_2_2_10PfS_
(
	.param .b64 _Z8J_2_2_10PfS__param_0,
	.param .b64 _Z8J_2_2_10PfS__param_1
)
;
.func  (.param .b32 func_retval0) _Z8J_2_2_11PfS_
(
	.param .b64 _Z8J_2_2_11PfS__param_0,
	.param .b64 _Z8J_2_2_11PfS__param_1
)
;
.func  (.param .b32 func_retval0) _Z8J_2_2_12PfS_
(
	.param .b64 _Z8J_2_2_12PfS__param_0,
	.param .b64 _Z8J_2_2_12PfS__param_1
)
;
.func  (.param .b32 func_retval0) _Z8J_2_2_13PfS_
(
	.param .b64 _Z8J_2_2_13PfS__param_0,
	.param .b64 _Z8J_2_2_13PfS__param_1
)
;
.func  (.param .b32 func_retval0) _Z8J_2_2_14PfS_
(
	.param .b64 _Z8J_2_2_14PfS__param_0,
	.param .b64 _Z8J_2_2_14PfS__param_1
)
;
.func  (.param .b32 func_retval0) _Z8J_2_2_15PfS_
(
	.param .b64 _Z8J_2_2_15PfS__param_0,
	.param .b64 _Z8J_2_2_15PfS__param_1
)
;
.func  (.param .b32 func_retval0) _Z8J_2_2_16PfS_
(
	.param .b64 _Z8J_2_2_16PfS__param_0,
	.param .b64 _Z8J_2_2_16PfS__param_1
)
;
.func  (.param .b32 func_retval0) _Z8J_2_2_17PfS_
(
	.param .b64 _Z8J_2_2_17PfS__param_0,
	.param .b64 _Z8J_2_2_17PfS__param_1
)
;
.func  (.param .b32 func_retval0) _Z8J_2_2_18PfS_
(
	.param .b64 _Z8J_2_2_18PfS__param_0,
	.param .b64 _Z8J_2_2_18PfS__param_1
)
;
.func  (.param .b32 func_retval0) _Z8J_2_2_19PfS_
(
	.param .b64 _Z8J_2_2_19PfS__param_0,
	.param .b64 _Z8J_2_2_19PfS__param_1
)
;
.func  (.param .b32 func_retval0) _Z8J_2_2_20PfS_
(
	.param .b64 _Z8J_2_2_20PfS__param_0,
	.param .b64 _Z8J_2_2_20PfS__param_1
)
;
.func  (.param .b32 func_retval0) _Z8J_2_2_21PfS_
(
	.param .b64 _Z8J_2_2_21PfS__param_0,
	.param .b64 _Z8J_2_2_21PfS__param_1
)
;
.func  (.param .b32 func_retval0) _Z7J_2_3_0PfS_
(
	.param .b64 _Z7J_2_3_0PfS__param_0,
	.param .b64 _Z7J_2_3_0PfS__param_1
)
;
.func  (.param .b32 func_retval0) _Z7J_2_3_1PfS_
(
	.param .b64 _Z7J_2_3_1PfS__param_0,
	.param .b64 _Z7J_2_3_1PfS__param_1
)
;
.func  (.param .b32 func_retval0) _Z7J_2_3_2PfS_
(
	.param .b64 _Z7J_2_3_2PfS__param_0,
	.param .b64 _Z7J_2_3_2PfS__param_1
)
;
.func  (.param .b32 func_retval0) _Z7J_2_3_3PfS_
(
	.param .b64 _Z7J_2_3_3PfS__param_0,
	.param .b64 _Z7J_2_3_3PfS__param_1
)
;
.func  (.param .b32 func_retval0) _Z7J_2_3_4PfS_
(
	.param .b64 _Z7J_2_3_4PfS__param_0,
	.param .b64 _Z7J_2_3_4PfS__param_1
)
;
.func  (.param .b32 func_retval0) _Z7J_2_3_5PfS_
(
	.param .b64 _Z7J_2_3_5PfS__param_0,
	.param .b64 _Z7J_2_3_5PfS__param_1
)
;
.func  (.param .b32 func_retval0) _Z7J_2_3_6PfS_
(
	.param .b64 _Z7J_2_3_6PfS__param_0,
	.param .b64 _Z7J_2_3_6PfS__param_1
)
;
.func  (.param .b32 func_retval0) _Z7J_2_3_7PfS_
(
	.param .b64 _Z7J_2_3_7PfS__param_0,
	.param .b64 _Z7J_2_3_7PfS__param_1
)
;
.func  (.param .b32 func_retval0) _Z7J_2_3_8PfS_
(
	.param .b64 _Z7J_2_3_8PfS__param_0,
	.param .b64 _Z7J_2_3_8PfS__param_1
)
;
.func  (.param .b32 func_retval0) _Z7J_2_3_9PfS_
(
	.param .b64 _Z7J_2_3_9PfS__param_0,
	.param .b64 _Z7J_2_3_9PfS__param_1
)
;
.func  (.param .b32 func_retval0) _Z8J_2_3_10PfS_
(
	.param .b64 _Z8J_2_3_10PfS__param_0,
	.param .b64 _Z8J_2_3_10PfS__param_1
)
;
.func  (.param .b32 func_retval0) _Z8J_2_3_11PfS_
(
	.param .b64 _Z8J_2_3_11PfS__param_0,
	.param .b64 _Z8J_2_3_11PfS__param_1
)
;
.func  (.param .b32 func_retval0) _Z8J_2_3_12PfS_
(
	.param .b64 _Z8J_2_3_12PfS__param_0,
	.param .b64 _Z8J_2_3_12PfS__param_1
)
;
.func  (.param .b32 func_retval0) _Z8J_2_3_13PfS_
(
	.param .b64 _Z8J_2_3_13PfS__param_0,
	.param .b64 _Z8J_2_3_13PfS__param_1
)
;
.func  (.param .b32 func_retval0) _Z8J_2_3_14PfS_
(
	.param .b64 _Z8J_2_3_14PfS__param_0,
	.param .b64 _Z8J_2_3_14PfS__param_1
)
;
.func  (.param .b32 func_retval0) _Z8J_2_3_15PfS_
(
	.param .b64 _Z8J_2_3_15PfS__param_0,
	.param .b64 _Z8J_2_3_15PfS__param_1
)
;
.func  (.param .b32 func_retval0) _Z8J_2_3_16PfS_
(
	.param .b64 _Z8J_2_3_16PfS__param_0,
	.param .b64 _Z8J_2_3_16PfS__param_1
)
;
.func  (.param .b32 func_retval0) _Z8J_2_3_17PfS_
(
	.param .b64 _Z8J_2_3_17PfS__param_0,
	.param .b64 _Z8J_2_3_17PfS__param_1
)
;
.func  (.param .b32 func_retval0) _Z8J_2_3_18PfS_
(
	.param .b64 _Z8J_2_3_18PfS__param_0,
	.param .b64 _Z8J_2_3_18PfS__param_1
)
;
.func  (.param .b32 func_retval0) _Z8J_2_3_19PfS_
(
	.param .b64 _Z8J_2_3_19PfS__param_0,
	.param .b64 _Z8J_2_3_19PfS__param_1
)
;
.func  (.param .b32 func_retval0) _Z8J_2_3_20PfS_
(
	.param .b64 _Z8J_2_3_20PfS__param_0,
	.param .b64 _Z8J_2_3_20PfS__param_1
)
;
.func  (.param .b32 func_retval0) _Z8J_2_3_21PfS_
(
	.param .b64 _Z8J_2_3_21PfS__param_0,
	.param .b64 _Z8J_2_3_21PfS__param_1
)
;
.func  (.param .b32 func_retval0) _Z7J_2_4_0PfS_
(
	.param .b64 _Z7J_2_4_0PfS__param_0,
	.param .b64 _Z7J_2_4_0PfS__param_1
)
;
.func  (.param .b32 func_retval0) _Z7J_2_4_1PfS_
(
	.param .b64 _Z7J_2_4_1PfS__param_0,
	.param .b64 _Z7J_2_4_1PfS__param_1
)
;
.func  (.param .b32 func_retval0) _Z7J_2_4_2PfS_
(
	.param .b64 _Z7J_2_4_2PfS__param_0,
	.param .b64 _Z7J_2_4_2PfS__param_1
)
;
.func  (.param .b32 func_retval0) _Z7J_2_4_3PfS_
(
	.param .b64 _Z7J_2_4_3PfS__param_0,
	.param .b64 _Z7J_2_4_3PfS__param_1
)
;
.func  (.param .b32 func_retval0) _Z7J_2_4_4PfS_
(
	.param .b64 _Z7J_2_4_4PfS__param_0,
	.param .b64 _Z7J_2_4_4PfS__param_1
)
;
.func  (.param .b32 func_retval0) _Z7J_2_4_5PfS_
(
	.param .b64 _Z7J_2_4_5PfS__param_0,
	.param .b64 _Z7J_2_4_5PfS__param_1
)
;
.func  (.param .b32 func_retval0) _Z7J_2_4_6PfS_
(
	.param .b64 _Z7J_2_4_6PfS__param_0,
	.param .b64 _Z7J_2_4_6PfS__param_1
)
;
.func  (.param .b32 func_retval0) _Z7J_2_4_7PfS_
(
	.param .b64 _Z7J_2_4_7PfS__param_0,
	.param .b64 _Z7J_2_4_7PfS__param_1
)
;
.func  (.param .b32 func_retval0) _Z7J_2_4_8PfS_
(
	.param .b64 _Z7J_2_4_8PfS__param_0,
	.param .b64 _Z7J_2_4_8PfS__param_1
)
;
.func  (.param .b32 func_retval0) _Z7J_2_4_9PfS_
(
	.param .b64 _Z7J_2_4_9PfS__param_0,
	.param .b64 _Z7J_2_4_9PfS__param_1
)
;
.func  (.param .b32 func_retval0) _Z8J_2_4_10PfS_
(
	.param .b64 _Z8J_2_4_10PfS__param_0,
	.param .b64 _Z8J_2_4_10PfS__param_1
)
;
.func  (.param .b32 func_retval0) _Z8J_2_4_11PfS_
(
	.param .b64 _Z8J_2_4_11PfS__param_0,
	.param .b64 _Z8J_2_4_11PfS__param_1
)
;
.func  (.param .b32 func_retval0) _Z8J_2_4_12PfS_
(
	.param .b64 _Z8J_2_4_12PfS__param_0,
	.param .b64 _Z8J_2_4_12PfS__param_1
)
;
.func  (.param .b32 func_retval0) _Z8J_2_4_13PfS_
(
	.param .b64 _Z8J_2_4_13PfS__param_0,
	.param .b64 _Z8J_2_4_13PfS__param_1
)
;
.func  (.param .b32 func_retval0) _Z8J_2_4_14PfS_
(
	.param .b64 _Z8J_2_4_14PfS__param_0,
	.param .b64 _Z8J_2_4_14PfS__param_1
)
;
.func  (.param .b32 func_retval0) _Z8J_2_4_15PfS_
(
	.param .b64 _Z8J_2_4_15PfS__param_0,
	.param .b64 _Z8J_2_4_15PfS__param_1
)
;
.func  (.param .b32 func_retval0) _Z8J_2_4_16PfS_
(
	.param .b64 _Z8J_2_4_16PfS__param_0,
	.param .b64 _Z8J_2_4_16PfS__param_1
)
;
.func  (.param .b32 func_retval0) _Z8J_2_4_17PfS_
(
	.param .b64 _Z8J_2_4_17PfS__param_0,
	.param .b64 _Z8J_2_4_17PfS__param_1
)
;
.func  (.param .b32 func_retval0) _Z8J_2_4_18PfS_
(
	.param .b64 _Z8J_2_4_18PfS__param_0,
	.param .b64 _Z8J_2_4_18PfS__param_1
)
;
.func  (.param .b32 func_retval0) _Z8J_2_4_19PfS_
(
	.param .b64 _Z8J_2_4_19PfS__param_0,
	.param .b64 _Z8J_2_4_19PfS__param_1
)
;
.func  (.param .b32 func_retval0) _Z8J_2_4_20PfS_
(
	.param .b64 _Z8J_2_4_20PfS__param_0,
	.param .b64 _Z8J_2_4_20PfS__param_1
)
;
.func  (.param .b32 func_retval0) _Z8J_2_4_21PfS_
(
	.param .b64 _Z8J_2_4_21PfS__param_0,
	.param .b64 _Z8J_2_4_21PfS__param_1
)
;
.func  (.param .b32 func_retval0) _Z7J_2_5_0PfS_
(
	.param .b64 _Z7J_2_5_0PfS__param_0,
	.param .b64 _Z7J_2_5_0PfS__param_1
)
;
.func  (.param .b32 func_retval0) _Z7J_2_5_1PfS_
(
	.param .b64 _Z7J_2_5_1PfS__param_0,
	.param .b64 _Z7J_2_5_1PfS__param_1
)
;
.func  (.param .b32 func_retval0) _Z7J_2_5_2PfS_
(
	.param .b64 _Z7J_2_5_2PfS__param_0,
	.param .b64 _Z7J_2_5_2PfS__param_1
)
;
.func  (.param .b32 func_retval0) _Z7J_2_5_3PfS_
(
	.param .b64 _Z7J_2_5_3PfS__param_0,
	.param .b64 _Z7J_2_5_3PfS__param_1
)
;
.func  (.param .b32 func_retval0) _Z7J_2_5_4PfS_
(
	.param .b64 _Z7J_2_5_4PfS__param_0,
	.param .b64 _Z7J_2_5_4PfS__param_1
)
;
.func  (.param .b32 func_retval0) _Z7J_2_5_5PfS_
(
	.param .b64 _Z7J_2_5_5PfS__param_0,
	.param .b64 _Z7J_2_5_5PfS__param_1
)
;
.func  (.param .b32 func_retval0) _Z7J_2_5_6PfS_
(
	.param .b64 _Z7J_2_5_6PfS__param_0,
	.param .b64 _Z7J_2_5_6PfS__param_1
)
;
.func  (.param .b32 func_retval0) _Z7J_2_5_7PfS_
(
	.param .b64 _Z7J_2_5_7PfS__param_0,
	.param .b64 _Z7J_2_5_7PfS__param_1
)
;
.func  (.param .b32 func_retval0) _Z7J_2_5_8PfS_
(
	.param .b64 _Z7J_2_5_8PfS__param_0,
	.param .b64 _Z7J_2_5_8PfS__param_1
)
;
.func  (.param .b32 func_retval0) _Z7J_2_5_9PfS_
(
	.param .b64 _Z7J_2_5_9PfS__param_0,
	.param .b64 _Z7J_2_5_9PfS__param_1
)
;
.func  (.param .b32 func_retval0) _Z8J_2_5_10PfS_
(
	.param .b64 _Z8J_2_5_10PfS__param_0,
	.param .b64 _Z8J_2_5_10PfS__param_1
)
;
.func  (.param .b32 func_retval0) _Z8J_2_5_11PfS_
(
	.param .b64 _Z8J_2_5_11PfS__param_0,
	.param .b64 _Z8J_2_5_11PfS__param_1
)
;
.func  (.param .b32 func_retval0) _Z8J_2_5_12PfS_
(
	.param .b64 _Z8J_2_5_12PfS__param_0,
	.param .b64 _Z8J_2_5_12PfS__param_1
)
;
.func  (.param .b32 func_retval0) _Z8J_2_5_13PfS_
(
	.param .b64 _Z8J_2_5_13PfS__param_0,
	.param .b64 _Z8J_2_5_13PfS__param_1
)
;
.func  (.param .b32 func_retval0) _Z8J_2_5_14PfS_
(
	.param .b64 _Z8J_2_5_14PfS__param_0,
	.param .b64 _Z8J_2_5_14PfS__param_1
)
;
.func  (.param .b32 func_retval0) _Z8J_2_5_15PfS_
(
	.param .b64 _Z8J_2_5_15PfS__param_0,
	.param .b64 _Z8J_2_5_15PfS__param_1
)
;
.func  (.param .b32 func_retval0) _Z8J_2_5_16PfS_
(
	.param .b64 _Z8J_2_5_16PfS__param_0,
	.param .b64 _Z8J_2_5_16PfS__param_1
)
;
.func  (.param .b32 func_retval0) _Z8J_2_5_17PfS_
(
	.param .b64 _Z8J_2_5_17PfS__param_0,
	.param .b64 _Z8J_2_5_17PfS__param_1
)
;
.func  (.param .b32 func_retval0) _Z8J_2_5_18PfS_
(
	.param .b64 _Z8J_2_5_18PfS__param_0,
	.param .b64 _Z8J_2_5_18PfS__param_1
)
;
.func  (.param .b32 func_retval0) _Z8J_2_5_19PfS_
(
	.param .b64 _Z8J_2_5_19PfS__param_0,
	.param .b64 _Z8J_2_5_19PfS__param_1
)
;
.func  (.param .b32 func_retval0) _Z8J_2_5_20PfS_
(
	.param .b64 _Z8J_2_5_20PfS__param_0,
	.param .b64 _Z8J_2_5_20PfS__param_1
)
;
.func  (.param .b32 func_retval0) _Z8J_2_5_21PfS_
(
	.param .b64 _Z8J_2_5_21PfS__param_0,
	.param .b64 _Z8J_2_5_21PfS__param_1
)
;
.func  (.param .b32 func_retval0) _Z7J_2_6_0PfS_
(
	.param .b64 _Z7J_2_6_0PfS__param_0,
	.param .b64 _Z7J_2_6_0PfS__param_1
)
;
.func  (.param .b32 func_retval0) _Z7J_2_6_1PfS_
(
	.param .b64 _Z7J_2_6_1PfS__param_0,
	.param .b64 _Z7J_2_6_1PfS__param_1
)
;
.func  (.param .b32 func_retval0) _Z7J_2_6_2PfS_
(
	.param .b64 _Z7J_2_6_2PfS__param_0,
	.param .b64 _Z7J_2_6_2PfS__param_1
)
;
.func  (.param .b32 func_retval0) _Z7J_2_6_3PfS_
(
	.param .b64 _Z7J_2_6_3PfS__param_0,
	.param .b64 _Z7J_2_6_3PfS__param_1
)
;
.func  (.param .b32 func_retval0) _Z7J_2_6_4PfS_
(
	.param .b64 _Z7J_2_6_4PfS__param_0,
	.param .b64 _Z7J_2_6_4PfS__param_1
)
;
.func  (.param .b32 func_retval0) _Z7J_2_6_5PfS_
(
	.param .b64 _Z7J_2_6_5PfS__param_0,
	.param .b64 _Z7J_2_6_5PfS__param_1
)
;
.func  (.param .b32 func_retval0) _Z7J_2_6_6PfS_
(
	.param .b64 _Z7J_2_6_6PfS__param_0,
	.param .b64 _Z7J_2_6_6PfS__param_1
)
;
.func  (.param .b32 func_retval0) _Z7J_2_6_7PfS_
(
	.param .b64 _Z7J_2_6_7PfS__param_0,
	.param .b64 _Z7J_2_6_7PfS__param_1
)
;
.func  (.param .b32 func_retval0) _Z7J_2_6_8PfS_
(
	.param .b64 _Z7J_2_6_8PfS__param_0,
	.param .b64 _Z7J_2_6_8PfS__param_1
)
;
.func  (.param .b32 func_retval0) _Z7J_2_6_9PfS_
(
	.param .b64 _Z7J_2_6_9PfS__param_0,
	.param .b64 _Z7J_2_6_9PfS__param_1
)
;
.func  (.param .b32 func_retval0) _Z8J_2_6_10PfS_
(
	.param .b64 _Z8J_2_6_10PfS__param_0,
	.param .b64 _Z8J_2_6_10PfS__param_1
)
;
.func  (.param .b32 func_retval0) _Z8J_2_6_11PfS_
(
	.param .b64 _Z8J_2_6_11PfS__param_0,
	.param .b64 _Z8J_2_6_11PfS__param_1
)
;
.func  (.param .b32 func_retval0) _Z8J_2_6_12PfS_
(
	.param .b64 _Z8J_2_6_12PfS__param_0,
	.param .b64 _Z8J_2_6_12PfS__param_1
)
;
.func  (.param .b32 func_retval0) _Z8J_2_6_13PfS_
(
	.param .b64 _Z8J_2_6_13PfS__param_0,
	.param .b64 _Z8J_2_6_13PfS__param_1
)
;
.func  (.param .b32 func_retval0) _Z8J_2_6_14PfS_
(
	.param .b64 _Z8J_2_6_14PfS__param_0,
	.param .b64 _Z8J_2_6_14PfS__param_1
)
;
.func  (.param .b32 func_retval0) _Z8J_2_6_15PfS_
(
	.param .b64 _Z8J_2_6_15PfS__param_0,
	.param .b64 _Z8J_2_6_15PfS__param_1
)
;
.func  (.param .b32 func_retval0) _Z8J_2_6_16PfS_
(
	.param .b64 _Z8J_2_6_16PfS__param_0,
	.param .b64 _Z8J_2_6_16PfS__param_1
)
;
.func  (.param .b32 func_retval0) _Z8J_2_6_17PfS_
(
	.param .b64 _Z8J_2_6_17PfS__param_0,
	.param .b64 _Z8J_2_6_17PfS__param_1
)
;
.func  (.param .b32 func_retval0) _Z8J_2_6_18PfS_
(
	.param .b64 _Z8J_2_6_18PfS__param_0,
	.param .b64 _Z8J_2_6_18PfS__param_1
)
;
.func  (.param .b32 func_retval0) _Z8J_2_6_19PfS_
(
	.param .b64 _Z8J_2_6_19PfS__param_0,
	.param .b64 _Z8J_2_6_19PfS__param_1
)
;
.func  (.param .b32 func_retval0) _Z8J_2_6_20PfS_
(
	.param .b64 _Z8J_2_6_20PfS__param_0,
	.param .b64 _Z8J_2_6_20PfS__param_1
)
;
.func  (.param .b32 func_retval0) _Z8J_2_6_21PfS_
(
	.param .b64 _Z8J_2_6_21PfS__param_0,
	.param .b64 _Z8J_2_6_21PfS__param_1
)
;
.func  (.param .b32 func_retval0) _Z7J_2_7_0PfS_
(
	.param .b64 _Z7J_2_7_0PfS__param_0,
	.param .b64 _Z7J_2_7_0PfS__param_1
)
;
.func  (.param .b32 func_retval0) _Z7J_2_7_1PfS_
(
	.param .b64 _Z7J_2_7_1PfS__param_0,
	.param .b64 _Z7J_2_7_1PfS__param_1
)
;
.func  (.param .b32 func_retval0) _Z7J_2_7_2PfS_
(
	.param .b64 _Z7J_2_7_2PfS__param_0,
	.param .b64 _Z7J_2_7_2PfS__param_1
)
;
.func  (.param .b32 func_retval0) _Z7J_2_7_3PfS_
(
	.param .b64 _Z7J_2_7_3PfS__param_0,
	.param .b64 _Z7J_2_7_3PfS__param_1
)
;
.func  (.param .b32 func_retval0) _Z7J_2_7_4PfS_
(
	.param .b64 _Z7J_2_7_4PfS__param_0,
	.param .b64 _Z7J_2_7_4PfS__param_1
)
;
.func  (.param .b32 func_retval0) _Z7J_2_7_5PfS_
(
	.param .b64 _Z7J_2_7_5PfS__param_0,
	.param .b64 _Z7J_2_7_5PfS__param_1
)
;
.func  (.param .b32 func_retval0) _Z7J_2_7_6PfS_
(
	.param .b64 _Z7J_2_7_6PfS__param_0,
	.param .b64 _Z7J_2_7_6PfS__param_1
)
;
.func  (.param .b32 func_retval0) _Z7J_2_7_7PfS_
(
	.param .b64 _Z7J_2_7_7PfS__param_0,
	.param .b64 _Z7J_2_7_7PfS__param_1
)
;
.func  (.param .b32 func_retval0) _Z7J_2_7_8PfS_
(
	.param .b64 _Z7J_2_7_8PfS__param_0,
	.param .b64 _Z7J_2_7_8PfS__param_1
)
;
.func  (.param .b32 func_retval0) _Z7J_2_7_9PfS_
(
	.param .b64 _Z7J_2_7_9PfS__param_0,
	.param .b64 _Z7J_2_7_9PfS__param_1
)
;
.func  (.param .b32 func_retval0) _Z8J_2_7_10PfS_
(
	.param .b64 _Z8J_2_7_10PfS__param_0,
	.param .b64 _Z8J_2_7_10PfS__param_1
)
;
.func  (.param .b32 func_retval0) _Z8J_2_7_11PfS_
(
	.param .b64 _Z8J_2_7_11PfS__param_0,
	.param .b64 _Z8J_2_7_11PfS__param_1
)
;
.func  (.param .b32 func_retval0) _Z8J_2_7_12PfS_
(
	.param .b64 _Z8J_2_7_12PfS__param_0,
	.param .b64 _Z8J_2_7_12PfS__param_1
)
;
.func  (.param .b32 func_retval0) _Z8J_2_7_13PfS_
(
	.param .b64 _Z8J_2_7_13PfS__param_0,
	.param .b64 _Z8J_2_7_13PfS__param_1
)
;
.func  (.param .b32 func_retval0) _Z8J_2_7_14PfS_
(
	.param .b64 _Z8J_2_7_14PfS__param_0,
	.param .b64 _Z8J_2_7_14PfS__param_1
)
;
.func  (.param .b32 func_retval0) _Z8J_2_7_15PfS_
(
	.param .b64 _Z8J_2_7_15PfS__param_0,
	.param .b64 _Z8J_2_7_15PfS__param_1
)
;
.func  (.param .b32 func_retval0) _Z8J_2_7_16PfS_
(
	.param .b64 _Z8J_2_7_16PfS__param_0,
	.param .b64 _Z8J_2_7_16PfS__param_1
)
;
.func  (.param .b32 func_retval0) _Z8J_2_7_17PfS_
(
	.param .b64 _Z8J_2_7_17PfS__param_0,
	.param .b64 _Z8J_2_7_17PfS__param_1
)
;
.func  (.param .b32 func_retval0) _Z8J_2_7_18PfS_
(
	.param .b64 _Z8J_2_7_18PfS__param_0,
	.param .b64 _Z8J_2_7_18PfS__param_1
)
;
.func  (.param .b32 func_retval0) _Z8J_2_7_19PfS_
(
	.param .b64 _Z8J_2_7_19PfS__param_0,
	.param .b64 _Z8J_2_7_19PfS__param_1
)
;
.func  (.param .b32 func_retval0) _Z8J_2_7_20PfS_
(
	.param .b64 _Z8J_2_7_20PfS__param_0,
	.param .b64 _Z8J_2_7_20PfS__param_1
)
;
.func  (.param .b32 func_retval0) _Z8J_2_7_21PfS_
(
	.param .b64 _Z8J_2_7_21PfS__param_0,
	.param .b64 _Z8J_2_7_21PfS__param_1
)
;
.func  (.param .b32 func_retval0) _Z7J_2_8_0PfS_
(
	.param .b64 _Z7J_2_8_0PfS__param_0,
	.param .b64 _Z7J_2_8_0PfS__param_1
)
;
.func  (.param .b32 func_retval0) _Z7J_2_8_1PfS_
(
	.param .b64 _Z7J_2_8_1PfS__param_0,
	.param .b64 _Z7J_2_8_1PfS__param_1
)
;
.func  (.param .b32 func_retval0) _Z7J_2_8_2PfS_
(
	.param .b64 _Z7J_2_8_2PfS__param_0,
	.param .b64 _Z7J_2_8_2PfS__param_1
)
;
.func  (.param .b32 func_retval0) _Z7J_2_8_3PfS_
(
	.param .b64 _Z7J_2_8_3PfS__param_0,
	.param .b64 _Z7J_2_8_3PfS__param_1
)
;
.func  (.param .b32 func_retval0) _Z7J_2_8_4PfS_
(
	.param .b64 _Z7J_2_8_4PfS__param_0,
	.param .b64 _Z7J_2_8_4PfS__param_1
)
;
.func  (.param .b32 func_retval0) _Z7J_2_8_5PfS_
(
	.param .b64 _Z7J_2_8_5PfS__param_0,
	.param .b64 _Z7J_2_8_5PfS__param_1
)
;
.func  (.param .b32 func_retval0) _Z7J_2_8_6PfS_
(
	.param .b64 _Z7J_2_8_6PfS__param_0,
	.param .b64 _Z7J_2_8_6PfS__param_1
)
;
.func  (.param .b32 func_retval0) _Z7J_2_8_7PfS_
(
	.param .b64 _Z7J_2_8_7PfS__param_0,
	.param .b64 _Z7J_2_8_7PfS__param_1
)
;
.func  (.param .b32 func_retval0) _Z7J_2_8_8PfS_
(
	.param .b64 _Z7J_2_8_8PfS__param_0,
	.param .b64 _Z7J_2_8_8PfS__param_1
)
;
.func  (.param .b32 func_retval0) _Z7J_2_8_9PfS_
(
	.param .b64 _Z7J_2_8_9PfS__param_0,
	.param .b64 _Z7J_2_8_9PfS__param_1
)
;
.func  (.param .b32 func_retval0) _Z8J_2_8_10PfS_
(
	.param .b64 _Z8J_2_8_10PfS__param_0,
	.param .b64 _Z8J_2_8_10PfS__param_1
)
;
.func  (.param .b32 func_retval0) _Z8J_2_8_11PfS_
(
	.param .b64 _Z8J_2_8_11PfS__param_0,
	.param .b64 _Z8J_2_8_11PfS__param_1
)
;
.func  (.param .b32 func_retval0) _Z8J_2_8_12PfS_
(
	.param .b64 _Z8J_2_8_12PfS__param_0,
	.param .b64 _Z8J_2_8_12PfS__param_1
)
;
.func  (.param .b32 func_retval0) _Z8J_2_8_13PfS_
(
	.param .b64 _Z8J_2_8_13PfS__param_0,
	.param .b64 _Z8J_2_8_13PfS__param_1
)
;
.func  (.param .b32 func_retval0) _Z8J_2_8_14PfS_
(
	.param .b64 _Z8J_2_8_14PfS__param_0,
	.param .b64 _Z8J_2_8_14PfS__param_1
)
;
.func  (.param .b32 func_retval0) _Z8J_2_8_15PfS_
(
	.param .b64 _Z8J_2_8_15PfS__param_0,
	.param .b64 _Z8J_2_8_15PfS__param_1
)
;
.func  (.param .b32 func_retval0) _Z8J_2_8_16PfS_
(
	.param .b64 _Z8J_2_8_16PfS__param_0,
	.param .b64 _Z8J_2_8_16PfS__param_1
)
;
.func  (.param .b32 func_retval0) _Z8J_2_8_17PfS_
(
	.param .b64 _Z8J_2_8_17PfS__param_0,
	.param .b64 _Z8J_2_8_17PfS__param_1
)
;
.func  (.param .b32 func_retval0) _Z8J_2_8_18PfS_
(
	.param .b64 _Z8J_2_8_18PfS__param_0,
	.param .b64 _Z8J_2_8_18PfS__param_1
)
;
.func  (.param .b32 func_retval0) _Z8J_2_8_19PfS_
(
	.param .b64 _Z8J_2_8_19PfS__param_0,
	.param .b64 _Z8J_2_8_19PfS__param_1
)
;
.func  (.param .b32 func_retval0) _Z8J_2_8_20PfS_
(
	.param .b64 _Z8J_2_8_20PfS__param_0,
	.param .b64 _Z8J_2_8_20PfS__param_1
)
;
.func  (.param .b32 func_retval0) _Z8J_2_8_21PfS_
(
	.param .b64 _Z8J_2_8_21PfS__param_0,
	.param .b64 _Z8J_2_8_21PfS__param_1
)
;
.func  (.param .b32 func_retval0) _Z7J_2_9_0PfS_
(
	.param .b64 _Z7J_2_9_0PfS__param_0,
	.param .b64 _Z7J_2_9_0PfS__param_1
)
;
.func  (.param .b32 func_retval0) _Z7J_2_9_1PfS_
(
	.param .b64 _Z7J_2_9_1PfS__param_0,
	.param .b64 _Z7J_2_9_1PfS__param_1
)
;
.func  (.param .b32 func_retval0) _Z7J_2_9_2PfS_
(
	.param .b64 _Z7J_2_9_2PfS__param_0,
	.param .b64 _Z7J_2_9_2PfS__param_1
)
;
.func  (.param .b32 func_retval0) _Z7J_2_9_3PfS_
(
	.param .b64 _Z7J_2_9_3PfS__param_0,
	.param .b64 _Z7J_2_9_3PfS__param_1
)
;
.func  (.param .b32 func_retval0) _Z7J_2_9_4PfS_
(
	.param .b64 _Z7J_2_9_4PfS__param_0,
	.param .b64 _Z7J_2_9_4PfS__param_1
)
;
.func  (.param .b32 func_retval0) _Z7J_2_9_5PfS_
(
	.param .b64 _Z7J_2_9_5PfS__param_0,
	.param .b64 _Z7J_2_9_5PfS__param_1
)
;
.func  (.param .b32 func_retval0) _Z7J_2_9_6PfS_
(
	.param .b64 _Z7J_2_9_6PfS__param_0,
	.param .b64 _Z7J_2_9_6PfS__param_1
)
;
.func  (.param .b32 func_retval0) _Z7J_2_9_7PfS_
(
	.param .b64 _Z7J_2_9_7PfS__param_0,
	.param .b64 _Z7J_2_9_7PfS__param_1
)
;
.func  (.param .b32 func_retval0) _Z7J_2_9_8PfS_
(
	.param .b64 _Z7J_2_9_8PfS__param_0,
	.param .b64 _Z7J_2_9_8PfS__param_1
)
;
.func  (.param .b32 func_retval0) _Z7J_2_9_9PfS_
(
	.param .b64 _Z7J_2_9_9PfS__param_0,
	.param .b64 _Z7J_2_9_9PfS__param_1
)
;
.func  (.param .b32 func_retval0) _Z8J_2_9_10PfS_
(
	.param .b64 _Z8J_2_9_10PfS__param_0,
	.param .b64 _Z8J_2_9_10PfS__param_1
)
;
.func  (.param .b32 func_retval0) _Z8J_2_9_11PfS_
(
	.param .b64 _Z8J_2_9_11PfS__param_0,
	.param .b64 _Z8J_2_9_11PfS__param_1
)
;
.func  (.param .b32 func_retval0) _Z8J_2_9_12PfS_
(
	.param .b64 _Z8J_2_9_12PfS__param_0,
	.param .b64 _Z8J_2_9_12PfS__param_1
)
;
.func  (.param .b32 func_retval0) _Z8J_2_9_13PfS_
(
	.param .b64 _Z8J_2_9_13PfS__param_0,
	.param .b64 _Z8J_2_9_13PfS__param_1
)
;
.func  (.param .b32 func_retval0) _Z8J_2_9_14PfS_
(
	.param .b64 _Z8J_2_9_14PfS__param_0,
	.param .b64 _Z8J_2_9_14PfS__param_1
)
;
.func  (.param .b32 func_retval0) _Z8J_2_9_15PfS_
(
	.param .b64 _Z8J_2_9_15PfS__param_0,
	.param .b64 _Z8J_2_9_15PfS__param_1
)
;
.func  (.param .b32 func_retval0) _Z8J_2_9_16PfS_
(
	.param .b64 _Z8J_2_9_16PfS__param_0,
	.param .b64 _Z8J_2_9_16PfS__param_1
)
;
.func  (.param .b32 func_retval0) _Z8J_2_9_17PfS_
(
	.param .b64 _Z8J_2_9_17PfS__param_0,
	.param .b64 _Z8J_2_9_17PfS__param_1
)
;
.func  (.param .b32 func_retval0) _Z8J_2_9_18PfS_
(
	.param .b64 _Z8J_2_9_18PfS__param_0,
	.param .b64 _Z8J_2_9_18PfS__param_1
)
;
.func  (.param .b32 func_retval0) _Z8J_2_9_19PfS_
(
	.param .b64 _Z8J_2_9_19PfS__param_0,
	.param .b64 _Z8J_2_9_19PfS__param_1
)
;
.func  (.param .b32 func_retval0) _Z8J_2_9_20PfS_
(
	.param .b64 _Z8J_2_9_20PfS__param_0,
	.param .b64 _Z8J_2_9_20PfS__param_1
)
;
.func  (.param .b32 func_retval0) _Z8J_2_9_21PfS_
(
	.param .b64 _Z8J_2_9_21PfS__param_0,
	.param .b64 _Z8J_2_9_21PfS__param_1
)
;
.func  (.param .b32 func_retval0) _Z8J_2_10_0PfS_
(
	.param .b64 _Z8J_2_10_0PfS__param_0,
	.param .b64 _Z8J_2_10_0PfS__param_1
)
;
.func  (.param .b32 func_retval0) _Z8J_2_10_1PfS_
(
	.param .b64 _Z8J_2_10_1PfS__param_0,
	.param .b64 _Z8J_2_10_1PfS__param_1
)
;
.func  (.param .b32 func_retval0) _Z8J_2_10_2PfS_
(
	.param .b64 _Z8J_2_10_2PfS__param_0,
	.param .b64 _Z8J_2_10_2PfS__param_1
)
;
.func  (.param .b32 func_retval0) _Z8J_2_10_3PfS_
(
	.param .b64 _Z8J_2_10_3PfS__param_0,
	.param .b64 _Z8J_2_10_3PfS__param_1
)
;
.func  (.param .b32 func_retval0) _Z8J_2_10_4PfS_
(
	.param .b64 _Z8J_2_10_4PfS__param_0,
	.param .b64 _Z8J_2_10_4PfS__param_1
)
;
.func  (.param .b32 func_retval0) _Z8J_2_10_5PfS_
(
	.param .b64 _Z8J_2_10_5PfS__param_0,
	.param .b64 _Z8J_2_10_5PfS__param_1
)
;
.func  (.param .b32 func_retval0) _Z8J_2_10_6PfS_
(
	.param .b64 _Z8J_2_10_6PfS__param_0,
	.param .b64 _Z8J_2_10_6PfS__param_1
)
;
.func  (.param .b32 func_retval0) _Z8J_2_10_7PfS_
(
	.param .b64 _Z8J_2_10_7PfS__param_0,
	.param .b64 _Z8J_2_10_7PfS__param_1
)
;
.func  (.param .b32 func_retval0) _Z8J_2_10_8PfS_
(
	.param .b64 _Z8J_2_10_8PfS__param_0,
	.param .b64 _Z8J_2_10_8PfS__param_1
)
;
.func  (.param .b32 func_retval0) _Z8J_2_10_9PfS_
(
	.param .b64 _Z8J_2_10_9PfS__param_0,
	.param .b64 _Z8J_2_10_9PfS__param_1
)
;
.func  (.param .b32 func_retval0) _Z9J_2_10_10PfS_
(
	.param .b64 _Z9J_2_10_10PfS__param_0,
	.param .b64 _Z9J_2_10_10PfS__param_1
)
;
.func  (.param .b32 func_retval0) _Z9J_2_10_11PfS_
(
	.param .b64 _Z9J_2_10_11PfS__param_0,
	.param .b64 _Z9J_2_10_11PfS__param_1
)
;
.func  (.param .b32 func_retval0) _Z9J_2_10_12PfS_
(
	.param .b64 _Z9J_2_10_12PfS__param_0,
	.param .b64 _Z9J_2_10_12PfS__param_1
)
;
.func  (.param .b32 func_retval0) _Z9J_2_10_13PfS_
(
	.param .b64 _Z9J_2_10_13PfS__param_0,
	.param .b64 _Z9J_2_10_13PfS__param_1
)
;
.func  (.param .b32 func_retval0) _Z9J_2_10_14PfS_
(
	.param .b64 _Z9J_2_10_14PfS__param_0,
	.param .b64 _Z9J_2_10_14PfS__param_1
)
;
.func  (.param .b32 func_retval0) _Z9J_2_10_15PfS_
(
	.param .b64 _Z9J_2_10_15PfS__param_0,
	.param .b64 _Z9J_2_10_15PfS__param_1
)
;
.func  (.param .b32 func_retval0) _Z9J_2_10_16PfS_
(
	.param .b64 _Z9J_2_10_16PfS__param_0,
	.param .b64 _Z9J_2_10_16PfS__param_1
)
;
.func  (.param .b32 func_retval0) _Z9J_2_10_17PfS_
(
	.param .b64 _Z9J_2_10_17PfS__param_0,
	.param .b64 _Z9J_2_10_17PfS__param_1
)
;
.func  (.param .b32 func_retval0) _Z9J_2_10_18PfS_
(
	.param .b64 _Z9J_2_10_18PfS__param_0,
	.param .b64 _Z9J_2_10_18PfS__param_1
)
;
.func  (.param .b32 func_retval0) _Z9J_2_10_19PfS_
(
	.param .b64 _Z9J_2_10_19PfS__param_0,
	.param .b64 _Z9J_2_10_19PfS__param_1
)
;
.func  (.param .b32 func_retval0) _Z9J_2_10_20PfS_
(
	.param .b64 _Z9J_2_10_20PfS__param_0,
	.param .b64 _Z9J_2_10_20PfS__param_1
)
;
.func  (.param .b32 func_retval0) _Z9J_2_10_21PfS_
(
	.param .b64 _Z9J_2_10_21PfS__param_0,
	.param .b64 _Z9J_2_10_21PfS__param_1
)
;
.func  (.param .b32 func_retval0) _Z8J_2_11_0PfS_
(
	.param .b64 _Z8J_2_11_0PfS__param_0,
	.param .b64 _Z8J_2_11_0PfS__param_1
)
;
.func  (.param .b32 func_retval0) _Z8J_2_11_1PfS_
(
	.param .b64 _Z8J_2_11_1PfS__param_0,
	.param .b64 _Z8J_2_11_1PfS__param_1
)
;
.func  (.param .b32 func_retval0) _Z8J_2_11_2PfS_
(
	.param .b64 _Z8J_2_11_2PfS__param_0,
	.param .b64 _Z8J_2_11_2PfS__param_1
)
;
.func  (.param .b32 func_retval0) _Z8J_2_11_3PfS_
(
	.param .b64 _Z8J_2_11_3PfS__param_0,
	.param .b64 _Z8J_2_11_3PfS__param_1
)
;
.func  (.param .b32 func_retval0) _Z8J_2_11_4PfS_
(
	.param .b64 _Z8J_2_11_4PfS__param_0,
	.param .b64 _Z8J_2_11_4PfS__param_1
)
;
.func  (.param .b32 func_retval0) _Z8J_2_11_5PfS_
(
	.param .b64 _Z8J_2_11_5PfS__param_0,
	.param .b64 _Z8J_2_11_5PfS__param_1
)
;
.func  (.param .b32 func_retval0) _Z8J_2_11_6PfS_
(
	.param .b64 _Z8J_2_11_6PfS__param_0,
	.param .b64 _Z8J_2_11_6PfS__param_1
)
;
.func  (.param .b32 func_retval0) _Z8J_2_11_7PfS_
(
	.param .b64 _Z8J_2_11_7PfS__param_0,
	.param .b64 _Z8J_2_11_7PfS__param_1
)
;
.func  (.param .b32 func_retval0) _Z8J_2_11_8PfS_
(
	.param .b64 _Z8J_2_11_8PfS__param_0,
	.param .b64 _Z8J_2_11_8PfS__param_1
)
;
.func  (.param .b32 func_retval0) _Z8J_2_11_9PfS_
(
	.param .b64 _Z8J_2_11_9PfS__param_0,
	.param .b64 _Z8J_2_11_9PfS__param_1
)
;
.func  (.param .b32 func_retval0) _Z9J_2_11_10PfS_
(
	.param .b64 _Z9J_2_11_10PfS__param_0,
	.param .b64 _Z9J_2_11_10PfS__param_1
)
;
.func  (.param .b32 func_retval0) _Z9J_2_11_11PfS_
(
	.param .b64 _Z9J_2_11_11PfS__param_0,
	.param .b64 _Z9J_2_11_11PfS__param_1
)
;
.func  (.param .b32 func_retval0) _Z9J_2_11_12PfS_
(
	.param .b64 _Z9J_2_11_12PfS__param_0,
	.param .b64 _Z9J_2_11_12PfS__param_1
)
;
.func  (.param .b32 func_retval0) _Z9J_2_11_13PfS_
(
	.param .b64 _Z9J_2_11_13PfS__param_0,
	.param .b64 _Z9J_2_11_13PfS__param_1
)
;
.func  (.param .b32 func_retval0) _Z9J_2_11_14PfS_
(
	.param .b64 _Z9J_2_11_14PfS__param_0,
	.param .b64 _Z9J_2_11_14PfS__param_1
)
;
.func  (.param .b32 func_retval0) _Z9J_2_11_15PfS_
(
	.param .b64 _Z9J_2_11_15PfS__param_0,
	.param .b64 _Z9J_2_11_15PfS__param_1
)
;
.func  (.param .b32 func_retval0) _Z9J_2_11_16PfS_
(
	.param .b64 _Z9J_2_11_16PfS__param_0,
	.param .b64 _Z9J_2_11_16PfS__param_1
)
;
.func  (.param .b32 func_retval0) _Z9J_2_11_17PfS_
(
	.param .b64 _Z9J_2_11_17PfS__param_0,
	.param .b64 _Z9J_2_11_17PfS__param_1
)
;
.func  (.param .b32 func_retval0) _Z9J_2_11_18PfS_
(
	.param .b64 _Z9J_2_11_18PfS__param_0,
	.param .b64 _Z9J_2_11_18PfS__param_1
)
;
.func  (.param .b32 func_retval0) _Z9J_2_11_19PfS_
(
	.param .b64 _Z9J_2_11_19PfS__param_0,
	.param .b64 _Z9J_2_11_19PfS__param_1
)
;
.func  (.param .b32 func_retval0) _Z9J_2_11_20PfS_
(
	.param .b64 _Z9J_2_11_20PfS__param_0,
	.param .b64 _Z9J_2_11_20PfS__param_1
)
;
.func  (.param .b32 func_retval0) _Z9J_2_11_21PfS_
(
	.param .b64 _Z9J_2_11_21PfS__param_0,
	.param .b64 _Z9J_2_11_21PfS__param_1
)
;
.func  (.param .b32 func_retval0) _Z8J_2_12_0PfS_
(
	.param .b64 _Z8J_2_12_0PfS__param_0,
	.param .b64 _Z8J_2_12_0PfS__param_1
)
;
.func  (.param .b32 func_retval0) _Z8J_2_12_1PfS_
(
	.param .b64 _Z8J_2_12_1PfS__param_0,
	.param .b64 _Z8J_2_12_1PfS__param_1
)
;
.func  (.param .b32 func_retval0) _Z8J_2_12_2PfS_
(
	.param .b64 _Z8J_2_12_2PfS__param_0,
	.param .b64 _Z8J_2_12_2PfS__param_1
)
;
.func  (.param .b32 func_retval0) _Z8J_2_12_3PfS_
(
	.param .b64 _Z8J_2_12_3PfS__param_0,
	.param .b64 _Z8J_2_12_3PfS__param_1
)
;
.func  (.param .b32 func_retval0) _Z8J_2_12_4PfS_
(
	.param .b64 _Z8J_2_12_4PfS__param_0,
	.param .b64 _Z8J_2_12_4PfS__param_1
)
;
.func  (.param .b32 func_retval0) _Z8J_2_12_5PfS_
(
	.param .b64 _Z8J_2_12_5PfS__param_0,
	.param .b64 _Z8J_2_12_5PfS__param_1
)
;
.func  (.param .b32 func_retval0) _Z8J_2_12_6PfS_
(
	.param .b64 _Z8J_2_12_6PfS__param_0,
	.param .b64 _Z8J_2_12_6PfS__param_1
)
;
.func  (.param .b32 func_retval0) _Z8J_2_12_7PfS_
(
	.param .b64 _Z8J_2_12_7PfS__param_0,
	.param .b64 _Z8J_2_12_7PfS__param_1
)
;
.func  (.param .b32 func_retval0) _Z8J_2_12_8PfS_
(
	.param .b64 _Z8J_2_12_8PfS__param_0,
	.param .b64 _Z8J_2_12_8PfS__param_1
)
;
.func  (.param .b32 func_retval0) _Z8J_2_12_9PfS_
(
	.param .b64 _Z8J_2_12_9PfS__param_0,
	.param .b64 _Z8J_2_12_9PfS__param_1
)
;
.func  (.param .b32 func_retval0) _Z9J_2_12_10PfS_
(
	.param .b64 _Z9J_2_12_10PfS__param_0,
	.param .b64 _Z9J_2_12_10PfS__param_1
)
;
.func  (.param .b32 func_retval0) _Z9J_2_12_11PfS_
(
	.param .b64 _Z9J_2_12_11PfS__param_0,
	.param .b64 _Z9J_2_12_11PfS__param_1
)
;
.func  (.param .b32 func_retval0) _Z9J_2_12_12PfS_
(
	.param .b64 _Z9J_2_12_12PfS__param_0,
	.param .b64 _Z9J_2_12_12PfS__param_1
)
;
.func  (.param .b32 func_retval0) _Z9J_2_12_13PfS_
(
	.param .b64 _Z9J_2_12_13PfS__param_0,
	.param .b64 _Z9J_2_12_13PfS__param_1
)
;
.func  (.param .b32 func_retval0) _Z9J_2_12_14PfS_
(
	.param .b64 _Z9J_2_12_14PfS__param_0,
	.param .b64 _Z9J_2_12_14PfS__param_1
)
;
.func  (.param .b32 func_retval0) _Z9J_2_12_15PfS_
(
	.param .b64 _Z9J_2_12_15PfS__param_0,
	.param .b64 _Z9J_2_12_15PfS__param_1
)
;
.func  (.param .b32 func_retval0) _Z9J_2_12_16PfS_
(
	.param .b64 _Z9J_2_12_16PfS__param_0,
	.param .b64 _Z9J_2_12_16PfS__param_1
)
;
.func  (.param .b32 func_retval0) _Z9J_2_12_17PfS_
(
	.param .b64 _Z9J_2_12_17PfS__param_0,
	.param .b64 _Z9J_2_12_17PfS__param_1
)
;
.func  (.param .b32 func_retval0) _Z9J_2_12_18PfS_
(
	.param .b64 _Z9J_2_12_18PfS__param_0,
	.param .b64 _Z9J_2_12_18PfS__param_1
)
;
.func  (.param .b32 func_retval0) _Z9J_2_12_19PfS_
(
	.param .b64 _Z9J_2_12_19PfS__param_0,
	.param .b64 _Z9J_2_12_19PfS__param_1
)
;
.func  (.param .b32 func_retval0) _Z9J_2_12_20PfS_
(
	.param .b64 _Z9J_2_12_20PfS__param_0,
	.param .b64 _Z9J_2_12_20PfS__param_1
)
;
.func  (.param .b32 func_retval0) _Z9J_2_12_21PfS_
(
	.param .b64 _Z9J_2_12_21PfS__param_0,
	.param .b64 _Z9J_2_12_21PfS__param_1
)
;
.func  (.param .b32 func_retval0) _Z8J_2_13_0PfS_
(
	.param .b64 _Z8J_2_13_0PfS__param_0,
	.param .b64 _Z8J_2_13_0PfS__param_1
)
;
.func  (.param .b32 func_retval0) _Z8J_2_13_1PfS_
(
	.param .b64 _Z8J_2_13_1PfS__param_0,
	.param .b64 _Z8J_2_13_1PfS__param_1
)
;
.func  (.param .b32 func_retval0) _Z8J_2_13_2PfS_
(
	.param .b64 _Z8J_2_13_2PfS__param_0,
	.param .b64 _Z8J_2_13_2PfS__param_1
)
;
.func  (.param .b32 func_retval0) _Z8J_2_13_3PfS_
(
	.param .b64 _Z8J_2_13_3PfS__param_0,
	.param .b64 _Z8J_2_13_3PfS__param_1
)
;
.func  (.param .b32 func_retval0) _Z8J_2_13_4PfS_
(
	.param .b64 _Z8J_2_13_4PfS__param_0,
	.param .b64 _Z8J_2_13_4PfS__param_1
)
;
.func  (.param .b32 func_retval0) _Z8J_2_13_5PfS_
(
	.param .b64 _Z8J_2_13_5PfS__param_0,
	.param .b64 _Z8J_2_13_5PfS__param_1
)
;
.func  (.param .b32 func_retval0) _Z8J_2_13_6PfS_
(
	.param .b64 _Z8J_2_13_6PfS__param_0,
	.param .b64 _Z8J_2_13_6PfS__param_1
)
;
.func  (.param .b32 func_retval0) _Z8J_2_13_7PfS_
(
	.param .b64 _Z8J_2_13_7PfS__param_0,
	.param .b64 _Z8J_2_13_7PfS__param_1
)
;
.func  (.param .b32 func_retval0) _Z8J_2_13_8PfS_
(
	.param .b64 _Z8J_2_13_8PfS__param_0,
	.param .b64 _Z8J_2_13_8PfS__param_1
)
;
.func  (.param .b32 func_retval0) _Z8J_2_13_9PfS_
(
	.param .b64 _Z8J_2_13_9PfS__param_0,
	.param .b64 _Z8J_2_13_9PfS__param_1
)
;
.func  (.param .b32 func_retval0) _Z9J_2_13_10PfS_
(
	.param .b64 _Z9J_2_13_10PfS__param_0,
	.param .b64 _Z9J_2_13_10PfS__param_1
)
;
.func  (.param .b32 func_retval0) _Z9J_2_13_11PfS_
(
	.param .b64 _Z9J_2_13_11PfS__param_0,
	.param .b64 _Z9J_2_13_11PfS__param_1
)
;
.func  (.param .b32 func_retval0) _Z9J_2_13_12PfS_
(
	.param .b64 _Z9J_2_13_12PfS__param_0,
	.param .b64 _Z9J_2_13_12PfS__param_1
)
;
.func  (.param .b32 func_retval0) _Z9J_2_13_13PfS_
(
	.param .b64 _Z9J_2_13_13PfS__param_0,
	.param .b64 _Z9J_2_13_13PfS__param_1
)
;
.func  (.param .b32 func_retval0) _Z9J_2_13_14PfS_
(
	.param .b64 _Z9J_2_13_14PfS__param_0,
	.param .b64 _Z9J_2_13_14PfS__param_1
)
;
.func  (.param .b32 func_retval0) _Z9J_2_13_15PfS_
(
	.param .b64 _Z9J_2_13_15PfS__param_0,
	.param .b64 _Z9J_2_13_15PfS__param_1
)
;
.func  (.param .b32 func_retval0) _Z9J_2_13_16PfS_
(
	.param .b64 _Z9J_2_13_16PfS__param_0,
	.param .b64 _Z9J_2_13_16PfS__param_1
)
;
.func  (.param .b32 func_retval0) _Z9J_2_13_17PfS_
(
	.param .b64 _Z9J_2_13_17PfS__param_0,
	.param .b64 _Z9J_2_13_17PfS__param_1
)
;
.func  (.param .b32 func_retval0) _Z9J_2_13_18PfS_
(
	.param .b64 _Z9J_2_13_18PfS__param_0,
	.param .b64 _Z9J_2_13_18PfS__param_1
)
;
.func  (.param .b32 func_retval0) _Z9J_2_13_19PfS_
(
	.param .b64 _Z9J_2_13_19PfS__param_0,
	.param .b64 _Z9J_2_13_19PfS__param_1
)
;
.func  (.param .b32 func_retval0) _Z9J_2_13_20PfS_
(
	.param .b64 _Z9J_2_13_20PfS__param_0,
	.param .b64 _Z9J_2_13_20PfS__param_1
)
;
.func  (.param .b32 func_retval0) _Z9J_2_13_21PfS_
(
	.param .b64 _Z9J_2_13_21PfS__param_0,
	.param .b64 _Z9J_2_13_21PfS__param_1
)
;
.func  (.param .b32 func_retval0) _Z8J_2_14_0PfS_
(
	.param .b64 _Z8J_2_14_0PfS__param_0,
	.param .b64 _Z8J_2_14_0PfS__param_1
)
;
.func  (.param .b32 func_retval0) _Z8J_2_14_1PfS_
(
	.param .b64 _Z8J_2_14_1PfS__param_0,
	.param .b64 _Z8J_2_14_1PfS__param_1
)
;
.func  (.param .b32 func_retval0) _Z8J_2_14_2PfS_
(
	.param .b64 _Z8J_2_14_2PfS__param_0,
	.param .b64 _Z8J_2_14_2PfS__param_1
)
;
.func  (.param .b32 func_retval0) _Z8J_2_14_3PfS_
(
	.param .b64 _Z8J_2_14_3PfS__param_0,
	.param .b64 _Z8J_2_14_3PfS__param_1
)
;
.func  (.param .b32 func_retval0) _Z8J_2_14_4PfS_
(
	.param .b64 _Z8J_2_14_4PfS__param_0,
	.param .b64 _Z8J_2_14_4PfS__param_1
)
;
.func  (.param .b32 func_retval0) _Z8J_2_14_5PfS_
(
	.param .b64 _Z8J_2_14_5PfS__param_0,
	.param .b64 _Z8J_2_14_5PfS__param_1
)
;
.func  (.param .b32 func_retval0) _Z8J_2_14_6PfS_
(
	.param .b64 _Z8J_2_14_6PfS__param_0,
	.param .b64 _Z8J_2_14_6PfS__param_1
)
;
.func  (.param .b32 func_retval0) _Z8J_2_14_7PfS_
(
	.param .b64 _Z8J_2_14_7PfS__param_0,
	.param .b64 _Z8J_2_14_7PfS__param_1
)
;
.func  (.param .b32 func_retval0) _Z8J_2_14_8PfS_
(
	.param .b64 _Z8J_2_14_8PfS__param_0,
	.param .b64 _Z8J_2_14_8PfS__param_1
)
;
.func  (.param .b32 func_retval0) _Z8J_2_14_9PfS_
(
	.param .b64 _Z8J_2_14_9PfS__param_0,
	.param .b64 _Z8J_2_14_9PfS__param_1
)
;
.func  (.param .b32 func_retval0) _Z9J_2_14_10PfS_
(
	.param .b64 _Z9J_2_14_10PfS__param_0,
	.param .b64 _Z9J_2_14_10PfS__param_1
)
;
.func  (.param .b32 func_retval0) _Z9J_2_14_11PfS_
(
	.param .b64 _Z9J_2_14_11PfS__param_0,
	.param .b64 _Z9J_2_14_11PfS__param_1
)
;
.func  (.param .b32 func_retval0) _Z9J_2_14_12PfS_
(
	.param .b64 _Z9J_2_14_12PfS__param_0,
	.param .b64 _Z9J_2_14_12PfS__param_1
)
;
.func  (.param .b32 func_retval0) _Z9J_2_14_13PfS_
(
	.param .b64 _Z9J_2_14_13PfS__param_0,
	.param .b64 _Z9J_2_14_13PfS__param_1
)
;
.func  (.param .b32 func_retval0) _Z9J_2_14_14PfS_
(
	.param .b64 _Z9J_2_14_14PfS__param_0,
	.param .b64 _Z9J_2_14_14PfS__param_1
)
;
.func  (.param .b32 func_retval0) _Z9J_2_14_15PfS_
(
	.param .b64 _Z9J_2_14_15PfS__param_0,
	.param .b64 _Z9J_2_14_15PfS__param_1
)
;
.func  (.param .b32 func_retval0) _Z9J_2_14_16PfS_
(
	.param .b64 _Z9J_2_14_16PfS__param_0,
	.param .b64 _Z9J_2_14_16PfS__param_1
)
;
.func  (.param .b32 func_retval0) _Z9J_2_14_17PfS_
(
	.param .b64 _Z9J_2_14_17PfS__param_0,
	.param .b64 _Z9J_2_14_17PfS__param_1
)
;
.func  (.param .b32 func_retval0) _Z9J_2_14_18PfS_
(
	.param .b64 _Z9J_2_14_18PfS__param_0,
	.param .b64 _Z9J_2_14_18PfS__param_1
)
;
.func  (.param .b32 func_retval0) _Z9J_2_14_19PfS_
(
	.param .b64 _Z9J_2_14_19PfS__param_0,
	.param .b64 _Z9J_2_14_19PfS__param_1
)
;
.func  (.param .b32 func_retval0) _Z9J_2_14_20PfS_
(
	.param .b64 _Z9J_2_14_20PfS__param_0,
	.param .b64 _Z9J_2_14_20PfS__param_1
)
;
.func  (.param .b32 func_retval0) _Z9J_2_14_21PfS_
(
	.param .b64 _Z9J_2_14_21PfS__param_0,
	.param .b64 _Z9J_2_14_21PfS__param_1
)
;
.func  (.param .b32 func_retval0) _Z8J_2_15_0PfS_
(
	.param .b64 _Z8J_2_15_0PfS__param_0,
	.param .b64 _Z8J_2_15_0PfS__param_1
)
;
.func  (.param .b32 func_retval0) _Z8J_2_15_1PfS_
(
	.param .b64 _Z8J_2_15_1PfS__param_0,
	.param .b64 _Z8J_2_15_1PfS__param_1
)
;
.func  (.param .b32 func_retval0) _Z8J_2_15_2PfS_
(
	.param .b64 _Z8J_2_15_2PfS__param_0,
	.param .b64 _Z8J_2_15_2PfS__param_1
)
;
.func  (.param .b32 func_retval0) _Z8J_2_15_3PfS_
(
	.param .b64 _Z8J_2_15_3PfS__param_0,
	.param .b64 _Z8J_2_15_3PfS__param_1
)
;
.func  (.param .b32 func_retval0) _Z8J_2_15_4PfS_
(
	.param .b64 _Z8J_2_15_4PfS__param_0,
	.param .b64 _Z8J_2_15_4PfS__param_1
)
;
.func  (.param .b32 func_retval0) _Z8J_2_15_5PfS_
(
	.param .b64 _Z8J_2_15_5PfS__param_0,
	.param .b64 _Z8J_2_15_5PfS__param_1
)
;
.func  (.param .b32 func_retval0) _Z8J_2_15_6PfS_
(
	.param .b64 _Z8J_2_15_6PfS__param_0,
	.param .b64 _Z8J_2_15_6PfS__param_1
)
;
.func  (.param .b32 func_retval0) _Z8J_2_15_7PfS_
(
	.param .b64 _Z8J_2_15_7PfS__param_0,
	.param .b64 _Z8J_2_15_7PfS__param_1
)
;
.func  (.param .b32 func_retval0) _Z8J_2_15_8PfS_
(
	.param .b64 _Z8J_2_15_8PfS__param_0,
	.param .b64 _Z8J_2_15_8PfS__param_1
)
;
.func  (.param .b32 func_retval0) _Z8J_2_15_9PfS_
(
	.param .b64 _Z8J_2_15_9PfS__param_0,
	.param .b64 _Z8J_2_15_9PfS__param_1
)
;
.func  (.param .b32 func_retval0) _Z9J_2_15_10PfS_
(
	.param .b64 _Z9J_2_15_10PfS__param_0,
	.param .b64 _Z9J_2_15_10PfS__param_1
)
;
.func  (.param .b32 func_retval0) _Z9J_2_15_11PfS_
(
	.param .b64 _Z9J_2_15_11PfS__param_0,
	.param .b64 _Z9J_2_15_11PfS__param_1
)
;
.func  (.param .b32 func_retval0) _Z9J_2_15_12PfS_
(
	.param .b64 _Z9J_2_15_12PfS__param_0,
	.param .b64 _Z9J_2_15_12PfS__param_1
)
;
.func  (.param .b32 func_retval0) _Z9J_2_15_13PfS_
(
	.param .b64 _Z9J_2_15_13PfS__param_0,
	.param .b64 _Z9J_2_15_13PfS__param_1
)
;
.func  (.param .b32 func_retval0) _Z9J_2_15_14PfS_
(
	.param .b64 _Z9J_2_15_14PfS__param_0,
	.param .b64 _Z9J_2_15_14PfS__param_1
)
;
.func  (.param .b32 func_retval0) _Z9J_2_15_15PfS_
(
	.param .b64 _Z9J_2_15_15PfS__param_0,
	.param .b64 _Z9J_2_15_15PfS__param_1
)
;
.func  (.param .b32 func_retval0) _Z9J_2_15_16PfS_
(
	.param .b64 _Z9J_2_15_16PfS__param_0,
	.param .b64 _Z9J_2_15_16PfS__param_1
)
;
.func  (.param .b32 func_retval0) _Z9J_2_15_17PfS_
(
	.param .b64 _Z9J_2_15_17PfS__param_0,
	.param .b64 _Z9J_2_15_17PfS__param_1
)
;
.func  (.param .b32 func_retval0) _Z9J_2_15_18PfS_
(
	.param .b64 _Z9J_2_15_18PfS__param_0,
	.param .b64 _Z9J_2_15_18PfS__param_1
)
;
.func  (.param .b32 func_retval0) _Z9J_2_15_19PfS_
(
	.param .b64 _Z9J_2_15_19PfS__param_0,
	.param .b64 _Z9J_2_15_19PfS__param_1
)
;
.func  (.param .b32 func_retval0) _Z9J_2_15_20PfS_
(
	.param .b64 _Z9J_2_15_20PfS__param_0,
	.param .b64 _Z9J_2_15_20PfS__param_1
)
;
.func  (.param .b32 func_retval0) _Z9J_2_15_21PfS_
(
	.param .b64 _Z9J_2_15_21PfS__param_0,
	.param .b64 _Z9J_2_15_21PfS__param_1
)
;
.func  (.param .b32 func_retval0) _Z8J_2_16_0PfS_
(
	.param .b64 _Z8J_2_16_0PfS__param_0,
	.param .b64 _Z8J_2_16_0PfS__param_1
)
;
.func  (.param .b32 func_retval0) _Z8J_2_16_1PfS_
(
	.param .b64 _Z8J_2_16_1PfS__param_0,
	.param .b64 _Z8J_2_16_1PfS__param_1
)
;
.func  (.param .b32 func_retval0) _Z8J_2_16_2PfS_
(
	.param .b64 _Z8J_2_16_2PfS__param_0,
	.param .b64 _Z8J_2_16_2PfS__param_1
)
;
.func  (.param .b32 func_retval0) _Z8J_2_16_3PfS_
(
	.param .b64 _Z8J_2_16_3PfS__param_0,
	.param .b64 _Z8J_2_16_3PfS__param_1
)
;
.func  (.param .b32 func_retval0) _Z8J_2_16_4PfS_
(
	.param .b64 _Z8J_2_16_4PfS__param_0,
	.param .b64 _Z8J_2_16_4PfS__param_1
)
;
.func  (.param .b32 func_retval0) _Z8J_2_16_5PfS_
(
	.param .b64 _Z8J_2_16_5PfS__param_0,
	.param .b64 _Z8J_2_16_5PfS__param_1
)
;
.func  (.param .b32 func_retval0) _Z8J_2_16_6PfS_
(
	.param .b64 _Z8J_2_16_6PfS__param_0,
	.param .b64 _Z8J_2_16_6PfS__param_1
)
;
.func  (.param .b32 func_retval0) _Z8J_2_16_7PfS_
(
	.param .b64 _Z8J_2_16_7PfS__param_0,
	.param .b64 _Z8J_2_16_7PfS__param_1
)
;
.func  (.param .b32 func_retval0) _Z8J_2_16_8PfS_
(
	.param .b64 _Z8J_2_16_8PfS__param_0,
	.param .b64 _Z8J_2_16_8PfS__param_1
)
;
.func  (.param .b32 func_retval0) _Z8J_2_16_9PfS_
(
	.param .b64 _Z8J_2_16_9PfS__param_0,
	.param .b64 _Z8J_2_16_9PfS__param_1
)
;
.func  (.param .b32 func_retval0) _Z9J_2_16_10PfS_
(
	.param .b64 _Z9J_2_16_10PfS__param_0,
	.param .b64 _Z9J_2_16_10PfS__param_1
)
;
.func  (.param .b32 func_retval0) _Z9J_2_16_11PfS_
(
	.param .b64 _Z9J_2_16_11PfS__param_0,
	.param .b64 _Z9J_2_16_11PfS__param_1
)
;
.func  (.param .b32 func_retval0) _Z9J_2_16_12PfS_
(
	.param .b64 _Z9J_2_16_12PfS__param_0,
	.param .b64 _Z9J_2_16_12PfS__param_1
)
;
.func  (.param .b32 func_retval0) _Z9J_2_16_13PfS_
(
	.param .b64 _Z9J_2_16_13PfS__param_0,
	.param .b64 _Z9J_2_16_13PfS__param_1
)
;
.func  (.param .b32 func_retval0) _Z9J_2_16_14PfS_
(
	.param .b64 _Z9J_2_16_14PfS__param_0,
	.param .b64 _Z9J_2_16_14PfS__param_1
)
;
.func  (.param .b32 func_retval0) _Z9J_2_16_15PfS_
(
	.param .b64 _Z9J_2_16_15PfS__param_0,
	.param .b64 _Z9J_2_16_15PfS__param_1
)
;
.func  (.param .b32 func_retval0) _Z9J_2_16_16PfS_
(
	.param .b64 _Z9J_2_16_16PfS__param_0,
	.param .b64 _Z9J_2_16_16PfS__param_1
)
;
.func  (.param .b32 func_retval0) _Z9J_2_16_17PfS_
(
	.param .b64 _Z9J_2_16_17PfS__param_0,
	.param .b64 _Z9J_2_16_17PfS__param_1
)
;
.func  (.param .b32 func_retval0) _Z9J_2_16_18PfS_
(
	.param .b64 _Z9J_2_16_18PfS__param_0,
	.param .b64 _Z9J_2_16_18PfS__param_1
)
;
.func  (.param .b32 func_retval0) _Z9J_2_16_19PfS_
(
	.param .b64 _Z9J_2_16_19PfS__param_0,
	.param .b64 _Z9J_2_16_19PfS__param_1
)
;
.func  (.param .b32 func_retval0) _Z9J_2_16_20PfS_
(
	.param .b64 _Z9J_2_16_20PfS__param_0,
	.param .b64 _Z9J_2_16_20PfS__param_1
)
;
.func  (.param .b32 func_retval0) _Z9J_2_16_21PfS_
(
	.param .b64 _Z9J_2_16_21PfS__param_0,
	.param .b64 _Z9J_2_16_21PfS__param_1
)
;
.func  (.param .b32 func_retval0) _Z8J_2_17_0PfS_
(
	.param .b64 _Z8J_2_17_0PfS__param_0,
	.param .b64 _Z8J_2_17_0PfS__param_1
)
;
.func  (.param .b32 func_retval0) _Z8J_2_17_1PfS_
(
	.param .b64 _Z8J_2_17_1PfS__param_0,
	.param .b64 _Z8J_2_17_1PfS__param_1
)
;
.func  (.param .b32 func_retval0) _Z8J_2_17_2PfS_
(
	.param .b64 _Z8J_2_17_2PfS__param_0,
	.param .b64 _Z8J_2_17_2PfS__param_1
)
;
.func  (.param .b32 func_retval0) _Z8J_2_17_3PfS_
(
	.param .b64 _Z8J_2_17_3PfS__param_0,
	.param .b64 _Z8J_2_17_3PfS__param_1
)
;
.func  (.param .b32 func_retval0) _Z8J_2_17_4PfS_
(
	.param .b64 _Z8J_2_17_4PfS__param_0,
	.param .b64 _Z8J_2_17_4PfS__param_1
)
;
.func  (.param .b32 func_retval0) _Z8J_2_17_5PfS_
(
	.param .b64 _Z8J_2_17_5PfS__param_0,
	.param .b64 _Z8J_2_17_5PfS__param_1
)
;
.func  (.param .b32 func_retval0) _Z8J_2_17_6PfS_
(
	.param .b64 _Z8J_2_17_6PfS__param_0,
	.param .b64 _Z8J_2_17_6PfS__param_1
)
;
.func  (.param .b32 func_retval0) _Z8J_2_17_7PfS_
(
	.param .b64 _Z8J_2_17_7PfS__param_0,
	.param .b64 _Z8J_2_17_7PfS__param_1
)
;
.func  (.param .b32 func_retval0) _Z8J_2_17_8PfS_
(
	.param .b64 _Z8J_2_17_8PfS__param_0,
	.param .b64 _Z8J_2_17_8PfS__param_1
)
;
.func  (.param .b32 func_retval0) _Z8J_2_17_9PfS_
(
	.param .b64 _Z8J_2_17_9PfS__param_0,
	.param .b64 _Z8J_2_17_9PfS__param_1
)
;
.func  (.param .b32 func_retval0) _Z9J_2_17_10PfS_
(
	.param .b64 _Z9J_2_17_10PfS__param_0,
	.param .b64 _Z9J_2_17_10PfS__param_1
)
;
.func  (.param .b32 func_retval0) _Z9J_2_17_11PfS_
(
	.param .b64 _Z9J_2_17_11PfS__param_0,
	.param .b64 _Z9J_2_17_11PfS__param_1
)
;
.func  (.param .b32 func_retval0) _Z9J_2_17_12PfS_
(
	.param .b64 _Z9J_2_17_12PfS__param_0,
	.param .b64 _Z9J_2_17_12PfS__param_1
)
;
.func  (.param .b32 func_retval0) _Z9J_2_17_13PfS_
(
	.param .b64 _Z9J_2_17_13PfS__param_0,
	.param .b64 _Z9J_2_17_13PfS__param_1
)
;
.func  (.param .b32 func_retval0) _Z9J_2_17_14PfS_
(
	.param .b64 _Z9J_2_17_14PfS__param_0,
	.param .b64 _Z9J_2_17_14PfS__param_1
)
;
.func  (.param .b32 func_retval0) _Z9J_2_17_15PfS_
(
	.param .b64 _Z9J_2_17_15PfS__param_0,
	.param .b64 _Z9J_2_17_15PfS__param_1
)
;
.func  (.param .b32 func_retval0) _Z9J_2_17_16PfS_
(
	.param .b64 _Z9J_2_17_16PfS__param_0,
	.param .b64 _Z9J_2_17_16PfS__param_1
)
;
.func  (.param .b32 func_retval0) _Z9J_2_17_17PfS_
(
	.param .b64 _Z9J_2_17_17PfS__param_0,
	.param .b64 _Z9J_2_17_17PfS__param_1
)
;
.func  (.param .b32 func_retval0) _Z9J_2_17_18PfS_
(
	.param .b64 _Z9J_2_17_18PfS__param_0,
	.param .b64 _Z9J_2_17_18PfS__param_1
)
;
.func  (.param .b32 func_retval0) _Z9J_2_17_19PfS_
(
	.param .b64 _Z9J_2_17_19PfS__param_0,
	.param .b64 _Z9J_2_17_19PfS__param_1
)
;
.func  (.param .b32 func_retval0) _Z9J_2_17_20PfS_
(
	.param .b64 _Z9J_2_17_20PfS__param_0,
	.param .b64 _Z9J_2_17_20PfS__param_1
)
;
.func  (.param .b32 func_retval0) _Z9J_2_17_21PfS_
(
	.param .b64 _Z9J_2_17_21PfS__param_0,
	.param .b64 _Z9J_2_17_21PfS__param_1
)
;
.func  (.param .b32 func_retval0) _Z8J_2_18_0PfS_
(
	.param .b64 _Z8J_2_18_0PfS__param_0,
	.param .b64 _Z8J_2_18_0PfS__param_1
)
;
.func  (.param .b32 func_retval0) _Z8J_2_18_1PfS_
(
	.param .b64 _Z8J_2_18_1PfS__param_0,
	.param .b64 _Z8J_2_18_1PfS__param_1
)
;
.func  (.param .b32 func_retval0) _Z8J_2_18_2PfS_
(
	.param .b64 _Z8J_2_18_2PfS__param_0,
	.param .b64 _Z8J_2_18_2PfS__param_1
)
;
.func  (.param .b32 func_retval0) _Z8J_2_18_3PfS_
(
	.param .b64 _Z8J_2_18_3PfS__param_0,
	.param .b64 _Z8J_2_18_3PfS__param_1
)
;
.func  (.param .b32 func_retval0) _Z8J_2_18_4PfS_
(
	.param .b64 _Z8J_2_18_4PfS__param_0,
	.param .b64 _Z8J_2_18_4PfS__param_1
)
;
.func  (.param .b32 func_retval0) _Z8J_2_18_5PfS_
(
	.param .b64 _Z8J_2_18_5PfS__param_0,
	.param .b64 _Z8J_2_18_5PfS__param_1
)
;
.func  (.param .b32 func_retval0) _Z8J_2_18_6PfS_
(
	.param .b64 _Z8J_2_18_6PfS__param_0,
	.param .b64 _Z8J_2_18_6PfS__param_1
)
;
.func  (.param .b32 func_retval0) _Z8J_2_18_7PfS_
(
	.param .b64 _Z8J_2_18_7PfS__param_0,
	.param .b64 _Z8J_2_18_7PfS__param_1
)
;
.func  (.param .b32 func_retval0) _Z8J_2_18_8PfS_
(
	.param .b64 _Z8J_2_18_8PfS__param_0,
	.param .b64 _Z8J_2_18_8PfS__param_1
)
;
.func  (.param .b32 func_retval0) _Z8J_2_18_9PfS_
(
	.param .b64 _Z8J_2_18_9PfS__param_0,
	.param .b64 _Z8J_2_18_9PfS__param_1
)
;
.func  (.param .b32 func_retval0) _Z9J_2_18_10PfS_
(
	.param .b64 _Z9J_2_18_10PfS__param_0,
	.param .b64 _Z9J_2_18_10PfS__param_1
)
;
.func  (.param .b32 func_retval0) _Z9J_2_18_11PfS_
(
	.param .b64 _Z9J_2_18_11PfS__param_0,
	.param .b64 _Z9J_2_18_11PfS__param_1
)
;
.func  (.param .b32 func_retval0) _Z9J_2_18_12PfS_
(
	.param .b64 _Z9J_2_18_12PfS__param_0,
	.param .b64 _Z9J_2_18_12PfS__param_1
)
;
.func  (.param .b32 func_retval0) _Z9J_2_18_13PfS_
(
	.param .b64 _Z9J_2_18_13PfS__param_0,
	.param .b64 _Z9J_2_18_13PfS__param_1
)
;
.func  (.param .b32 func_retval0) _Z9J_2_18_14PfS_
(
	.param .b64 _Z9J_2_18_14PfS__param_0,
	.param .b64 _Z9J_2_18_14PfS__param_1
)
;
.func  (.param .b32 func_retval0) _Z9J_2_18_15PfS_
(
	.param .b64 _Z9J_2_18_15PfS__param_0,
	.param .b64 _Z9J_2_18_15PfS__param_1
)
;
.func  (.param .b32 func_retval0) _Z9J_2_18_16PfS_
(
	.param .b64 _Z9J_2_18_16PfS__param_0,
	.param .b64 _Z9J_2_18_16PfS__param_1
)
;
.func  (.param .b32 func_retval0) _Z9J_2_18_17PfS_
(
	.param .b64 _Z9J_2_18_17PfS__param_0,
	.param .b64 _Z9J_2_18_17PfS__param_1
)
;
.func  (.param .b32 func_retval0) _Z9J_2_18_18PfS_
(
	.param .b64 _Z9J_2_18_18PfS__param_0,
	.param .b64 _Z9J_2_18_18PfS__param_1
)
;
.func  (.param .b32 func_retval0) _Z9J_2_18_19PfS_
(
	.param .b64 _Z9J_2_18_19PfS__param_0,
	.param .b64 _Z9J_2_18_19PfS__param_1
)
;
.func  (.param .b32 func_retval0) _Z9J_2_18_20PfS_
(
	.param .b64 _Z9J_2_18_20PfS__param_0,
	.param .b64 _Z9J_2_18_20PfS__param_1
)
;
.func  (.param .b32 func_retval0) _Z9J_2_18_21PfS_
(
	.param .b64 _Z9J_2_18_21PfS__param_0,
	.param .b64 _Z9J_2_18_21PfS__param_1
)
;
.func  (.param .b32 func_retval0) _Z8J_2_19_0PfS_
(
	.param .b64 _Z8J_2_19_0PfS__param_0,
	.param .b64 _Z8J_2_19_0PfS__param_1
)
;
.func  (.param .b32 func_retval0) _Z8J_2_19_1PfS_
(
	.param .b64 _Z8J_2_19_1PfS__param_0,
	.param .b64 _Z8J_2_19_1PfS__param_1
)
;
.func  (.param .b32 func_retval0) _Z8J_2_19_2PfS_
(
	.param .b64 _Z8J_2_19_2PfS__param_0,
	.param .b64 _Z8J_2_19_2PfS__param_1
)
;
.func  (.param .b32 func_retval0) _Z8J_2_19_3PfS_
(
	.param .b64 _Z8J_2_19_3PfS__param_0,
	.param .b64 _Z8J_2_19_3PfS__param_1
)
;
.func  (.param .b32 func_retval0) _Z8J_2_19_4PfS_
(
	.param .b64 _Z8J_2_19_4PfS__param_0,
	.param .b64 _Z8J_2_19_4PfS__param_1
)
;
.func  (.param .b32 func_retval0) _Z8J_2_19_5PfS_
(
	.param .b64 _Z8J_2_19_5PfS__param_0,
	.param .b64 _Z8J_2_19_5PfS__param_1
)
;
.func  (.param .b32 func_retval0) _Z8J_2_19_6PfS_
(
	.param .b64 _Z8J_2_19_6PfS__param_0,
	.param .b64 _Z8J_2_19_6PfS__param_1
)
;
.func  (.param .b32 func_retval0) _Z8J_2_19_7PfS_
(
	.param .b64 _Z8J_2_19_7PfS__param_0,
	.param .b64 _Z8J_2_19_7PfS__param_1
)
;
.func  (.param .b32 func_retval0) _Z8J_2_19_8PfS_
(
	.param .b64 _Z8J_2_19_8PfS__param_0,
	.param .b64 _Z8J_2_19_8PfS__param_1
)
;
.func  (.param .b32 func_retval0) _Z8J_2_19_9PfS_
(
	.param .b64 _Z8J_2_19_9PfS__param_0,
	.param .b64 _Z8J_2_19_9PfS__param_1
)
;
.func  (.param .b32 func_retval0) _Z9J_2_19_10PfS_
(
	.param .b64 _Z9J_2_19_10PfS__param_0,
	.param .b64 _Z9J_2_19_10PfS__param_1
)
;
.func  (.param .b32 func_retval0) _Z9J_2_19_11PfS_
(
	.param .b64 _Z9J_2_19_11PfS__param_0,
	.param .b64 _Z9J_2_19_11PfS__param_1
)
;
.func  (.param .b32 func_retval0) _Z9J_2_19_12PfS_
(
	.param .b64 _Z9J_2_19_12PfS__param_0,
	.param .b64 _Z9J_2_19_12PfS__param_1
)
;
.func  (.param .b32 func_retval0) _Z9J_2_19_13PfS_
(
	.param .b64 _Z9J_2_19_13PfS__param_0,
	.param .b64 _Z9J_2_19_13PfS__param_1
)
;
.func  (.param .b32 func_retval0) _Z9J_2_19_14PfS_
(
	.param .b64 _Z9J_2_19_14PfS__param_0,
	.param .b64 _Z9J_2_19_14PfS__param_1
)
;
.func  (.param .b32 func_retval0) _Z9J_2_19_15PfS_
(
	.param .b64 _Z9J_2_19_15PfS__param_0,
	.param .b64 _Z9J_2_19_15PfS__param_1
)
;
.func  (.param .b32 func_retval0) _Z9J_2_19_16PfS_
(
	.param .b64 _Z9J_2_19_16PfS__param_0,
	.param .b64 _Z9J_2_19_16PfS__param_1
)
;
.func  (.param .b32 func_retval0) _Z9J_2_19_17PfS_
(
	.param .b64 _Z9J_2_19_17PfS__param_0,
	.param .b64 _Z9J_2_19_17PfS__param_1
)
;
.func  (.param .b32 func_retval0) _Z9J_2_19_18PfS_
(
	.param .b64 _Z9J_2_19_18PfS__param_0,
	.param .b64 _Z9J_2_19_18PfS__param_1
)
;
.func  (.param .b32 func_retval0) _Z9J_2_19_19PfS_
(
	.param .b64 _Z9J_2_19_19PfS__param_0,
	.param .b64 _Z9J_2_19_19PfS__param_1
)
;
.func  (.param .b32 func_retval0) _Z9J_2_19_20PfS_
(
	.param .b64 _Z9J_2_19_20PfS__param_0,
	.param .b64 _Z9J_2_19_20PfS__param_1
)
;
.func  (.param .b32 func_retval0) _Z9J_2_19_21PfS_
(
	.param .b64 _Z9J_2_19_21PfS__param_0,
	.param .b64 _Z9J_2_19_21PfS__param_1
)
;
.func  (.param .b32 func_retval0) _Z8J_2_20_0PfS_
(
	.param .b64 _Z8J_2_20_0PfS__param_0,
	.param .b64 _Z8J_2_20_0PfS__param_1
)
;
.func  (.param .b32 func_retval0) _Z8J_2_20_1PfS_
(
	.param .b64 _Z8J_2_20_1PfS__param_0,
	.param .b64 _Z8J_2_20_1PfS__param_1
)
;
.func  (.param .b32 func_retval0) _Z8J_2_20_2PfS_
(
	.param .b64 _Z8J_2_20_2PfS__param_0,
	.param .b64 _Z8J_2_20_2PfS__param_1
)
;
.func  (.param .b32 func_retval0) _Z8J_2_20_3PfS_
(
	.param .b64 _Z8J_2_20_3PfS__param_0,
	.param .b64 _Z8J_2_20_3PfS__param_1
)
;
.func  (.param .b32 func_retval0) _Z8J_2_20_4PfS_
(
	.param .b64 _Z8J_2_20_4PfS__param_0,
	.param .b64 _Z8J_2_20_4PfS__param_1
)
;
.func  (.param .b32 func_retval0) _Z8J_2_20_5PfS_
(
	.param .b64 _Z8J_2_20_5PfS__param_0,
	.param .b64 _Z8J_2_20_5PfS__param_1
)
;
.func  (.param .b32 func_retval0) _Z8J_2_20_6PfS_
(
	.param .b64 _Z8J_2_20_6PfS__param_0,
	.param .b64 _Z8J_2_20_6PfS__param_1
)
;
.func  (.param .b32 func_retval0) _Z8J_2_20_7PfS_
(
	.param .b64 _Z8J_2_20_7PfS__param_0,
	.param .b64 _Z8J_2_20_7PfS__param_1
)
;
.func  (.param .b32 func_retval0) _Z8J_2_20_8PfS_
(
	.param .b64 _Z8J_2_20_8PfS__param_0,
	.param .b64 _Z8J_2_20_8PfS__param_1
)
;
.func  (.param .b32 func_retval0) _Z8J_2_20_9PfS_
(
	.param .b64 _Z8J_2_20_9PfS__param_0,
	.param .b64 _Z8J_2_20_9PfS__param_1
)
;
.func  (.param .b32 func_retval0) _Z9J_2_20_10PfS_
(
	.param .b64 _Z9J_2_20_10PfS__param_0,
	.param .b64 _Z9J_2_20_10PfS__param_1
)
;
.func  (.param .b32 func_retval0) _Z9J_2_20_11PfS_
(
	.param .b64 _Z9J_2_20_11PfS__param_0,
	.param .b64 _Z9J_2_20_11PfS__param_1
)
;
.func  (.param .b32 func_retval0) _Z9J_2_20_12PfS_
(
	.param .b64 _Z9J_2_20_12PfS__param_0,
	.param .b64 _Z9J_2_20_12PfS__param_1
)
;
.func  (.param .b32 func_retval0) _Z9J_2_20_13PfS_
(
	.param .b64 _Z9J_2_20_13PfS__param_0,
	.param .b64 _Z9J_2_20_13PfS__param_1
)
;
.func  (.param .b32 func_retval0) _Z9J_2_20_14PfS_
(
	.param .b64 _Z9J_2_20_14PfS__param_0,
	.param .b64 _Z9J_2_20_14PfS__param_1
)
;
.func  (.param .b32 func_retval0) _Z9J_2_20_15PfS_
(
	.param .b64 _Z9J_2_20_15PfS__param_0,
	.param .b64 _Z9J_2_20_15PfS__param_1
)
;
.func  (.param .b32 func_retval0) _Z9J_2_20_16PfS_
(
	.param .b64 _Z9J_2_20_16PfS__param_0,
	.param .b64 _Z9J_2_20_16PfS__param_1
)
;
.func  (.param .b32 func_retval0) _Z9J_2_20_17PfS_
(
	.param .b64 _Z9J_2_20_17PfS__param_0,
	.param .b64 _Z9J_2_20_17PfS__param_1
)
;
.func  (.param .b32 func_retval0) _Z9J_2_20_18PfS_
(
	.param .b64 _Z9J_2_20_18PfS__param_0,
	.param .b64 _Z9J_2_20_18PfS__param_1
)
;
.func  (.param .b32 func_retval0) _Z9J_2_20_19PfS_
(
	.param .b64 _Z9J_2_20_19PfS__param_0,
	.param .b64 _Z9J_2_20_19PfS__param_1
)
;
.func  (.param .b32 func_retval0) _Z9J_2_20_20PfS_
(
	.param .b64 _Z9J_2_20_20PfS__param_0,
	.param .b64 _Z9J_2_20_20PfS__param_1
)
;
.func  (.param .b32 func_retval0) _Z9J_2_20_21PfS_
(
	.param .b64 _Z9J_2_20_21PfS__param_0,
	.param .b64 _Z9J_2_20_21PfS__param_1
)
;
.func  (.param .b32 func_retval0) _Z8J_2_21_0PfS_
(
	.param .b64 _Z8J_2_21_0PfS__param_0,
	.param .b64 _Z8J_2_21_0PfS__param_1
)
;
.func  (.param .b32 func_retval0) _Z8J_2_21_1PfS_
(
	.param .b64 _Z8J_2_21_1PfS__param_0,
	.param .b64 _Z8J_2_21_1PfS__param_1
)
;
.func  (.param .b32 func_retval0) _Z8J_2_21_2PfS_
(
	.param .b64 _Z8J_2_21_2PfS__param_0,
	.param .b64 _Z8J_2_21_2PfS__param_1
)
;
.func  (.param .b32 func_retval0) _Z8J_2_21_3PfS_
(
	.param .b64 _Z8J_2_21_3PfS__param_0,
	.param .b64 _Z8J_2_21_3PfS__param_1
)
;
.func  (.param .b32 func_retval0) _Z8J_2_21_4PfS_
(
	.param .b64 _Z8J_2_21_4PfS__param_0,
	.param .b64 _Z8J_2_21_4PfS__param_1
)
;
.func  (.param .b32 func_retval0) _Z8J_2_21_5PfS_
(
	.param .b64 _Z8J_2_21_5PfS__param_0,
	.param .b64 _Z8J_2_21_5PfS__param_1
)
;
.func  (.param .b32 func_retval0) _Z8J_2_21_6PfS_
(
	.param .b64 _Z8J_2_21_6PfS__param_0,
	.param .b64 _Z8J_2_21_6PfS__param_1
)
;
.func  (.param .b32 func_retval0) _Z8J_2_21_7PfS_
(
	.param .b64 _Z8J_2_21_7PfS__param_0,
	.param .b64 _Z8J_2_21_7PfS__param_1
)
;
.func  (.param .b32 func_retval0) _Z8J_2_21_8PfS_
(
	.param .b64 _Z8J_2_21_8PfS__param_0,
	.param .b64 _Z8J_2_21_8PfS__param_1
)
;
.func  (.param .b32 func_retval0) _Z8J_2_21_9PfS_
(
	.param .b64 _Z8J_2_21_9PfS__param_0,
	.param .b64 _Z8J_2_21_9PfS__param_1
)
;
.func  (.param .b32 func_retval0) _Z9J_2_21_10PfS_
(
	.param .b64 _Z9J_2_21_10PfS__param_0,
	.param .b64 _Z9J_2_21_10PfS__param_1
)
;
.func  (.param .b32 func_retval0) _Z9J_2_21_11PfS_
(
	.param .b64 _Z9J_2_21_11PfS__param_0,
	.param .b64 _Z9J_2_21_11PfS__param_1
)
;
.func  (.param .b32 func_retval0) _Z9J_2_21_12PfS_
(
	.param .b64 _Z9J_2_21_12PfS__param_0,
	.param .b64 _Z9J_2_21_12PfS__param_1
)
;
.func  (.param .b32 func_retval0) _Z9J_2_21_13PfS_
(
	.param .b64 _Z9J_2_21_13PfS__param_0,
	.param .b64 _Z9J_2_21_13PfS__param_1
)
;
.func  (.param .b32 func_retval0) _Z9J_2_21_14PfS_
(
	.param .b64 _Z9J_2_21_14PfS__param_0,
	.param .b64 _Z9J_2_21_14PfS__param_1
)
;
.func  (.param .b32 func_retval0) _Z9J_2_21_15PfS_
(
	.param .b64 _Z9J_2_21_15PfS__param_0,
	.param .b64 _Z9J_2_21_15PfS__param_1
)
;
.func  (.param .b32 func_retval0) _Z9J_2_21_16PfS_
(
	.param .b64 _Z9J_2_21_16PfS__param_0,
	.param .b64 _Z9J_2_21_16PfS__param_1
)
;
.func  (.param .b32 func_retval0) _Z9J_2_21_17PfS_
(
	.param .b64 _Z9J_2_21_17PfS__param_0,
	.param .b64 _Z9J_2_21_17PfS__param_1
)
;
.func  (.param .b32 func_retval0) _Z9J_2_21_18PfS_
(
	.param .b64 _Z9J_2_21_18PfS__param_0,
	.param .b64 _Z9J_2_21_18PfS__param_1
)
;
.func  (.param .b32 func_retval0) _Z9J_2_21_19PfS_
(
	.param .b64 _Z9J_2_21_19PfS__param_0,
	.param .b64 _Z9J_2_21_19PfS__param_1
)
;
.func  (.param .b32 func_retval0) _Z9J_2_21_20PfS_
(
	.param .b64 _Z9J_2_21_20PfS__param_0,
	.param .b64 _Z9J_2_21_20PfS__param_1
)
;
.func  (.param .b32 func_retval0) _Z9J_2_21_21PfS_
(
	.param .b64 _Z9J_2_21_21PfS__param_0,
	.param .b64 _Z9J_2_21_21PfS__param_1
)
;
.const .align 4 .b8 WI_LOOKUP[264] = {0, 0, 128, 63, 0, 0, 128, 63, 0, 0, 128, 63, 0, 0, 128, 63, 0, 0, 128, 63, 0, 0, 128, 63, 0, 0, 128, 63, 0, 0, 128, 63, 0, 0, 128, 63, 0, 0, 128, 63, 0, 0, 128, 63, 0, 0, 128, 63, 0, 0, 128, 63, 0, 0, 128, 63, 0, 0, 128, 63, 0, 0, 128, 63, 0, 0, 128, 63, 0, 0, 128, 63, 0, 0, 128, 63, 0, 0, 128, 63, 0, 0, 128, 63, 0, 0, 128, 63, 0, 0, 128, 63, 0, 0, 128, 63, 0, 0, 128, 63, 0, 0, 128, 63, 0, 0, 128, 63, 0, 0, 128, 63, 0, 0, 128, 63, 0, 0, 128, 63, 0, 0, 128, 63, 0, 0, 128, 63, 0, 0, 128, 63, 0, 0, 128, 63, 0, 0, 128, 63, 0, 0, 128, 63, 0, 0, 128, 63, 0, 0, 128, 63, 0, 0, 128, 63, 0, 0, 128, 63, 0, 0, 128, 63, 0, 0, 128, 63, 0, 0, 128, 63, 0, 0, 128, 63, 0, 0, 128, 63, 0, 0, 128, 63, 0, 0, 128, 63, 0, 0, 128, 63, 0, 0, 128, 63, 0, 0, 128, 63, 0, 0, 128, 63, 0, 0, 128, 63, 0, 0, 128, 63, 0, 0, 128, 63, 0, 0, 128, 63, 0, 0, 128, 63, 0, 0, 128, 63, 0, 0, 128, 63, 0, 0, 128, 63, 0, 0, 128, 63, 0, 0, 128, 63, 0, 0, 128, 63, 0, 0, 128, 63, 0, 0, 128, 63, 0, 0, 128, 63, 0, 0, 128, 63};
.const .align 8 .u64 COST_LOOKUP[3] = {_Z6COST_0PfS_, _Z6COST_1PfS_, _Z6COST_2PfS_};
.const .align 8 .u64 KKT_LOOKUP[66] = {_Z7KKT_0_0PfS_, _Z7KKT_0_1PfS_, _Z7KKT_0_2PfS_, _Z7KKT_0_3PfS_, _Z7KKT_0_4PfS_, _Z7KKT_0_5PfS_, _Z7KKT_0_6PfS_, _Z7KKT_0_7PfS_, _Z7KKT_0_8PfS_, _Z7KKT_0_9PfS_, _Z8KKT_0_10PfS_, _Z8KKT_0_11PfS_, _Z8KKT_0_12PfS_, _Z8KKT_0_13PfS_, _Z8KKT_0_14PfS_, _Z8KKT_0_15PfS_, _Z8KKT_0_16PfS_, _Z8KKT_0_17PfS_, _Z8KKT_0_18PfS_, _Z8KKT_0_19PfS_, _Z8KKT_0_20PfS_, _Z8KKT_0_21PfS_, _Z7KKT_1_0PfS_, _Z7KKT_1_1PfS_, _Z7KKT_1_2PfS_, _Z7KKT_1_3PfS_, _Z7KKT_1_4PfS_, _Z7KKT_1_5PfS_, _Z7KKT_1_6PfS_, _Z7KKT_1_7PfS_, _Z7KKT_1_8PfS_, _Z7KKT_1_9PfS_, _Z8KKT_1_10PfS_, _Z8KKT_1_11PfS_, _Z8KKT_1_12PfS_, _Z8KKT_1_13PfS_, _Z8KKT_1_14PfS_, _Z8KKT_1_15PfS_, _Z8KKT_1_16PfS_, _Z8KKT_1_17PfS_, _Z8KKT_1_18PfS_, _Z8KKT_1_19PfS_, _Z8KKT_1_20PfS_, _Z8KKT_1_21PfS_, _Z7KKT_2_0PfS_, _Z7KKT_2_1PfS_, _Z7KKT_2_2PfS_, _Z7KKT_2_3PfS_, _Z7KKT_2_4PfS_, _Z7KKT_2_5PfS_, _Z7KKT_2_6PfS_, _Z7KKT_2_7PfS_, _Z7KKT_2_8PfS_, _Z7KKT_2_9PfS_, _Z8KKT_2_10PfS_, _Z8KKT_2_11PfS_, _Z8KKT_2_12PfS_, _Z8KKT_2_13PfS_, _Z8KKT_2_14PfS_, _Z8KKT_2_15PfS_, _Z8KKT_2_16PfS_, _Z8KKT_2_17PfS_, _Z8KKT_2_18PfS_, _Z8KKT_2_19PfS_, _Z8KKT_2_20PfS_, _Z8KKT_2_21PfS_};
.const .align 8 .u64 J_LOOKUP[1452] = {_Z7J_0_0_0PfS_, _Z7J_0_0_1PfS_, _Z7J_0_0_2PfS_, _Z7J_0_0_3PfS_, _Z7J_0_0_4PfS_, _Z7J_0_0_5PfS_, _Z7J_0_0_6PfS_, _Z7J_0_0_7PfS_, _Z7J_0_0_8PfS_, _Z7J_0_0_9PfS_, _Z8J_0_0_10PfS_, _Z8J_0_0_11PfS_, _Z8J_0_0_12PfS_, _Z8J_0_0_13PfS_, _Z8J_0_0_14PfS_, _Z8J_0_0_15PfS_, _Z8J_0_0_16PfS_, _Z8J_0_0_17PfS_, _Z8J_0_0_18PfS_, _Z8J_0_0_19PfS_, _Z8J_0_0_20PfS_, _Z8J_0_0_21PfS_, _Z7J_0_1_0PfS_, _Z7J_0_1_1PfS_, _Z7J_0_1_2PfS_, _Z7J_0_1_3PfS_, _Z7J_0_1_4PfS_, _Z7J_0_1_5PfS_, _Z7J_0_1_6PfS_, _Z7J_0_1_7PfS_, _Z7J_0_1_8PfS_, _Z7J_0_1_9PfS_, _Z8J_0_1_10PfS_, _Z8J_0_1_11PfS_, _Z8J_0_1_12PfS_, _Z8J_0_1_13PfS_, _Z8J_0_1_14PfS_, _Z8J_0_1_15PfS_, _Z8J_0_1_16PfS_, _Z8J_0_1_17PfS_, _Z8J_0_1_18PfS_, _Z8J_0_1_19PfS_, _Z8J_0_1_20PfS_, _Z8J_0_1_21PfS_, _Z7J_0_2_0PfS_, _Z7J_0_2_1PfS_, _Z7J_0_2_2PfS_, _Z7J_0_2_3PfS_, _Z7J_0_2_4PfS_, _Z7J_0_2_5PfS_, _Z7J_0_2_6PfS_, _Z7J_0_2_7PfS_, _Z7J_0_2_8PfS_, _Z7J_0_2_9PfS_, _Z8J_0_2_10PfS_, _Z8J_0_2_11PfS_, _Z8J_0_2_12PfS_, _Z8J_0_2_13PfS_, _Z8J_0_2_14PfS_, _Z8J_0_2_15PfS_, _Z8J_0_2_16PfS_, _Z8J_0_2_17PfS_, _Z8J_0_2_18PfS_, _Z8J_0_2_19PfS_, _Z8J_0_2_20PfS_, _Z8J_0_2_21PfS_, _Z7J_0_3_0PfS_, _Z7J_0_3_1PfS_, _Z7J_0_3_2PfS_, _Z7J_0_3_3PfS_, _Z7J_0_3_4PfS_, _Z7J_0_3_5PfS_, _Z7J_0_3_6PfS_, _Z7J_0_3_7PfS_, _Z7J_0_3_8PfS_, _Z7J_0_3_9PfS_, _Z8J_0_3_10PfS_, _Z8J_0_3_11PfS_, _Z8J_0_3_12PfS_, _Z8J_0_3_13PfS_, _Z8J_0_3_14PfS_, _Z8J_0_3_15PfS_, _Z8J_0_3_16PfS_, _Z8J_0_3_17PfS_, _Z8J_0_3_18PfS_, _Z8J_0_3_19PfS_, _Z8J_0_3_20PfS_, _Z8J_0_3_21PfS_, _Z7J_0_4_0PfS_, _Z7J_0_4_1PfS_, _Z7J_0_4_2PfS_, _Z7J_0_4_3PfS_, _Z7J_0_4_4PfS_, _Z7J_0_4_5PfS_, _Z7J_0_4_6PfS_, _Z7J_0_4_7PfS_, _Z7J_0_4_8PfS_, _Z7J_0_4_9PfS_, _Z8J_0_4_10PfS_, _Z8J_0_4_11PfS_, _Z8J_0_4_12PfS_, _Z8J_0_4_13PfS_, _Z8J_0_4_14PfS_, _Z8J_0_4_15PfS_, _Z8J_0_4_16PfS_, _Z8J_0_4_17PfS_, _Z8J_0_4_18PfS_, _Z8J_0_4_19PfS_, _Z8J_0_4_20PfS_, _Z8J_0_4_21PfS_, _Z7J_0_5_0PfS_, _Z7J_0_5_1PfS_, _Z7J_0_5_2PfS_, _Z7J_0_5_3PfS_, _Z7J_0_5_4PfS_, _Z7J_0_5_5PfS_, _Z7J_0_5_6PfS_, _Z7J_0_5_7PfS_, _Z7J_0_5_8PfS_, _Z7J_0_5_9PfS_, _Z8J_0_5_10PfS_, _Z8J_0_5_11PfS_, _Z8J_0_5_12PfS_, _Z8J_0_5_13PfS_, _Z8J_0_5_14PfS_, _Z8J_0_5_15PfS_, _Z8J_0_5_16PfS_, _Z8J_0_5_17PfS_, _Z8J_0_5_18PfS_, _Z8J_0_5_19PfS_, _Z8J_0_5_20PfS_, _Z8J_0_5_21PfS_, _Z7J_0_6_0PfS_, _Z7J_0_6_1PfS_, _Z7J_0_6_2PfS_, _Z7J_0_6_3PfS_, _Z7J_0_6_4PfS_, _Z7J_0_6_5PfS_, _Z7J_0_6_6PfS_, _Z7J_0_6_7PfS_, _Z7J_0_6_8PfS_, _Z7J_0_6_9PfS_, _Z8J_0_6_10PfS_, _Z8J_0_6_11PfS_, _Z8J_0_6_12PfS_, _Z8J_0_6_13PfS_, _Z8J_0_6_14PfS_, _Z8J_0_6_15PfS_, _Z8J_0_6_16PfS_, _Z8J_0_6_17PfS_, _Z8J_0_6_18PfS_, _Z8J_0_6_19PfS_, _Z8J_0_6_20PfS_, _Z8J_0_6_21PfS_, _Z7J_0_7_0PfS_, _Z7J_0_7_1PfS_, _Z7J_0_7_2PfS_, _Z7J_0_7_3PfS_, _Z7J_0_7_4PfS_, _Z7J_0_7_5PfS_, _Z7J_0_7_6PfS_, _Z7J_0_7_7PfS_, _Z7J_0_7_8PfS_, _Z7J_0_7_9PfS_, _Z8J_0_7_10PfS_, _Z8J_0_7_11PfS_, _Z8J_0_7_12PfS_, _Z8J_0_7_13PfS_, _Z8J_0_7_14PfS_, _Z8J_0_7_15PfS_, _Z8J_0_7_16PfS_, _Z8J_0_7_17PfS_, _Z8J_0_7_18PfS_, _Z8J_0_7_19PfS_, _Z8J_0_7_20PfS_, _Z8J_0_7_21PfS_, _Z7J_0_8_0PfS_, _Z7J_0_8_1PfS_, _Z7J_0_8_2PfS_, _Z7J_0_8_3PfS_, _Z7J_0_8_4PfS_, _Z7J_0_8_5PfS_, _Z7J_0_8_6PfS_, _Z7J_0_8_7PfS_, _Z7J_0_8_8PfS_, _Z7J_0_8_9PfS_, _Z8J_0_8_10PfS_, _Z8J_0_8_11PfS_, _Z8J_0_8_12PfS_, _Z8J_0_8_13PfS_, _Z8J_0_8_14PfS_, _Z8J_0_8_15PfS_, _Z8J_0_8_16PfS_, _Z8J_0_8_17PfS_, _Z8J_0_8_18PfS_, _Z8J_0_8_19PfS_, _Z8J_0_8_20PfS_, _Z8J_0_8_21PfS_, _Z7J_0_9_0PfS_, _Z7J_0_9_1PfS_, _Z7J_0_9_2PfS_, _Z7J_0_9_3PfS_, _Z7J_0_9_4PfS_, _Z7J_0_9_5PfS_, _Z7J_0_9_6PfS_, _Z7J_0_9_7PfS_, _Z7J_0_9_8PfS_, _Z7J_0_9_9PfS_, _Z8J_0_9_10PfS_, _Z8J_0_9_11PfS_, _Z8J_0_9_12PfS_, _Z8J_0_9_13PfS_, _Z8J_0_9_14PfS_, _Z8J_0_9_15PfS_, _Z8J_0_9_16PfS_, _Z8J_0_9_17PfS_, _Z8J_0_9_18PfS_, _Z8J_0_9_19PfS_, _Z8J_0_9_20PfS_, _Z8J_0_9_21PfS_, _Z8J_0_10_0PfS_, _Z8J_0_10_1PfS_, _Z8J_0_10_2PfS_, _Z8J_0_10_3PfS_, _Z8J_0_10_4PfS_, _Z8J_0_10_5PfS_, _Z8J_0_10_6PfS_, _Z8J_0_10_7PfS_, _Z8J_0_10_8PfS_, _Z8J_0_10_9PfS_, _Z9J_0_10_10PfS_, _Z9J_0_10_11PfS_, _Z9J_0_10_12PfS_, _Z9J_0_10_13PfS_, _Z9J_0_10_14PfS_, _Z9J_0_10_15PfS_, _Z9J_0_10_16PfS_, _Z9J_0_10_17PfS_, _Z9J_0_10_18PfS_, _Z9J_0_10_19PfS_, _Z9J_0_10_20PfS_, _Z9J_0_10_21PfS_, _Z8J_0_11_0PfS_, _Z8J_0_11_1PfS_, _Z8J_0_11_2PfS_, _Z8J_0_11_3PfS_, _Z8J_0_11_4PfS_, _Z8J_0_11_5PfS_, _Z8J_0_11_6PfS_, _Z8J_0_11_7PfS_, _Z8J_0_11_8PfS_, _Z8J_0_11_9PfS_, _Z9J_0_11_10PfS_, _Z9J_0_11_11PfS_, _Z9J_0_11_12PfS_, _Z9J_0_11_13PfS_, _Z9J_0_11_14PfS_, _Z9J_0_11_15PfS_, _Z9J_0_11_16PfS_, _Z9J_0_11_17PfS_, _Z9J_0_11_18PfS_, _Z9J_0_11_19PfS_, _Z9J_0_11_20PfS_, _Z9J_0_11_21PfS_, _Z8J_0_12_0PfS_, _Z8J_0_12_1PfS_, _Z8J_0_12_2PfS_, _Z8J_0_12_3PfS_, _Z8J_0_12_4PfS_, _Z8J_0_12_5PfS_, _Z8J_0_12_6PfS_, _Z8J_0_12_7PfS_, _Z8J_0_12_8PfS_, _Z8J_0_12_9PfS_, _Z9J_0_12_10PfS_, _Z9J_0_12_11PfS_, _Z9J_0_12_12PfS_, _Z9J_0_12_13PfS_, _Z9J_0_12_14PfS_, _Z9J_0_12_15PfS_, _Z9J_0_12_16PfS_, _Z9J_0_12_17PfS_, _Z9J_0_12_18PfS_, _Z9J_0_12_19PfS_, _Z9J_0_12_20PfS_, _Z9J_0_12_21PfS_, _Z8J_0_13_0PfS_, _Z8J_0_13_1PfS_, _Z8J_0_13_2PfS_, _Z8J_0_13_3PfS_, _Z8J_0_13_4PfS_, _Z8J_0_13_5PfS_, _Z8J_0_13_6PfS_, _Z8J_0_13_7PfS_, _Z8J_0_13_8PfS_, _Z8J_0_13_9PfS_, _Z9J_0_13_10PfS_, _Z9J_0_13_11PfS_, _Z9J_0_13_12PfS_, _Z9J_0_13_13PfS_, _Z9J_0_13_14PfS_, _Z9J_0_13_15PfS_, _Z9J_0_13_16PfS_, _Z9J_0_13_17PfS_, _Z9J_0_13_18PfS_, _Z9J_0_13_19PfS_, _Z9J_0_13_20PfS_, _Z9J_0_13_21PfS_, _Z8J_0_14_0PfS_, _Z8J_0_14_1PfS_, _Z8J_0_14_2PfS_, _Z8J_0_14_3PfS_, _Z8J_0_14_4PfS_, _Z8J_0_14_5PfS_, _Z8J_0_14_6PfS_, _Z8J_0_14_7PfS_, _Z8J_0_14_8PfS_, _Z8J_0_14_9PfS_, _Z9J_0_14_10PfS_, _Z9J_0_14_11PfS_, _Z9J_0_14_12PfS_, _Z9J_0_14_13PfS_, _Z9J_0_14_14PfS_, _Z9J_0_14_15PfS_, _Z9J_0_14_16PfS_, _Z9J_0_14_17PfS_, _Z9J_0_14_18PfS_, _Z9J_0_14_19PfS_, _Z9J_0_14_20PfS_, _Z9J_0_14_21PfS_, _Z8J_0_15_0PfS_, _Z8J_0_15_1PfS_, _Z8J_0_15_2PfS_, _Z8J_0_15_3PfS_, _Z8J_0_15_4PfS_, _Z8J_0_15_5PfS_, _Z8J_0_15_6PfS_, _Z8J_0_15_7PfS_, _Z8J_0_15_8PfS_, _Z8J_0_15_9PfS_, _Z9J_0_15_10PfS_, _Z9J_0_15_11PfS_, _Z9J_0_15_12PfS_, _Z9J_0_15_13PfS_, _Z9J_0_15_14PfS_, _Z9J_0_15_15PfS_, _Z9J_0_15_16PfS_, _Z9J_0_15_17PfS_, _Z9J_0_15_18PfS_, _Z9J_0_15_19PfS_, _Z9J_0_15_20PfS_, _Z9J_0_15_21PfS_, _Z8J_0_16_0PfS_, _Z8J_0_16_1PfS_, _Z8J_0_16_2PfS_, _Z8J_0_16_3PfS_, _Z8J_0_16_4PfS_, _Z8J_0_16_5PfS_, _Z8J_0_16_6PfS_, _Z8J_0_16_7PfS_, _Z8J_0_16_8PfS_, _Z8J_0_16_9PfS_, _Z9J_0_16_10PfS_, _Z9J_0_16_11PfS_, _Z9J_0_16_12PfS_, _Z9J_0_16_13PfS_, _Z9J_0_16_14PfS_, _Z9J_0_16_15PfS_, _Z9J_0_16_16PfS_, _Z9J_0_16_17PfS_, _Z9J_0_16_18PfS_, _Z9J_0_16_19PfS_, _Z9J_0_16_20PfS_, _Z9J_0_16_21PfS_, _Z8J_0_17_0PfS_, _Z8J_0_17_1PfS_, _Z8J_0_17_2PfS_, _Z8J_0_17_3PfS_, _Z8J_0_17_4PfS_, _Z8J_0_17_5PfS_, _Z8J_0_17_6PfS_, _Z8J_0_17_7PfS_, _Z8J_0_17_8PfS_, _Z8J_0_17_9PfS_, _Z9J_0_17_10PfS_, _Z9J_0_17_11PfS_, _Z9J_0_17_12PfS_, _Z9J_0_17_13PfS_, _Z9J_0_17_14PfS_, _Z9J_0_17_15PfS_, _Z9J_0_17_16PfS_, _Z9J_0_17_17PfS_, _Z9J_0_17_18PfS_, _Z9J_0_17_19PfS_, _Z9J_0_17_20PfS_, _Z9J_0_17_21PfS_, _Z8J_0_18_0PfS_, _Z8J_0_18_1PfS_, _Z8J_0_18_2PfS_, _Z8J_0_18_3PfS_, _Z8J_0_18_4PfS_, _Z8J_0_18_5PfS_, _Z8J_0_18_6PfS_, _Z8J_0_18_7PfS_, _Z8J_0_18_8PfS_, _Z8J_0_18_9PfS_, _Z9J_0_18_10PfS_, _Z9J_0_18_11PfS_, _Z9J_0_18_12PfS_, _Z9J_0_18_13PfS_, _Z9J_0_18_14PfS_, _Z9J_0_18_15PfS_, _Z9J_0_18_16PfS_, _Z9J_0_18_17PfS_, _Z9J_0_18_18PfS_, _Z9J_0_18_19PfS_, _Z9J_0_18_20PfS_, _Z9J_0_18_21PfS_, _Z8J_0_19_0PfS_, _Z8J_0_19_1PfS_, _Z8J_0_19_2PfS_, _Z8J_0_19_3PfS_, _Z8J_0_19_4PfS_, _Z8J_0_19_5PfS_, _Z8J_0_19_6PfS_, _Z8J_0_19_7PfS_, _Z8J_0_19_8PfS_, _Z8J_0_19_9PfS_, _Z9J_0_19_10PfS_, _Z9J_0_19_11PfS_, _Z9J_0_19_12PfS_, _Z9J_0_19_13PfS_, _Z9J_0_19_14PfS_, _Z9J_0_19_15PfS_, _Z9J_0_19_16PfS_, _Z9J_0_19_17PfS_, _Z9J_0_19_18PfS_, _Z9J_0_19_19PfS_, _Z9J_0_19_20PfS_, _Z9J_0_19_21PfS_, _Z8J_0_20_0PfS_, _Z8J_0_20_1PfS_, _Z8J_0_20_2PfS_, _Z8J_0_20_3PfS_, _Z8J_0_20_4PfS_, _Z8J_0_20_5PfS_, _Z8J_0_20_6PfS_, _Z8J_0_20_7PfS_, _Z8J_0_20_8PfS_, _Z8J_0_20_9PfS_, _Z9J_0_20_10PfS_, _Z9J_0_20_11PfS_, _Z9J_0_20_12PfS_, _Z9J_0_20_13PfS_, _Z9J_0_20_14PfS_, _Z9J_0_20_15PfS_, _Z9J_0_20_16PfS_, _Z9J_0_20_17PfS_, _Z9J_0_20_18PfS_, _Z9J_0_20_19PfS_, _Z9J_0_20_20PfS_, _Z9J_0_20_21PfS_, _Z8J_0_21_0PfS_, _Z8J_0_21_1PfS_, _Z8J_0_21_2PfS_, _Z8J_0_21_3PfS_, _Z8J_0_21_4PfS_, _Z8J_0_21_5PfS_, _Z8J_0_21_6PfS_, _Z8J_0_21_7PfS_, _Z8J_0_21_8PfS_, _Z8J_0_21_9PfS_, _Z9J_0_21_10PfS_, _Z9J_0_21_11PfS_, _Z9J_0_21_12PfS_, _Z9J_0_21_13PfS_, _Z9J_0_21_14PfS_, _Z9J_0_21_15PfS_, _Z9J_0_21_16PfS_, _Z9J_0_21_17PfS_, _Z9J_0_21_18PfS_, _Z9J_0_21_19PfS_, _Z9J_0_21_20PfS_, _Z9J_0_21_21PfS_, _Z7J_1_0_0PfS_, _Z7J_1_0_1PfS_, _Z7J_1_0_2PfS_, _Z7J_1_0_3PfS_, _Z7J_1_0_4PfS_, _Z7J_1_0_5PfS_, _Z7J_1_0_6PfS_, _Z7J_1_0_7PfS_, _Z7J_1_0_8PfS_, _Z7J_1_0_9PfS_, _Z8J_1_0_10PfS_, _Z8J_1_0_11PfS_, _Z8J_1_0_12PfS_, _Z8J_1_0_13PfS_, _Z8J_1_0_14PfS_, _Z8J_1_0_15PfS_, _Z8J_1_0_16PfS_, _Z8J_1_0_17PfS_, _Z8J_1_0_18PfS_, _Z8J_1_0_19PfS_, _Z8J_1_0_20PfS_, _Z8J_1_0_21PfS_, _Z7J_1_1_0PfS_, _Z7J_1_1_1PfS_, _Z7J_1_1_2PfS_, _Z7J_1_1_3PfS_, _Z7J_1_1_4PfS_, _Z7J_1_1_5PfS_, _Z7J_1_1_6PfS_, _Z7J_1_1_7PfS_, _Z7J_1_1_8PfS_, _Z7J_1_1_9PfS_, _Z8J_1_1_10PfS_, _Z8J_1_1_11PfS_, _Z8J_1_1_12PfS_, _Z8J_1_1_13PfS_, _Z8J_1_1_14PfS_, _Z8J_1_1_15PfS_, _Z8J_1_1_16PfS_, _Z8J_1_1_17PfS_, _Z8J_1_1_18PfS_, _Z8J_1_1_19PfS_, _Z8J_1_1_20PfS_, _Z8J_1_1_21PfS_, _Z7J_1_2_0PfS_, _Z7J_1_2_1PfS_, _Z7J_1_2_2PfS_, _Z7J_1_2_3PfS_, _Z7J_1_2_4PfS_, _Z7J_1_2_5PfS_, _Z7J_1_2_6PfS_, _Z7J_1_2_7PfS_, _Z7J_1_2_8PfS_, _Z7J_1_2_9PfS_, _Z8J_1_2_10PfS_, _Z8J_1_2_11PfS_, _Z8J_1_2_12PfS_, _Z8J_1_2_13PfS_, _Z8J_1_2_14PfS_, _Z8J_1_2_15PfS_, _Z8J_1_2_16PfS_, _Z8J_1_2_17PfS_, _Z8J_1_2_18PfS_, _Z8J_1_2_19PfS_, _Z8J_1_2_20PfS_, _Z8J_1_2_21PfS_, _Z7J_1_3_0PfS_, _Z7J_1_3_1PfS_, _Z7J_1_3_2PfS_, _Z7J_1_3_3PfS_, _Z7J_1_3_4PfS_, _Z7J_1_3_5PfS_, _Z7J_1_3_6PfS_, _Z7J_1_3_7PfS_, _Z7J_1_3_8PfS_, _Z7J_1_3_9PfS_, _Z8J_1_3_10PfS_, _Z8J_1_3_11PfS_, _Z8J_1_3_12PfS_, _Z8J_1_3_13PfS_, _Z8J_1_3_14PfS_, _Z8J_1_3_15PfS_, _Z8J_1_3_16PfS_, _Z8J_1_3_17PfS_, _Z8J_1_3_18PfS_, _Z8J_1_3_19PfS_, _Z8J_1_3_20PfS_, _Z8J_1_3_21PfS_, _Z7J_1_4_0PfS_, _Z7J_1_4_1PfS_, _Z7J_1_4_2PfS_, _Z7J_1_4_3PfS_, _Z7J_1_4_4PfS_, _Z7J_1_4_5PfS_, _Z7J_1_4_6PfS_, _Z7J_1_4_7PfS_, _Z7J_1_4_8PfS_, _Z7J_1_4_9PfS_, _Z8J_1_4_10PfS_, _Z8J_1_4_11PfS_, _Z8J_1_4_12PfS_, _Z8J_1_4_13PfS_, _Z8J_1_4_14PfS_, _Z8J_1_4_15PfS_, _Z8J_1_4_16PfS_, _Z8J_1_4_17PfS_, _Z8J_1_4_18PfS_, _Z8J_1_4_19PfS_, _Z8J_1_4_20PfS_, _Z8J_1_4_21PfS_, _Z7J_1_5_0PfS_, _Z7J_1_5_1PfS_, _Z7J_1_5_2PfS_, _Z7J_1_5_3PfS_, _Z7J_1_5_4PfS_, _Z7J_1_5_5PfS_, _Z7J_1_5_6PfS_, _Z7J_1_5_7PfS_, _Z7J_1_5_8PfS_, _Z7J_1_5_9PfS_, _Z8J_1_5_10PfS_, _Z8J_1_5_11PfS_, _Z8J_1_5_12PfS_, _Z8J_1_5_13PfS_, _Z8J_1_5_14PfS_, _Z8J_1_5_15PfS_, _Z8J_1_5_16PfS_, _Z8J_1_5_17PfS_, _Z8J_1_5_18PfS_, _Z8J_1_5_19PfS_, _Z8J_1_5_20PfS_, _Z8J_1_5_21PfS_, _Z7J_1_6_0PfS_, _Z7J_1_6_1PfS_, _Z7J_1_6_2PfS_, _Z7J_1_6_3PfS_, _Z7J_1_6_4PfS_, _Z7J_1_6_5PfS_, _Z7J_1_6_6PfS_, _Z7J_1_6_7PfS_, _Z7J_1_6_8PfS_, _Z7J_1_6_9PfS_, _Z8J_1_6_10PfS_, _Z8J_1_6_11PfS_, _Z8J_1_6_12PfS_, _Z8J_1_6_13PfS_, _Z8J_1_6_14PfS_, _Z8J_1_6_15PfS_, _Z8J_1_6_16PfS_, _Z8J_1_6_17PfS_, _Z8J_1_6_18PfS_, _Z8J_1_6_19PfS_, _Z8J_1_6_20PfS_, _Z8J_1_6_21PfS_, _Z7J_1_7_0PfS_, _Z7J_1_7_1PfS_, _Z7J_1_7_2PfS_, _Z7J_1_7_3PfS_, _Z7J_1_7_4PfS_, _Z7J_1_7_5PfS_, _Z7J_1_7_6PfS_, _Z7J_1_7_7PfS_, _Z7J_1_7_8PfS_, _Z7J_1_7_9PfS_, _Z8J_1_7_10PfS_, _Z8J_1_7_11PfS_, _Z8J_1_7_12PfS_, _Z8J_1_7_13PfS_, _Z8J_1_7_14PfS_, _Z8J_1_7_15PfS_, _Z8J_1_7_16PfS_, _Z8J_1_7_17PfS_, _Z8J_1_7_18PfS_, _Z8J_1_7_19PfS_, _Z8J_1_7_20PfS_, _Z8J_1_7_21PfS_, _Z7J_1_8_0PfS_, _Z7J_1_8_1PfS_, _Z7J_1_8_2PfS_, _Z7J_1_8_3PfS_, _Z7J_1_8_4PfS_, _Z7J_1_8_5PfS_, _Z7J_1_8_6PfS_, _Z7J_1_8_7PfS_, _Z7J_1_8_8PfS_, _Z7J_1_8_9PfS_, _Z8J_1_8_10PfS_, _Z8J_1_8_11PfS_, _Z8J_1_8_12PfS_, _Z8J_1_8_13PfS_, _Z8J_1_8_14PfS_, _Z8J_1_8_15PfS_, _Z8J_1_8_16PfS_, _Z8J_1_8_17PfS_, _Z8J_1_8_18PfS_, _Z8J_1_8_19PfS_, _Z8J_1_8_20PfS_, _Z8J_1_8_21PfS_, _Z7J_1_9_0PfS_, _Z7J_1_9_1PfS_, _Z7J_1_9_2PfS_, _Z7J_1_9_3PfS_, _Z7J_1_9_4PfS_, _Z7J_1_9_5PfS_, _Z7J_1_9_6PfS_, _Z7J_1_9_7PfS_, _Z7J_1_9_8PfS_, _Z7J_1_9_9PfS_, _Z8J_1_9_10PfS_, _Z8J_1_9_11PfS_, _Z8J_1_9_12PfS_, _Z8J_1_9_13PfS_, _Z8J_1_9_14PfS_, _Z8J_1_9_15PfS_, _Z8J_1_9_16PfS_, _Z8J_1_9_17PfS_, _Z8J_1_9_18PfS_, _Z8J_1_9_19PfS_, _Z8J_1_9_20PfS_, _Z8J_1_9_21PfS_, _Z8J_1_10_0PfS_, _Z8J_1_10_1PfS_, _Z8J_1_10_2PfS_, _Z8J_1_10_3PfS_, _Z8J_1_10_4PfS_, _Z8J_1_10_5PfS_, _Z8J_1_10_6PfS_, _Z8J_1_10_7PfS_, _Z8J_1_10_8PfS_, _Z8J_1_10_9PfS_, _Z9J_1_10_10PfS_, _Z9J_1_10_11PfS_, _Z9J_1_10_12PfS_, _Z9J_1_10_13PfS_, _Z9J_1_10_14PfS_, _Z9J_1_10_15PfS_, _Z9J_1_10_16PfS_, _Z9J_1_10_17PfS_, _Z9J_1_10_18PfS_, _Z9J_1_10_19PfS_, _Z9J_1_10_20PfS_, _Z9J_1_10_21PfS_, _Z8J_1_11_0PfS_, _Z8J_1_11_1PfS_, _Z8J_1_11_2PfS_, _Z8J_1_11_3PfS_, _Z8J_1_11_4PfS_, _Z8J_1_11_5PfS_, _Z8J_1_11_6PfS_, _Z8J_1_11_7PfS_, _Z8J_1_11_8PfS_, _Z8J_1_11_9PfS_, _Z9J_1_11_10PfS_, _Z9J_1_11_11PfS_, _Z9J_1_11_12PfS_, _Z9J_1_11_13PfS_, _Z9J_1_11_14PfS_, _Z9J_1_11_15PfS_, _Z9J_1_11_16PfS_, _Z9J_1_11_17PfS_, _Z9J_1_11_18PfS_, _Z9J_1_11_19PfS_, _Z9J_1_11_20PfS_, _Z9J_1_11_21PfS_, _Z8J_1_12_0PfS_, _Z8J_1_12_1PfS_, _Z8J_1_12_2PfS_, _Z8J_1_12_3PfS_, _Z8J_1_12_4PfS_, _Z8J_1_12_5PfS_, _Z8J_1_12_6PfS_, _Z8J_1_12_7PfS_, _Z8J_1_12_8PfS_, _Z8J_1_12_9PfS_, _Z9J_1_12_10PfS_, _Z9J_1_12_11PfS_, _Z9J_1_12_12PfS_, _Z9J_1_12_13PfS_, _Z9J_1_12_14PfS_, _Z9J_1_12_15PfS_, _Z9J_1_12_16PfS_, _Z9J_1_12_17PfS_, _Z9J_1_12_18PfS_, _Z9J_1_12_19PfS_, _Z9J_1_12_20PfS_, _Z9J_1_12_21PfS_, _Z8J_1_13_0PfS_, _Z8J_1_13_1PfS_, _Z8J_1_13_2PfS_, _Z8J_1_13_3PfS_, _Z8J_1_13_4PfS_, _Z8J_1_13_5PfS_, _Z8J_1_13_6PfS_, _Z8J_1_13_7PfS_, _Z8J_1_13_8PfS_, _Z8J_1_13_9PfS_, _Z9J_1_13_10PfS_, _Z9J_1_13_11PfS_, _Z9J_1_13_12PfS_, _Z9J_1_13_13PfS_, _Z9J_1_13_14PfS_, _Z9J_1_13_15PfS_, _Z9J_1_13_16PfS_, _Z9J_1_13_17PfS_, _Z9J_1_13_18PfS_, _Z9J_1_13_19PfS_, _Z9J_1_13_20PfS_, _Z9J_1_13_21PfS_, _Z8J_1_14_0PfS_, _Z8J_1_14_1PfS_, _Z8J_1_14_2PfS_, _Z8J_1_14_3PfS_, _Z8J_1_14_4PfS_, _Z8J_1_14_5PfS_, _Z8J_1_14_6PfS_, _Z8J_1_14_7PfS_, _Z8J_1_14_8PfS_, _Z8J_1_14_9PfS_, _Z9J_1_14_10PfS_, _Z9J_1_14_11PfS_, _Z9J_1_14_12PfS_, _Z9J_1_14_13PfS_, _Z9J_1_14_14PfS_, _Z9J_1_14_15PfS_, _Z9J_1_14_16PfS_, _Z9J_1_14_17PfS_, _Z9J_1_14_18PfS_, _Z9J_1_14_19PfS_, _Z9J_1_14_20PfS_, _Z9J_1_14_21PfS_, _Z8J_1_15_0PfS_, _Z8J_1_15_1PfS_, _Z8J_1_15_2PfS_, _Z8J_1_15_3PfS_, _Z8J_1_15_4PfS_, _Z8J_1_15_5PfS_, _Z8J_1_15_6PfS_, _Z8J_1_15_7PfS_, _Z8J_1_15_8PfS_, _Z8J_1_15_9PfS_, _Z9J_1_15_10PfS_, _Z9J_1_15_11PfS_, _Z9J_1_15_12PfS_, _Z9J_1_15_13PfS_, _Z9J_1_15_14PfS_, _Z9J_1_15_15PfS_, _Z9J_1_15_16PfS_, _Z9J_1_15_17PfS_, _Z9J_1_15_18PfS_, _Z9J_1_15_19PfS_, _Z9J_1_15_20PfS_, _Z9J_1_15_21PfS_, _Z8J_1_16_0PfS_, _Z8J_1_16_1PfS_, _Z8J_1_16_2PfS_, _Z8J_1_16_3PfS_, _Z8J_1_16_4PfS_, _Z8J_1_16_5PfS_, _Z8J_1_16_6PfS_, _Z8J_1_16_7PfS_, _Z8J_1_16_8PfS_, _Z8J_1_16_9PfS_, _Z9J_1_16_10PfS_, _Z9J_1_16_11PfS_, _Z9J_1_16_12PfS_, _Z9J_1_16_13PfS_, _Z9J_1_16_14PfS_, _Z9J_1_16_15PfS_, _Z9J_1_16_16PfS_, _Z9J_1_16_17PfS_, _Z9J_1_16_18PfS_, _Z9J_1_16_19PfS_, _Z9J_1_16_20PfS_, _Z9J_1_16_21PfS_, _Z8J_1_17_0PfS_, _Z8J_1_17_1PfS_, _Z8J_1_17_2PfS_, _Z8J_1_17_3PfS_, _Z8J_1_17_4PfS_, _Z8J_1_17_5PfS_, _Z8J_1_17_6PfS_, _Z8J_1_17_7PfS_, _Z8J_1_17_8PfS_, _Z8J_1_17_9PfS_, _Z9J_1_17_10PfS_, _Z9J_1_17_11PfS_, _Z9J_1_17_12PfS_, _Z9J_1_17_13PfS_, _Z9J_1_17_14PfS_, _Z9J_1_17_15PfS_, _Z9J_1_17_16PfS_, _Z9J_1_17_17PfS_, _Z9J_1_17_18PfS_, _Z9J_1_17_19PfS_, _Z9J_1_17_20PfS_, _Z9J_1_17_21PfS_, _Z8J_1_18_0PfS_, _Z8J_1_18_1PfS_, _Z8J_1_18_2PfS_, _Z8J_1_18_3PfS_, _Z8J_1_18_4PfS_, _Z8J_1_18_5PfS_, _Z8J_1_18_6PfS_, _Z8J_1_18_7PfS_, _Z8J_1_18_8PfS_, _Z8J_1_18_9PfS_, _Z9J_1_18_10PfS_, _Z9J_1_18_11PfS_, _Z9J_1_18_12PfS_, _Z9J_1_18_13PfS_, _Z9J_1_18_14PfS_, _Z9J_1_18_15PfS_, _Z9J_1_18_16PfS_, _Z9J_1_18_17PfS_, _Z9J_1_18_18PfS_, _Z9J_1_18_19PfS_, _Z9J_1_18_20PfS_, _Z9J_1_18_21PfS_, _Z8J_1_19_0PfS_, _Z8J_1_19_1PfS_, _Z8J_1_19_2PfS_, _Z8J_1_19_3PfS_, _Z8J_1_19_4PfS_, _Z8J_1_19_5PfS_, _Z8J_1_19_6PfS_, _Z8J_1_19_7PfS_, _Z8J_1_19_8PfS_, _Z8J_1_19_9PfS_, _Z9J_1_19_10PfS_, _Z9J_1_19_11PfS_, _Z9J_1_19_12PfS_, _Z9J_1_19_13PfS_, _Z9J_1_19_14PfS_, _Z9J_1_19_15PfS_, _Z9J_1_19_16PfS_, _Z9J_1_19_17PfS_, _Z9J_1_19_18PfS_, _Z9J_1_19_19PfS_, _Z9J_1_19_20PfS_, _Z9J_1_19_21PfS_, _Z8J_1_20_0PfS_, _Z8J_1_20_1PfS_, _Z8J_1_20_2PfS_, _Z8J_1_20_3PfS_, _Z8J_1_20_4PfS_, _Z8J_1_20_5PfS_, _Z8J_1_20_6PfS_, _Z8J_1_20_7PfS_, _Z8J_1_20_8PfS_, _Z8J_1_20_9PfS_, _Z9J_1_20_10PfS_, _Z9J_1_20_11PfS_, _Z9J_1_20_12PfS_, _Z9J_1_20_13PfS_, _Z9J_1_20_14PfS_, _Z9J_1_20_15PfS_, _Z9J_1_20_16PfS_, _Z9J_1_20_17PfS_, _Z9J_1_20_18PfS_, _Z9J_1_20_19PfS_, _Z9J_1_20_20PfS_, _Z9J_1_20_21PfS_, _Z8J_1_21_0PfS_, _Z8J_1_21_1PfS_, _Z8J_1_21_2PfS_, _Z8J_1_21_3PfS_, _Z8J_1_21_4PfS_, _Z8J_1_21_5PfS_, _Z8J_1_21_6PfS_, _Z8J_1_21_7PfS_, _Z8J_1_21_8PfS_, _Z8J_1_21_9PfS_, _Z9J_1_21_10PfS_, _Z9J_1_21_11PfS_, _Z9J_1_21_12PfS_, _Z9J_1_21_13PfS_, _Z9J_1_21_14PfS_, _Z9J_1_21_15PfS_, _Z9J_1_21_16PfS_, _Z9J_1_21_17PfS_, _Z9J_1_21_18PfS_, _Z9J_1_21_19PfS_, _Z9J_1_21_20PfS_, _Z9J_1_21_21PfS_, _Z7J_2_0_0PfS_, _Z7J_2_0_1PfS_, _Z7J_2_0_2PfS_, _Z7J_2_0_3PfS_, _Z7J_2_0_4PfS_, _Z7J_2_0_5PfS_, _Z7J_2_0_6PfS_, _Z7J_2_0_7PfS_, _Z7J_2_0_8PfS_, _Z7J_2_0_9PfS_, _Z8J_2_0_10PfS_, _Z8J_2_0_11PfS_, _Z8J_2_0_12PfS_, _Z8J_2_0_13PfS_, _Z8J_2_0_14PfS_, _Z8J_2_0_15PfS_, _Z8J_2_0_16PfS_, _Z8J_2_0_17PfS_, _Z8J_2_0_18PfS_, _Z8J_2_0_19PfS_, _Z8J_2_0_20PfS_, _Z8J_2_0_21PfS_, _Z7J_2_1_0PfS_, _Z7J_2_1_1PfS_, _Z7J_2_1_2PfS_, _Z7J_2_1_3PfS_, _Z7J_2_1_4PfS_, _Z7J_2_1_5PfS_, _Z7J_2_1_6PfS_, _Z7J_2_1_7PfS_, _Z7J_2_1_8PfS_, _Z7J_2_1_9PfS_, _Z8J_2_1_10PfS_, _Z8J_2_1_11PfS_, _Z8J_2_1_12PfS_, _Z8J_2_1_13PfS_, _Z8J_2_1_14PfS_, _Z8J_2_1_15PfS_, _Z8J_2_1_16PfS_, _Z8J_2_1_17PfS_, _Z8J_2_1_18PfS_, _Z8J_2_1_19PfS_, _Z8J_2_1_20PfS_, _Z8J_2_1_21PfS_, _Z7J_2_2_0PfS_, _Z7J_2_2_1PfS_, _Z7J_2_2_2PfS_, _Z7J_2_2_3PfS_, _Z7J_2_2_4PfS_, _Z7J_2_2_5PfS_, _Z7J_2_2_6PfS_, _Z7J_2_2_7PfS_, _Z7J_2_2_8PfS_, _Z7J_2_2_9PfS_, _Z8J_2_2_10PfS_, _Z8J_2_2_11PfS_, _Z8J_2_2_12PfS_, _Z8J_2_2_13PfS_, _Z8J_2_2_14PfS_, _Z8J_2_2_15PfS_, _Z8J_2_2_16PfS_, _Z8J_2_2_17PfS_, _Z8J_2_2_18PfS_, _Z8J_2_2_19PfS_, _Z8J_2_2_20PfS_, _Z8J_2_2_21PfS_, _Z7J_2_3_0PfS_, _Z7J_2_3_1PfS_, _Z7J_2_3_2PfS_, _Z7J_2_3_3PfS_, _Z7J_2_3_4PfS_, _Z7J_2_3_5PfS_, _Z7J_2_3_6PfS_, _Z7J_2_3_7PfS_, _Z7J_2_3_8PfS_, _Z7J_2_3_9PfS_, _Z8J_2_3_10PfS_, _Z8J_2_3_11PfS_, _Z8J_2_3_12PfS_, _Z8J_2_3_13PfS_, _Z8J_2_3_14PfS_, _Z8J_2_3_15PfS_, _Z8J_2_3_16PfS_, _Z8J_2_3_17PfS_, _Z8J_2_3_18PfS_, _Z8J_2_3_19PfS_, _Z8J_2_3_20PfS_, _Z8J_2_3_21PfS_, _Z7J_2_4_0PfS_, _Z7J_2_4_1PfS_, _Z7J_2_4_2PfS_, _Z7J_2_4_3PfS_, _Z7J_2_4_4PfS_, _Z7J_2_4_5PfS_, _Z7J_2_4_6PfS_, _Z7J_2_4_7PfS_, _Z7J_2_4_8PfS_, _Z7J_2_4_9PfS_, _Z8J_2_4_10PfS_, _Z8J_2_4_11PfS_, _Z8J_2_4_12PfS_, _Z8J_2_4_13PfS_, _Z8J_2_4_14PfS_, _Z8J_2_4_15PfS_, _Z8J_2_4_16PfS_, _Z8J_2_4_17PfS_, _Z8J_2_4_18PfS_, _Z8J_2_4_19PfS_, _Z8J_2_4_20PfS_, _Z8J_2_4_21PfS_, _Z7J_2_5_0PfS_, _Z7J_2_5_1PfS_, _Z7J_2_5_2PfS_, _Z7J_2_5_3PfS_, _Z7J_2_5_4PfS_, _Z7J_2_5_5PfS_, _Z7J_2_5_6PfS_, _Z7J_2_5_7PfS_, _Z7J_2_5_8PfS_, _Z7J_2_5_9PfS_, _Z8J_2_5_10PfS_, _Z8J_2_5_11PfS_, _Z8J_2_5_12PfS_, _Z8J_2_5_13PfS_, _Z8J_2_5_14PfS_, _Z8J_2_5_15PfS_, _Z8J_2_5_16PfS_, _Z8J_2_5_17PfS_, _Z8J_2_5_18PfS_, _Z8J_2_5_19PfS_, _Z8J_2_5_20PfS_, _Z8J_2_5_21PfS_, _Z7J_2_6_0PfS_, _Z7J_2_6_1PfS_, _Z7J_2_6_2PfS_, _Z7J_2_6_3PfS_, _Z7J_2_6_4PfS_, _Z7J_2_6_5PfS_, _Z7J_2_6_6PfS_, _Z7J_2_6_7PfS_, _Z7J_2_6_8PfS_, _Z7J_2_6_9PfS_, _Z8J_2_6_10PfS_, _Z8J_2_6_11PfS_, _Z8J_2_6_12PfS_, _Z8J_2_6_13PfS_, _Z8J_2_6_14PfS_, _Z8J_2_6_15PfS_, _Z8J_2_6_16PfS_, _Z8J_2_6_17PfS_, _Z8J_2_6_18PfS_, _Z8J_2_6_19PfS_, _Z8J_2_6_20PfS_, _Z8J_2_6_21PfS_, _Z7J_2_7_0PfS_, _Z7J_2_7_1PfS_, _Z7J_2_7_2PfS_, _Z7J_2_7_3PfS_, _Z7J_2_7_4PfS_, _Z7J_2_7_5PfS_, _Z7J_2_7_6PfS_, _Z7J_2_7_7PfS_, _Z7J_2_7_8PfS_, _Z7J_2_7_9PfS_, _Z8J_2_7_10PfS_, _Z8J_2_7_11PfS_, _Z8J_2_7_12PfS_, _Z8J_2_7_13PfS_, _Z8J_2_7_14PfS_, _Z8J_2_7_15PfS_, _Z8J_2_7_16PfS_, _Z8J_2_7_17PfS_, _Z8J_2_7_18PfS_, _Z8J_2_7_19PfS_, _Z8J_2_7_20PfS_, _Z8J_2_7_21PfS_, _Z7J_2_8_0PfS_, _Z7J_2_8_1PfS_, _Z7J_2_8_2PfS_, _Z7J_2_8_3PfS_, _Z7J_2_8_4PfS_, _Z7J_2_8_5PfS_, _Z7J_2_8_6PfS_, _Z7J_2_8_7PfS_, _Z7J_2_8_8PfS_, _Z7J_2_8_9PfS_, _Z8J_2_8_10PfS_, _Z8J_2_8_11PfS_, _Z8J_2_8_12PfS_, _Z8J_2_8_13PfS_, _Z8J_2_8_14PfS_, _Z8J_2_8_15PfS_, _Z8J_2_8_16PfS_, _Z8J_2_8_17PfS_, _Z8J_2_8_18PfS_, _Z8J_2_8_19PfS_, _Z8J_2_8_20PfS_, _Z8J_2_8_21PfS_, _Z7J_2_9_0PfS_, _Z7J_2_9_1PfS_, _Z7J_2_9_2PfS_, _Z7J_2_9_3PfS_, _Z7J_2_9_4PfS_, _Z7J_2_9_5PfS_, _Z7J_2_9_6PfS_, _Z7J_2_9_7PfS_, _Z7J_2_9_8PfS_, _Z7J_2_9_9PfS_, _Z8J_2_9_10PfS_, _Z8J_2_9_11PfS_, _Z8J_2_9_12PfS_, _Z8J_2_9_13PfS_, _Z8J_2_9_14PfS_, _Z8J_2_9_15PfS_, _Z8J_2_9_16PfS_, _Z8J_2_9_17PfS_, _Z8J_2_9_18PfS_, _Z8J_2_9_19PfS_, _Z8J_2_9_20PfS_, _Z8J_2_9_21PfS_, _Z8J_2_10_0PfS_, _Z8J_2_10_1PfS_, _Z8J_2_10_2PfS_, _Z8J_2_10_3PfS_, _Z8J_2_10_4PfS_, _Z8J_2_10_5PfS_, _Z8J_2_10_6PfS_, _Z8J_2_10_7PfS_, _Z8J_2_10_8PfS_, _Z8J_2_10_9PfS_, _Z9J_2_10_10PfS_, _Z9J_2_10_11PfS_, _Z9J_2_10_12PfS_, _Z9J_2_10_13PfS_, _Z9J_2_10_14PfS_, _Z9J_2_10_15PfS_, _Z9J_2_10_16PfS_, _Z9J_2_10_17PfS_, _Z9J_2_10_18PfS_, _Z9J_2_10_19PfS_, _Z9J_2_10_20PfS_, _Z9J_2_10_21PfS_, _Z8J_2_11_0PfS_, _Z8J_2_11_1PfS_, _Z8J_2_11_2PfS_, _Z8J_2_11_3PfS_, _Z8J_2_11_4PfS_, _Z8J_2_11_5PfS_, _Z8J_2_11_6PfS_, _Z8J_2_11_7PfS_, _Z8J_2_11_8PfS_, _Z8J_2_11_9PfS_, _Z9J_2_11_10PfS_, _Z9J_2_11_11PfS_, _Z9J_2_11_12PfS_, _Z9J_2_11_13PfS_, _Z9J_2_11_14PfS_, _Z9J_2_11_15PfS_, _Z9J_2_11_16PfS_, _Z9J_2_11_17PfS_, _Z9J_2_11_18PfS_, _Z9J_2_11_19PfS_, _Z9J_2_11_20PfS_, _Z9J_2_11_21PfS_, _Z8J_2_12_0PfS_, _Z8J_2_12_1PfS_, _Z8J_2_12_2PfS_, _Z8J_2_12_3PfS_, _Z8J_2_12_4PfS_, _Z8J_2_12_5PfS_, _Z8J_2_12_6PfS_, _Z8J_2_12_7PfS_, _Z8J_2_12_8PfS_, _Z8J_2_12_9PfS_, _Z9J_2_12_10PfS_, _Z9J_2_12_11PfS_, _Z9J_2_12_12PfS_, _Z9J_2_12_13PfS_, _Z9J_2_12_14PfS_, _Z9J_2_12_15PfS_, _Z9J_2_12_16PfS_, _Z9J_2_12_17PfS_, _Z9J_2_12_18PfS_, _Z9J_2_12_19PfS_, _Z9J_2_12_20PfS_, _Z9J_2_12_21PfS_, _Z8J_2_13_0PfS_, _Z8J_2_13_1PfS_, _Z8J_2_13_2PfS_, _Z8J_2_13_3PfS_, _Z8J_2_13_4PfS_, _Z8J_2_13_5PfS_, _Z8J_2_13_6PfS_, _Z8J_2_13_7PfS_, _Z8J_2_13_8PfS_, _Z8J_2_13_9PfS_, _Z9J_2_13_10PfS_, _Z9J_2_13_11PfS_, _Z9J_2_13_12PfS_, _Z9J_2_13_13PfS_, _Z9J_2_13_14PfS_, _Z9J_2_13_15PfS_, _Z9J_2_13_16PfS_, _Z9J_2_13_17PfS_, _Z9J_2_13_18PfS_, _Z9J_2_13_19PfS_, _Z9J_2_13_20PfS_, _Z9J_2_13_21PfS_, _Z8J_2_14_0PfS_, _Z8J_2_14_1PfS_, _Z8J_2_14_2PfS_, _Z8J_2_14_3PfS_, _Z8J_2_14_4PfS_, _Z8J_2_14_5PfS_, _Z8J_2_14_6PfS_, _Z8J_2_14_7PfS_, _Z8J_2_14_8PfS_, _Z8J_2_14_9PfS_, _Z9J_2_14_10PfS_, _Z9J_2_14_11PfS_, _Z9J_2_14_12PfS_, _Z9J_2_14_13PfS_, _Z9J_2_14_14PfS_, _Z9J_2_14_15PfS_, _Z9J_2_14_16PfS_, _Z9J_2_14_17PfS_, _Z9J_2_14_18PfS_, _Z9J_2_14_19PfS_, _Z9J_2_14_20PfS_, _Z9J_2_14_21PfS_, _Z8J_2_15_0PfS_, _Z8J_2_15_1PfS_, _Z8J_2_15_2PfS_, _Z8J_2_15_3PfS_, _Z8J_2_15_4PfS_, _Z8J_2_15_5PfS_, _Z8J_2_15_6PfS_, _Z8J_2_15_7PfS_, _Z8J_2_15_8PfS_, _Z8J_2_15_9PfS_, _Z9J_2_15_10PfS_, _Z9J_2_15_11PfS_, _Z9J_2_15_12PfS_, _Z9J_2_15_13PfS_, _Z9J_2_15_14PfS_, _Z9J_2_15_15PfS_, _Z9J_2_15_16PfS_, _Z9J_2_15_17PfS_, _Z9J_2_15_18PfS_, _Z9J_2_15_19PfS_, _Z9J_2_15_20PfS_, _Z9J_2_15_21PfS_, _Z8J_2_16_0PfS_, _Z8J_2_16_1PfS_, _Z8J_2_16_2PfS_, _Z8J_2_16_3PfS_, _Z8J_2_16_4PfS_, _Z8J_2_16_5PfS_, _Z8J_2_16_6PfS_, _Z8J_2_16_7PfS_, _Z8J_2_16_8PfS_, _Z8J_2_16_9PfS_, _Z9J_2_16_10PfS_, _Z9J_2_16_11PfS_, _Z9J_2_16_12PfS_, _Z9J_2_16_13PfS_, _Z9J_2_16_14PfS_, _Z9J_2_16_15PfS_, _Z9J_2_16_16PfS_, _Z9J_2_16_17PfS_, _Z9J_2_16_18PfS_, _Z9J_2_16_19PfS_, _Z9J_2_16_20PfS_, _Z9J_2_16_21PfS_, _Z8J_2_17_0PfS_, _Z8J_2_17_1PfS_, _Z8J_2_17_2PfS_, _Z8J_2_17_3PfS_, _Z8J_2_17_4PfS_, _Z8J_2_17_5PfS_, _Z8J_2_17_6PfS_, _Z8J_2_17_7PfS_, _Z8J_2_17_8PfS_, _Z8J_2_17_9PfS_, _Z9J_2_17_10PfS_, _Z9J_2_17_11PfS_, _Z9J_2_17_12PfS_, _Z9J_2_17_13PfS_, _Z9J_2_17_14PfS_, _Z9J_2_17_15PfS_, _Z9J_2_17_16PfS_, _Z9J_2_17_17PfS_, _Z9J_2_17_18PfS_, _Z9J_2_17_19PfS_, _Z9J_2_17_20PfS_, _Z9J_2_17_21PfS_, _Z8J_2_18_0PfS_, _Z8J_2_18_1PfS_, _Z8J_2_18_2PfS_, _Z8J_2_18_3PfS_, _Z8J_2_18_4PfS_, _Z8J_2_18_5PfS_, _Z8J_2_18_6PfS_, _Z8J_2_18_7PfS_, _Z8J_2_18_8PfS_, _Z8J_2_18_9PfS_, _Z9J_2_18_10PfS_, _Z9J_2_18_11PfS_, _Z9J_2_18_12PfS_, _Z9J_2_18_13PfS_, _Z9J_2_18_14PfS_, _Z9J_2_18_15PfS_, _Z9J_2_18_16PfS_, _Z9J_2_18_17PfS_, _Z9J_2_18_18PfS_, _Z9J_2_18_19PfS_, _Z9J_2_18_20PfS_, _Z9J_2_18_21PfS_, _Z8J_2_19_0PfS_, _Z8J_2_19_1PfS_, _Z8J_2_19_2PfS_, _Z8J_2_19_3PfS_, _Z8J_2_19_4PfS_, _Z8J_2_19_5PfS_, _Z8J_2_19_6PfS_, _Z8J_2_19_7PfS_, _Z8J_2_19_8PfS_, _Z8J_2_19_9PfS_, _Z9J_2_19_10PfS_, _Z9J_2_19_11PfS_, _Z9J_2_19_12PfS_, _Z9J_2_19_13PfS_, _Z9J_2_19_14PfS_, _Z9J_2_19_15PfS_, _Z9J_2_19_16PfS_, _Z9J_2_19_17PfS_, _Z9J_2_19_18PfS_, _Z9J_2_19_19PfS_, _Z9J_2_19_20PfS_, _Z9J_2_19_21PfS_, _Z8J_2_20_0PfS_, _Z8J_2_20_1PfS_, _Z8J_2_20_2PfS_, _Z8J_2_20_3PfS_, _Z8J_2_20_4PfS_, _Z8J_2_20_5PfS_, _Z8J_2_20_6PfS_, _Z8J_2_20_7PfS_, _Z8J_2_20_8PfS_, _Z8J_2_20_9PfS_, _Z9J_2_20_10PfS_, _Z9J_2_20_11PfS_, _Z9J_2_20_12PfS_, _Z9J_2_20_13PfS_, _Z9J_2_20_14PfS_, _Z9J_2_20_15PfS_, _Z9J_2_20_16PfS_, _Z9J_2_20_17PfS_, _Z9J_2_20_18PfS_, _Z9J_2_20_19PfS_, _Z9J_2_20_20PfS_, _Z9J_2_20_21PfS_, _Z8J_2_21_0PfS_, _Z8J_2_21_1PfS_, _Z8J_2_21_2PfS_, _Z8J_2_21_3PfS_, _Z8J_2_21_4PfS_, _Z8J_2_21_5PfS_, _Z8J_2_21_6PfS_, _Z8J_2_21_7PfS_, _Z8J_2_21_8PfS_, _Z8J_2_21_9PfS_, _Z9J_2_21_10PfS_, _Z9J_2_21_11PfS_, _Z9J_2_21_12PfS_, _Z9J_2_21_13PfS_, _Z9J_2_21_14PfS_, _Z9J_2_21_15PfS_, _Z9J_2_21_16PfS_, _Z9J_2_21_17PfS_, _Z9J_2_21_18PfS_, _Z9J_2_21_19PfS_, _Z9J_2_21_20PfS_, _Z9J_2_21_21PfS_};

.func  (.param .b32 func_retval0) _Z6COST_0PfS_(
	.param .b64 _Z6COST_0PfS__param_0,
	.param .b64 _Z6COST_0PfS__param_1
)
{
	.reg .b32 	%f<13>;
	.reg .b64 	%rd<2>;

	ld.param.u64 	%rd1, [_Z6COST_0PfS__param_0];
	ld.f32 	%f1, [%rd1+8];
	ld.f32 	%f2, [%rd1+20];
	mul.f32 	%f3, %f2, %f2;
	fma.rn.f32 	%f4, %f1, %f1, %f3;
	ld.f32 	%f5, [%rd1];
	fma.rn.f32 	%f6, %f5, %f5, %f4;
	ld.f32 	%f7, [%rd1+16];
	fma.rn.f32 	%f8, %f7, %f7, %f6;
	ld.f32 	%f9, [%rd1+4];
	fma.rn.f32 	%f10, %f9, %f9, %f8;
	ld.f32 	%f11, [%rd1+12];
	fma.rn.f32 	%f12, %f11, %f11, %f10;
	st.param.f32 	[func_retval0], %f12;
	ret;

}
.func  (.param .b32 func_retval0) _Z6COST_1PfS_(
	.param .b64 _Z6COST_1PfS__param_0,
	.param .b64 _Z6COST_1PfS__param_1
)
{
	.reg .b32 	%f<13>;
	.reg .b64 	%rd<2>;

	ld.param.u64 	%rd1, [_Z6COST_1PfS__param_0];
	ld.f32 	%f1, [%rd1+8];
	ld.f32 	%f2, [%rd1+4];
	mul.f32 	%f3, %f2, %f2;
	fma.rn.f32 	%f4, %f1, %f1, %f3;
	ld.f32 	%f5, [%rd1+16];
	fma.rn.f32 	%f6, %f5, %f5, %f4;
	ld.f32 	%f7, [%rd1+12];
	fma.rn.f32 	%f8, %f7, %f7, %f6;
	ld.f32 	%f9, [%rd1+20];
	fma.rn.f32 	%f10, %f9, %f9, %f8;
	ld.f32 	%f11, [%rd1];
	fma.rn.f32 	%f12, %f11, %f11, %f10;
	st.param.f32 	[func_retval0], %f12;
	ret;

}
.func  (.param .b32 func_retval0) _Z6COST_2PfS_(
	.param .b64 _Z6COST_2PfS__param_0,
	.param .b64 _Z6COST_2PfS__param_1
)
{
	.reg .b32 	%f<13>;
	.reg .b64 	%rd<2>;

	ld.param.u64 	%rd1, [_Z6COST_2PfS__param_0];
	ld.f32 	%f1, [%rd1];
	ld.f32 	%f2, [%rd1+12];
	mul.f32 	%f3, %f2, %f2;
	fma.rn.f32 	%f4, %f1, %f1, %f3;
	ld.f32 	%f5, [%rd1+8];
	fma.rn.f32 	%f6, %f5, %f5, %f4;
	ld.f32 	%f7, [%rd1+20];
	fma.rn.f32 	%f8, %f7, %f7, %f6;
	ld.f32 	%f9, [%rd1+16];
	fma.rn.f32 	%f10, %f9, %f9, %f8;
	ld.f32 	%f11, [%rd1+4];
	fma.rn.f32 	%f12, %f11, %f11, %f10;
	st.param.f32 	[func_retval0], %f12;
	ret;

}
.func  (.param .b32 func_retval0) _Z7KKT_0_0PfS_(
	.param .b64 _Z7KKT_0_0PfS__param_0,
	.param .b64 _Z7KKT_0_0PfS__param_1
)
{
	.reg .b32 	%f<5>;
	.reg .b64 	%rd<2>;
	.reg .b64 	%fd<6>;

	ld.param.u64 	%rd1, [_Z7KKT_0_0PfS__param_0];
	ld.f32 	%f1, [%rd1+24];
	cvt.f64.f32 	%fd1, %f1;
	ld.f32 	%f2, [%rd1];
	cvt.f64.f32 	%fd2, %f2;
	fma.rn.f64 	%fd3, %fd2, 0d4000000000000000, %fd1;
	ld.f32 	%f3, [%rd1+28];
	cvt.f64.f32 	%fd4, %f3;
	sub.f64 	%fd5, %fd3, %fd4;
	cvt.rn.f32.f64 	%f4, %fd5;
	st.param.f32 	[func_retval0], %f4;
	ret;

}
.func  (.param .b32 func_retval0) _Z7KKT_0_1PfS_(
	.param .b64 _Z7KKT_0_1PfS__param_0,
	.param .b64 _Z7KKT_0_1PfS__param_1
)
{
	.reg .b32 	%f<5>;
	.reg .b64 	%rd<2>;
	.reg .b64 	%fd<7>;

	ld.param.u64 	%rd1, [_Z7KKT_0_1PfS__param_0];
	ld.f32 	%f1, [%rd1+36];
	cvt.f64.f32 	%fd1, %f1;
	ld.f32 	%f2, [%rd1+4];
	cvt.f64.f32 	%fd2, %f2;
	add.f64 	%fd3, %fd2, %fd2;
	sub.f64 	%fd4, %fd3, %fd1;
	ld.f32 	%f3, [%rd1+32];
	cvt.f64.f32 	%fd5, %f3;
	add.f64 	%fd6, %fd4, %fd5;
	cvt.rn.f32.f64 	%f4, %fd6;
	st.param.f32 	[func_retval0], %f4;
	ret;

}
.func  (.param .b32 func_retval0) _Z7KKT_0_2PfS_(
	.param .b64 _Z7KKT_0_2PfS__param_0,
	.param .b64 _Z7KKT_0_2PfS__param_1
)
{
	.reg .b32 	%f<3>;
	.reg .b64 	%rd<2>;

	ld.param.u64 	%rd1, [_Z7KKT_0_2PfS__param_0];
	ld.f32 	%f1, [%rd1+8];
	add.f32 	%f2, %f1, %f1;
	st.param.f32 	[func_retval0], %f2;
	ret;

}
.func  (.param .b32 func_retval0) _Z7KKT_0_3PfS_(
	.param .b64 _Z7KKT_0_3PfS__param_0,
	.param .b64 _Z7KKT_0_3PfS__param_1
)
{
	.reg .b32 	%f<3>;
	.reg .b64 	%rd<2>;

	ld.param.u64 	%rd1, [_Z7KKT_0_3PfS__param_0];
	ld.f32 	%f1, [%rd1+12];
	add.f32 	%f2, %f1, %f1;
	st.param.f32 	[func_retval0], %f2;
	ret;

}
.func  (.param .b32 func_retval0) _Z7KKT_0_4PfS_(
	.param .b64 _Z7KKT_0_4PfS__param_0,
	.param .b64 _Z7KKT_0_4PfS__param_1
)
{
	.reg .b32 	%f<3>;
	.reg .b64 	%rd<2>;

	ld.param.u64 	%rd1, [_Z7KKT_0_4PfS__param_0];
	ld.f32 	%f1, [%rd1+16];
	add.f32 	%f2, %f1, %f1;
	st.param.f32 	[func_retval0], %f2;
	ret;

}
.func  (.param .b32 func_retval0) _Z7KKT_0_5PfS_(
	.param .b64 _Z7KKT_0_5PfS__param_0,
	.param .b64 _Z7KKT_0_5PfS__param_1
)
{
	.reg .b32 	%f<3>;
	.reg .b64 	%rd<2>;

	ld.param.u64 	%rd1, [_Z7KKT_0_5PfS__param_0];
	ld.f32 	%f1, [%rd1+20];
	add.f32 	%f2, %f1, %f1;
	st.param.f32 	[func_retval0], %f2;
	ret;

}
.func  (.param .b32 func_retval0) _Z7KKT_0_6PfS_(
	.param .b64 _Z7KKT_0_6PfS__param_0,
	.param .b64 _Z7KKT_0_6PfS__param_1
)
{
	.reg .b32 	%f<5>;
	.reg .b64 	%rd<2>;
	.reg .b64 	%fd<3>;

	ld.param.u64 	%rd1, [_Z7KKT_0_6PfS__param_0];
	ld.f32 	%f1, [%rd1];
	ld.f32 	%f2, [%rd1+56];
	fma.rn.f32 	%f3, %f2, %f2, %f1;
	cvt.f64.f32 	%fd1, %f3;
	add.f64 	%fd2, %fd1, 0d40233D75C0767D35;
	cvt.rn.f32.f64 	%f4, %fd2;
	st.param.f32 	[func_retval0], %f4;
	ret;

}
.func  (.param .b32 func_retval0) _Z7KKT_0_7PfS_(
	.param .b64 _Z7KKT_0_7PfS__param_0,
	.param .b64 _Z7KKT_0_7PfS__param_1
)
{
	.reg .b32 	%f<6>;
	.reg .b64 	%rd<2>;
	.reg .b64 	%fd<3>;

	ld.param.u64 	%rd1, [_Z7KKT_0_7PfS__param_0];
	ld.f32 	%f1, [%rd1];
	ld.f32 	%f2, [%rd1+60];
	mul.f32 	%f3, %f2, %f2;
	sub.f32 	%f4, %f3, %f1;
	cvt.f64.f32 	%fd1, %f4;
	add.f64 	%fd2, %fd1, 0dC0233D75C0767D35;
	cvt.rn.f32.f64 	%f5, %fd2;
	st.param.f32 	[func_retval0], %f5;
	ret;

}
.func  (.param .b32 func_retval0) _Z7KKT_0_8PfS_(
	.param .b64 _Z7KKT_0_8PfS__param_0,
	.param .b64 _Z7KKT_0_8PfS__param_1
)
{
	.reg .b32 	%f<5>;
	.reg .b64 	%rd<2>;
	.reg .b64 	%fd<3>;

	ld.param.u64 	%rd1, [_Z7KKT_0_8PfS__param_0];
	ld.f32 	%f1, [%rd1+64];
	ld.f32 	%f2, [%rd1+4];
	fma.rn.f32 	%f3, %f1, %f1, %f2;
	cvt.f64.f32 	%fd1, %f3;
	add.f64 	%fd2, %fd1, 0dC020A5C01F3F6068;
	cvt.rn.f32.f64 	%f4, %fd2;
	st.param.f32 	[func_retval0], %f4;
	ret;

}
.func  (.param .b32 func_retval0) _Z7KKT_0_9PfS_(
	.param .b64 _Z7KKT_0_9PfS__param_0,
	.param .b64 _Z7KKT_0_9PfS__param_1
)
{
	.reg .b32 	%f<6>;
	.reg .b64 	%rd<2>;
	.reg .b64 	%fd<3>;

	ld.param.u64 	%rd1, [_Z7KKT_0_9PfS__param_0];
	ld.f32 	%f1, [%rd1+68];
	mul.f32 	%f2, %f1, %f1;
	ld.f32 	%f3, [%rd1+4];
	sub.f32 	%f4, %f2, %f3;
	cvt.f64.f32 	%fd1, %f4;
	add.f64 	%fd2, %fd1, 0d4020A5C01F3F6068;
	cvt.rn.f32.f64 	%f5, %fd2;
	st.param.f32 	[func_retval0], %f5;
	ret;

}
.func  (.param .b32 func_retval0) _Z8KKT_0_10PfS_(
	.param .b64 _Z8KKT_0_10PfS__param_0,
	.param .b64 _Z8KKT_0_10PfS__param_1
)
{
	.reg .b32 	%f<3>;
	.reg .b64 	%rd<2>;

	ld.param.u64 	%rd1, [_Z8KKT_0_10PfS__param_0];
	ld.f32 	%f1, [%rd1+72];
	mul.f32 	%f2, %f1, %f1;
	st.param.f32 	[func_retval0], %f2;
	ret;

}
.func  (.param .b32 func_retval0) _Z8KKT_0_11PfS_(
	.param .b64 _Z8KKT_0_11PfS__param_0,
	.param .b64 _Z8KKT_0_11PfS__param_1
)
{
	.reg .b32 	%f<3>;
	.reg .b64 	%rd<2>;

	ld.param.u64 	%rd1, [_Z8KKT_0_11PfS__param_0];
	ld.f32 	%f1, [%rd1+76];
	mul.f32 	%f2, %f1, %f1;
	st.param.f32 	[func_retval0], %f2;
	ret;

}
.func  (.param .b32 func_retval0) _Z8KKT_0_12PfS_(
	.param .b64 _Z8KKT_0_12PfS__param_0,
	.param .b64 _Z8KKT_0_12PfS__param_1
)
{
	.reg .b32 	%f<3>;
	.reg .b64 	%rd<2>;

	ld.param.u64 	%rd1, [_Z8KKT_0_12PfS__param_0];
	ld.f32 	%f1, [%rd1+80];
	mul.f32 	%f2, %f1, %f1;
	st.param.f32 	[func_retval0], %f2;
	ret;

}
.func  (.param .b32 func_retval0) _Z8KKT_0_13PfS_(
	.param .b64 _Z8KKT_0_13PfS__param_0,
	.param .b64 _Z8KKT_0_13PfS__param_1
)
{
	.reg .b32 	%f<3>;
	.reg .b64 	%rd<2>;

	ld.param.u64 	%rd1, [_Z8KKT_0_13PfS__param_0];
	ld.f32 	%f1, [%rd1+84];
	mul.f32 	%f2, %f1, %f1;
	st.param.f32 	[func_retval0], %f2;
	ret;

}
.func  (.param .b32 func_retval0) _Z8KKT_0_14PfS_(
	.param .b64 _Z8KKT_0_14PfS__param_0,
	.param .b64 _Z8KKT_0_14PfS__param_1
)
{
	.reg .b32 	%f<4>;
	.reg .b64 	%rd<2>;
	.reg .b64 	%fd<5>;

	ld.param.u64 	%rd1, [_Z8KKT_0_14PfS__param_0];
	ld.f32 	%f1, [%rd1+24];
	cvt.f64.f32 	%fd1, %f1;
	add.f64 	%fd2, %fd1, %fd1;
	ld.f32 	%f2, [%rd1+56];
	cvt.f64.f32 	%fd3, %f2;
	mul.f64 	%fd4, %fd2, %fd3;
	cvt.rn.f32.f64 	%f3, %fd4;
	st.param.f32 	[func_retval0], %f3;
	ret;

}
.func  (.param .b32 func_retval0) _Z8KKT_0_15PfS_(
	.param .b64 _Z8KKT_0_15PfS__param_0,
	.param .b64 _Z8KKT_0_15PfS__param_1
)
{
	.reg .b32 	%f<4>;
	.reg .b64 	%rd<2>;
	.reg .b64 	%fd<5>;

	ld.param.u64 	%rd1, [_Z8KKT_0_15PfS__param_0];
	ld.f32 	%f1, [%rd1+60];
	cvt.f64.f32 	%fd1, %f1;
	add.f64 	%fd2, %fd1, %fd1;
	ld.f32 	%f2, [%rd1+28];
	cvt.f64.f32 	%fd3, %f2;
	mul.f64 	%fd4, %fd2, %fd3;
	cvt.rn.f32.f64 	%f3, %fd4;
	st.param.f32 	[func_retval0], %f3;
	ret;

}
.func  (.param .b32 func_retval0) _Z8KKT_0_16PfS_(
	.param .b64 _Z8KKT_0_16PfS__param_0,
	.param .b64 _Z8KKT_0_16PfS__param_1
)
{
	.reg .b32 	%f<4>;
	.reg .b64 	%rd<2>;
	.reg .b64 	%fd<5>;

	ld.param.u64 	%rd1, [_Z8KKT_0_16PfS__param_0];
	ld.f32 	%f1, [%rd1+64];
	cvt.f64.f32 	%fd1, %f1;
	add.f64 	%fd2, %fd1, %fd1;
	ld.f32 	%f2, [%rd1+32];
	cvt.f64.f32 	%fd3, %f2;
	mul.f64 	%fd4, %fd2, %fd3;
	cvt.rn.f32.f64 	%f3, %fd4;
	st.param.f32 	[func_retval0], %f3;
	ret;

}
.func  (.param .b32 func_retval0) _Z8KKT_0_17PfS_(
	.param .b64 _Z8KKT_0_17PfS__param_0,
	.param .b64 _Z8KKT_0_17PfS__param_1
)
{
	.reg .b32 	%f<4>;
	.reg .b64 	%rd<2>;
	.reg .b64 	%fd<5>;

	ld.param.u64 	%rd1, [_Z8KKT_0_17PfS__param_0];
	ld.f32 	%f1, [%rd1+36];
	cvt.f64.f32 	%fd1, %f1;
	add.f64 	%fd2, %fd1, %fd1;
	ld.f32 	%f2, [%rd1+68];
	cvt.f64.f32 	%fd3, %f2;
	mul.f64 	%fd4, %fd2, %fd3;
	cvt.rn.f32.f64 	%f3, %fd4;
	st.param.f32 	[func_retval0], %f3;
	ret;

}
.func  (.param .b32 func_retval0) _Z8KKT_0_18PfS_(
	.param .b64 _Z8KKT_0_18PfS__param_0,
	.param .b64 _Z8KKT_0_18PfS__param_1
)
{
	.reg .b32 	%f<4>;
	.reg .b64 	%rd<2>;
	.reg .b64 	%fd<5>;

	ld.param.u64 	%rd1, [_Z8KKT_0_18PfS__param_0];
	ld.f32 	%f1, [%rd1+40];
	cvt.f64.f32 	%fd1, %f1;
	add.f64 	%fd2, %fd1, %fd1;
	ld.f32 	%f2, [%rd1+72];
	cvt.f64.f32 	%fd3, %f2;
	mul.f64 	%fd4, %fd2, %fd3;
	cvt.rn.f32.f64 	%f3, %fd4;
	st.param.f32 	[func_retval0], %f3;
	ret;

}
.func  (.param .b32 func_retval0) _Z8KKT_0_19PfS_(
	.param .b64 _Z8KKT_0_19PfS__param_0,
	.param .b64 _Z8KKT_0_19PfS__param_1
)
{
	.reg .b32 	%f<4>;
	.reg .b64 	%rd<2>;
	.reg .b64 	%fd<5>;

	ld.param.u64 	%rd1, [_Z8KKT_0_19PfS__param_0];
	ld.f32 	%f1, [%rd1+76];
	cvt.f64.f32 	%fd1, %f1;
	add.f64 	%fd2, %fd1, %fd1;
	ld.f32 	%f2, [%rd1+44];
	cvt.f64.f32 	%fd3, %f2;
	mul.f64 	%fd4, %fd2, %fd3;
	cvt.rn.f32.f64 	%f3, %fd4;
	st.param.f32 	[func_retval0], %f3;
	ret;

}
.func  (.param .b32 func_retval0) _Z8KKT_0_20PfS_(
	.param .b64 _Z8KKT_0_20PfS__param_0,
	.param .b64 _Z8KKT_0_20PfS__param_1
)
{
	.reg .b32 	%f<4>;
	.reg .b64 	%rd<2>;
	.reg .b64 	%fd<5>;

	ld.param.u64 	%rd1, [_Z8KKT_0_20PfS__param_0];
	ld.f32 	%f1, [%rd1+80];
	cvt.f64.f32 	%fd1, %f1;
	add.f64 	%fd2, %fd1, %fd1;
	ld.f32 	%f2, [%rd1+48];
	cvt.f64.f32 	%fd3, %f2;
	mul.f64 	%fd4, %fd2, %fd3;
	cvt.rn.f32.f64 	%f3, %fd4;
	st.param.f32 	[func_retval0], %f3;
	ret;

}
.func  (.param .b32 func_retval0) _Z8KKT_0_21PfS_(
	.param .b64 _Z8KKT_0_21PfS__param_0,
	.param .b64 _Z8KKT_0_21PfS__param_1
)
{
	.reg .b32 	%f<4>;
	.reg .b64 	%rd<2>;
	.reg .b64 	%fd<5>;

	ld.param.u64 	%rd1, [_Z8KKT_0_21PfS__param_0];
	ld.f32 	%f1, [%rd1+52];
	cvt.f64.f32 	%fd1, %f1;
	add.f64 	%fd2, %fd1, %fd1;
	ld.f32 	%f2, [%rd1+84];
	cvt.f64.f32 	%fd3, %f2;
	mul.f64 	%fd4, %fd2, %fd3;
	cvt.rn.f32.f64 	%f3, %fd4;
	st.param.f32 	[func_retval0], %f3;
	ret;

}
.func  (.param .b32 func_retval0) _Z7KKT_1_0PfS_(
	.param .b64 _Z7KKT_1_0PfS__param_0,
	.param .b64 _Z7KKT_1_0PfS__param_1
)
{
	.reg .b32 	%f<5>;
	.reg .b64 	%rd<2>;
	.reg .b64 	%fd<6>;

	ld.param.u64 	%rd1, [_Z7KKT_1_0PfS__param_0];
	ld.f32 	%f1, [%rd1+24];
	cvt.f64.f32 	%fd1, %f1;
	ld.f32 	%f2, [%rd1];
	cvt.f64.f32 	%fd2, %f2;
	fma.rn.f64 	%fd3, %fd2, 0d4000000000000000, %fd1;
	ld.f32 	%f3, [%rd1+28];
	cvt.f64.f32 	%fd4, %f3;
	sub.f64 	%fd5, %fd3, %fd4;
	cvt.rn.f32.f64 	%f4, %fd5;
	st.param.f32 	[func_retval0], %f4;
	ret;

}
.func  (.param .b32 func_retval0) _Z7KKT_1_1PfS_(
	.param .b64 _Z7KKT_1_1PfS__param_0,
	.param .b64 _Z7KKT_1_1PfS__param_1
)
{
	.reg .b32 	%f<5>;
	.reg .b64 	%rd<2>;
	.reg .b64 	%fd<6>;

	ld.param.u64 	%rd1, [_Z7KKT_1_1PfS__param_0];
	ld.f32 	%f1, [%rd1+4];
	cvt.f64.f32 	%fd1, %f1;
	ld.f32 	%f2, [%rd1+32];
	cvt.f64.f32 	%fd2, %f2;
	fma.rn.f64 	%fd3, %fd1, 0d4000000000000000, %fd2;
	ld.f32 	%f3, [%rd1+36];
	cvt.f64.f32 	%fd4, %f3;
	sub.f64 	%fd5, %fd3, %fd4;
	cvt.rn.f32.f64 	%f4, %fd5;
	st.param.f32 	[func_retval0], %f4;
	ret;

}
.func  (.param .b32 func_retval0) _Z7KKT_1_2PfS_(
	.param .b64 _Z7KKT_1_2PfS__param_0,
	.param .b64 _Z7KKT_1_2PfS__param_1
)
{
	.reg .b32 	%f<3>;
	.reg .b64 	%rd<2>;

	ld.param.u64 	%rd1, [_Z7KKT_1_2PfS__param_0];
	ld.f32 	%f1, [%rd1+8];
	add.f32 	%f2, %f1, %f1;
	st.param.f32 	[func_retval0], %f2;
	ret;

}
.func  (.param .b32 func_retval0) _Z7KKT_1_3PfS_(
	.param .b64 _Z7KKT_1_3PfS__param_0,
	.param .b64 _Z7KKT_1_3PfS__param_1
)
{
	.reg .b32 	%f<3>;
	.reg .b64 	%rd<2>;

	ld.param.u64 	%rd1, [_Z7KKT_1_3PfS__param_0];
	ld.f32 	%f1, [%rd1+12];
	add.f32 	%f2, %f1, %f1;
	st.param.f32 	[func_retval0], %f2;
	ret;

}
.func  (.param .b32 func_retval0) _Z7KKT_1_4PfS_(
	.param .b64 _Z7KKT_1_4PfS__param_0,
	.param .b64 _Z7KKT_1_4PfS__param_1
)
{
	.reg .b32 	%f<3>;
	.reg .b64 	%rd<2>;

	ld.param.u64 	%rd1, [_Z7KKT_1_4PfS__param_0];
	ld.f32 	%f1, [%rd1+16];
	add.f32 	%f2, %f1, %f1;
	st.param.f32 	[func_retval0], %f2;
	ret;

}
.func  (.param .b32 func_retval0) _Z7KKT_1_5PfS_(
	.param .b64 _Z7KKT_1_5PfS__param_0,
	.param .b64 _Z7KKT_1_5PfS__param_1
)
{
	.reg .b32 	%f<3>;
	.reg .b64 	%rd<2>;

	ld.param.u64 	%rd1, [_Z7KKT_1_5PfS__param_0];
	ld.f32 	%f1, [%rd1+20];
	add.f32 	%f2, %f1, %f1;
	st.param.f32 	[func_retval0], %f2;
	ret;

}
.func  (.param .b32 func_retval0) _Z7KKT_1_6PfS_(
	.param .b64 _Z7KKT_1_6PfS__param_0,
	.param .b64 _Z7KKT_1_6PfS__param_1
)
{
	.reg .b32 	%f<5>;
	.reg .b64 	%rd<2>;
	.reg .b64 	%fd<3>;

	ld.param.u64 	%rd1, [_Z7KKT_1_6PfS__param_0];
	ld.f32 	%f1, [%rd1];
	ld.f32 	%f2, [%rd1+56];
	fma.rn.f32 	%f3, %f2, %f2, %f1;
	cvt.f64.f32 	%fd1, %f3;
	add.f64 	%fd2, %fd1, 0d4008D96985D59777;
	cvt.rn.f32.f64 	%f4, %fd2;
	st.param.f32 	[func_retval0], %f4;
	ret;

}
.func  (.param .b32 func_retval0) _Z7KKT_1_7PfS_(
	.param .b64 _Z7KKT_1_7PfS__param_0,
	.param .b64 _Z7KKT_1_7PfS__param_1
)
{
	.reg .b32 	%f<6>;
	.reg .b64 	%rd<2>;
	.reg .b64 	%fd<3>;

	ld.param.u64 	%rd1, [_Z7KKT_1_7PfS__param_0];
	ld.f32 	%f1, [%rd1];
	ld.f32 	%f2, [%rd1+60];
	mul.f32 	%f3, %f2, %f2;
	sub.f32 	%f4, %f3, %f1;
	cvt.f64.f32 	%fd1, %f4;
	add.f64 	%fd2, %fd1, 0dC008D96985D59777;
	cvt.rn.f32.f64 	%f5, %fd2;
	st.param.f32 	[func_retval0], %f5;
	ret;

}
.func  (.param .b32 func_retval0) _Z7KKT_1_8PfS_(
	.param .b64 _Z7KKT_1_8PfS__param_0,
	.param .b64 _Z7KKT_1_8PfS__param_1
)
{
	.reg .b32 	%f<5>;
	.reg .b64 	%rd<2>;
	.reg .b64 	%fd<3>;

	ld.param.u64 	%rd1, [_Z7KKT_1_8PfS__param_0];
	ld.f32 	%f1, [%rd1+64];
	ld.f32 	%f2, [%rd1+4];
	fma.rn.f32 	%f3, %f1, %f1, %f2;
	cvt.f64.f32 	%fd1, %f3;
	add.f64 	%fd2, %fd1, 0d400C2722FC844A7D;
	cvt.rn.f32.f64 	%f4, %fd2;
	st.param.f32 	[func_retval0], %f4;
	ret;

}
.func  (.param .b32 func_retval0) _Z7KKT_1_9PfS_(
	.param .b64 _Z7KKT_1_9PfS__param_0,
	.param .b64 _Z7KKT_1_9PfS__param_1
)
{
	.reg .b32 	%f<6>;
	.reg .b64 	%rd<2>;
	.reg .b64 	%fd<3>;

	ld.param.u64 	%rd1, [_Z7KKT_1_9PfS__param_0];
	ld.f32 	%f1, [%rd1+68];
	mul.f32 	%f2, %f1, %f1;
	ld.f32 	%f3, [%rd1+4];
	sub.f32 	%f4, %f2, %f3;
	cvt.f64.f32 	%fd1, %f4;
	add.f64 	%fd2, %fd1, 0dC00C2722FC844A7D;
	cvt.rn.f32.f64 	%f5, %fd2;
	st.param.f32 	[func_retval0], %f5;
	ret;

}
.func  (.param .b32 func_retval0) _Z8KKT_1_10PfS_(
	.param .b64 _Z8KKT_1_10PfS__param_0,
	.param .b64 _Z8KKT_1_10PfS__param_1
)
{
	.reg .b32 	%f<3>;
	.reg .b64 	%rd<2>;

	ld.param.u64 	%rd1, [_Z8KKT_1_10PfS__param_0];
	ld.f32 	%f1, [%rd1+72];
	mul.f32 	%f2, %f1, %f1;
	st.param.f32 	[func_retval0], %f2;
	ret;

}
.func  (.param .b32 func_retval0) _Z8KKT_1_11PfS_(
	.param .b64 _Z8KKT_1_11PfS__param_0,
	.param .b64 _Z8KKT_1_11PfS__param_1
)
{
	.reg .b32 	%f<3>;
	.reg .b64 	%rd<2>;

	ld.param.u64 	%rd1, [_Z8KKT_1_11PfS__param_0];
	ld.f32 	%f1, [%rd1+76];
	mul.f32 	%f2, %f1, %f1;
	st.param.f32 	[func_retval0], %f2;
	ret;

}
.func  (.param .b32 func_retval0) _Z8KKT_1_12PfS_(
	.param .b64 _Z8KKT_1_12PfS__param_0,
	.param .b64 _Z8KKT_1_12PfS__param_1
)
{
	.reg .b32 	%f<3>;
	.reg .b64 	%rd<2>;

	ld.param.u64 	%rd1, [_Z8KKT_1_12PfS__param_0];
	ld.f32 	%f1, [%rd1+80];
	mul.f32 	%f2, %f1, %f1;
	st.param.f32 	[func_retval0], %f2;
	ret;

}
.func  (.param .b32 func_retval0) _Z8KKT_1_13PfS_(
	.param .b64 _Z8KKT_1_13PfS__param_0,
	.param .b64 _Z8KKT_1_13PfS__param_1
)
{
	.reg .b32 	%f<3>;
	.reg .b64 	%rd<2>;

	ld.param.u64 	%rd1, [_Z8KKT_1_13PfS__param_0];
	ld.f32 	%f1, [%rd1+84];
	mul.f32 	%f2, %f1, %f1;
	st.param.f32 	[func_retval0], %f2;
	ret;

}
.func  (.param .b32 func_retval0) _Z8KKT_1_14PfS_(
	.param .b64 _Z8KKT_1_14PfS__param_0,
	.param .b64 _Z8KKT_1_14PfS__param_1
)
{
	.reg .b32 	%f<4>;
	.reg .b64 	%rd<2>;
	.reg .b64 	%fd<5>;

	ld.param.u64 	%rd1, [_Z8KKT_1_14PfS__param_0];
	ld.f32 	%f1, [%rd1+24];
	cvt.f64.f32 	%fd1, %f1;
	add.f64 	%fd2, %fd1, %fd1;
	ld.f32 	%f2, [%rd1+56];
	cvt.f64.f32 	%fd3, %f2;
	mul.f64 	%fd4, %fd2, %fd3;
	cvt.rn.f32.f64 	%f3, %fd4;
	st.param.f32 	[func_retval0], %f3;
	ret;

}
.func  (.param .b32 func_retval0) _Z8KKT_1_15PfS_(
	.param .b64 _Z8KKT_1_15PfS__param_0,
	.param .b64 _Z8KKT_1_15PfS__param_1
)
{
	.reg .b32 	%f<4>;
	.reg .b64 	%rd<2>;
	.reg .b64 	%fd<5>;

	ld.param.u64 	%rd1, [_Z8KKT_1_15PfS__param_0];
	ld.f32 	%f1, [%rd1+28];
	cvt.f64.f32 	%fd1, %f1;
	add.f64 	%fd2, %fd1, %fd1;
	ld.f32 	%f2, [%rd1+60];
	cvt.f64.f32 	%fd3, %f2;
	mul.f64 	%fd4, %fd2, %fd3;
	cvt.rn.f32.f64 	%f3, %fd4;
	st.param.f32 	[func_retval0], %f3;
	ret;

}
.func  (.param .b32 func_retval0) _Z8KKT_1_16PfS_(
	.param .b64 _Z8KKT_1_16PfS__param_0,
	.param .b64 _Z8KKT_1_16PfS__param_1
)
{
	.reg .b32 	%f<4>;
	.reg .b64 	%rd<2>;
	.reg .b64 	%fd<5>;

	ld.param.u64 	%rd1, [_Z8KKT_1_16PfS__param_0];
	ld.f32 	%f1, [%rd1+32];
	cvt.f64.f32 	%fd1, %f1;
	add.f64 	%fd2, %fd1, %fd1;
	ld.f32 	%f2, [%rd1+64];
	cvt.f64.f32 	%fd3, %f2;
	mul.f64 	%fd4, %fd2, %fd3;
	cvt.rn.f32.f64 	%f3, %fd4;
	st.param.f32 	[func_retval0], %f3;
	ret;

}
.func  (.param .b32 func_retval0) _Z8KKT_1_17PfS_(
	.param .b64 _Z8KKT_1_17PfS__param_0,
	.param .b64 _Z8KKT_1_17PfS__param_1
)
{
	.reg .b32 	%f<4>;
	.reg .b64 	%rd<2>;
	.reg .b64 	%fd<5>;

	ld.param.u64 	%rd1, [_Z8KKT_1_17PfS__param_0];
	ld.f32 	%f1, [%rd1+68];
	cvt.f64.f32 	%fd1, %f1;
	add.f64 	%fd2, %fd1, %fd1;
	ld.f32 	%f2, [%rd1+36];
	cvt.f64.f32 	%fd3, %f2;
	mul.f64 	%fd4, %fd2, %fd3;
	cvt.rn.f32.f64 	%f3, %fd4;
	st.param.f32 	[func_retval0], %f3;
	ret;

}
.func  (.param .b32 func_retval0) _Z8KKT_1_18PfS_(
	.param .b64 _Z8KKT_1_18PfS__param_0,
	.param .b64 _Z8KKT_1_18PfS__param_1
)
{
	.reg .b32 	%f<4>;
	.reg .b64 	%rd<2>;
	.reg .b64 	%fd<5>;

	ld.param.u64 	%rd1, [_Z8KKT_1_18PfS__param_0];
	ld.f32 	%f1, [%rd1+40];
	cvt.f64.f32 	%fd1, %f1;
	add.f64 	%fd2, %fd1, %fd1;
	ld.f32 	%f2, [%rd1+72];
	cvt.f64.f32 	%fd3, %f2;
	mul.f64 	%fd4, %fd2, %fd3;
	cvt.rn.f32.f64 	%f3, %fd4;
	st.param.f32 	[func_retval0], %f3;
	ret;

}
.func  (.param .b32 func_retval0) _Z8KKT_1_19PfS_(
	.param .b64 _Z8KKT_1_19PfS__param_0,
	.param .b64 _Z8KKT_1_19PfS__param_1
)
{
	.reg .b32 	%f<4>;
	.reg .b64 	%rd<2>;
	.reg .b64 	%fd<5>;

	ld.param.u64 	%rd1, [_Z8KKT_1_19PfS__param_0];
	ld.f32 	%f1, [%rd1+44];
	cvt.f64.f32 	%fd1, %f1;
	add.f64 	%fd2, %fd1, %fd1;
	ld.f32 	%f2, [%rd1+76];
	cvt.f64.f32 	%fd3, %f2;
	mul.f64 	%fd4, %fd2, %fd3;
	cvt.rn.f32.f64 	%f3, %fd4;
	st.param.f32 	[func_retval0], %f3;
	ret;

}
.func  (.param .b32 func_retval0) _Z8KKT_1_20PfS_(
	.param .b64 _Z8KKT_1_20PfS__param_0,
	.param .b64 _Z8KKT_1_20PfS__param_1
)
{
	.reg .b32 	%f<4>;
	.reg .b64 	%rd<2>;
	.reg .b64 	%fd<5>;

	ld.param.u64 	%rd1, [_Z8KKT_1_20PfS__param_0];
	ld.f32 	%f1, [%rd1+80];
	cvt.f64.f32 	%fd1, %f1;
	add.f64 	%fd2, %fd1, %fd1;
	ld.f32 	%f2, [%rd1+48];
	cvt.f64.f32 	%fd3, %f2;
	mul.f64 	%fd4, %fd2, %fd3;
	cvt.rn.f32.f64 	%f3, %fd4;
	st.param.f32 	[func_retval0], %f3;
	ret;

}
.func  (.param .b32 func_retval0) _Z8KKT_1_21PfS_(
	.param .b64 _Z8KKT_1_21PfS__param_0,
	.param .b64 _Z8KKT_1_21PfS__param_1
)
{
	.reg .b32 	%f<4>;
	.reg .b64 	%rd<2>;
	.reg .b64 	%fd<5>;

	ld.param.u64 	%rd1, [_Z8KKT_1_21PfS__param_0];
	ld.f32 	%f1, [%rd1+52];
	cvt.f64.f32 	%fd1, %f1;
	add.f64 	%fd2, %fd1, %fd1;
	ld.f32 	%f2, [%rd1+84];
	cvt.f64.f32 	%fd3, %f2;
	mul.f64 	%fd4, %fd2, %fd3;
	cvt.rn.f32.f64 	%f3, %fd4;
	st.param.f32 	[func_retval0], %f3;
	ret;

}
.func  (.param .b32 func_retval0) _Z7KKT_2_0PfS_(
	.param .b64 _Z7KKT_2_0PfS__param_0,
	.param .b64 _Z7KKT_2_0PfS__param_1
)
{
	.reg .b32 	%f<6>;
	.reg .b64 	%rd<2>;
	.reg .b64 	%fd<4>;

	ld.param.u64 	%rd1, [_Z7KKT_2_0PfS__param_0];
	ld.f32 	%f1, [%rd1+28];
	ld.f32 	%f2, [%rd1+24];
	sub.f32 	%f3, %f2, %f1;
	cvt.f64.f32 	%fd1, %f3;
	ld.f32 	%f4, [%rd1];
	cvt.f64.f32 	%fd2, %f4;
	fma.rn.f64 	%fd3, %fd2, 0d4000000000000000, %fd1;
	cvt.rn.f32.f64 	%f5, %fd3;
	st.param.f32 	[func_retval0], %f5;
	ret;

}
.func  (.param .b32 func_retval0) _Z7KKT_2_1PfS_(
	.param .b64 _Z7KKT_2_1PfS__param_0,
	.param .b64 _Z7KKT_2_1PfS__param_1
)
{
	.reg .b32 	%f<5>;
	.reg .b64 	%rd<2>;
	.reg .b64 	%fd<6>;

	ld.param.u64 	%rd1, [_Z7KKT_2_1PfS__param_0];
	ld.f32 	%f1, [%rd1+4];
	cvt.f64.f32 	%fd1, %f1;
	ld.f32 	%f2, [%rd1+32];
	cvt.f64.f32 	%fd2, %f2;
	fma.rn.f64 	%fd3, %fd1, 0d4000000000000000, %fd2;
	ld.f32 	%f3, [%rd1+36];
	cvt.f64.f32 	%fd4, %f3;
	sub.f64 	%fd5, %fd3, %fd4;
	cvt.rn.f32.f64 	%f4, %fd5;
	st.param.f32 	[func_retval0], %f4;
	ret;

}
.func  (.param .b32 func_retval0) _Z7KKT_2_2PfS_(
	.param .b64 _Z7KKT_2_2PfS__param_0,
	.param .b64 _Z7KKT_2_2PfS__param_1
)
{
	.reg .b32 	%f<3>;
	.reg .b64 	%rd<2>;

	ld.param.u64 	%rd1, [_Z7KKT_2_2PfS__param_0];
	ld.f32 	%f1, [%rd1+8];
	add.f32 	%f2, %f1, %f1;
	st.param.f32 	[func_retval0], %f2;
	ret;

}
.func  (.param .b32 func_retval0) _Z7KKT_2_3PfS_(
	.param .b64 _Z7KKT_2_3PfS__param_0,
	.param .b64 _Z7KKT_2_3PfS__param_1
)
{
	.reg .b32 	%f<3>;
	.reg .b64 	%rd<2>;

	ld.param.u64 	%rd1, [_Z7KKT_2_3PfS__param_0];
	ld.f32 	%f1, [%rd1+12];
	add.f32 	%f2, %f1, %f1;
	st.param.f32 	[func_retval0], %f2;
	ret;

}
.func  (.param .b32 func_retval0) _Z7KKT_2_4PfS_(
	.param .b64 _Z7KKT_2_4PfS__param_0,
	.param .b64 _Z7KKT_2_4PfS__param_1
)
{
	.reg .b32 	%f<3>;
	.reg .b64 	%rd<2>;

	ld.param.u64 	%rd1, [_Z7KKT_2_4PfS__param_0];
	ld.f32 	%f1, [%rd1+16];
	add.f32 	%f2, %f1, %f1;
	st.param.f32 	[func_retval0], %f2;
	ret;

}
.func  (.param .b32 func_retval0) _Z7KKT_2_5PfS_(
	.param .b64 _Z7KKT_2_5PfS__param_0,
	.param .b64 _Z7KKT_2_5PfS__param_1
)
{
	.reg .b32 	%f<3>;
	.reg .b64 	%rd<2>;

	ld.param.u64 	%rd1, [_Z7KKT_2_5PfS__param_0];
	ld.f32 	%f1, [%rd1+20];
	add.f32 	%f2, %f1, %f1;
	st.param.f32 	[func_retval0], %f2;
	ret;

}
.func  (.param .b32 func_retval0) _Z7KKT_2_6PfS_(
	.param .b64 _Z7KKT_2_6PfS__param_0,
	.param .b64 _Z7KKT_2_6PfS__param_1
)
{
	.reg .b32 	%f<5>;
	.reg .b64 	%rd<2>;
	.reg .b64 	%fd<3>;

	ld.param.u64 	%rd1, [_Z7KKT_2_6PfS__param_0];
	ld.f32 	%f1, [%rd1+56];
	ld.f32 	%f2, [%rd1];
	fma.rn.f32 	%f3, %f1, %f1, %f2;
	cvt.f64.f32 	%fd1, %f3;
	add.f64 	%fd2, %fd1, 0d40022A9B3C3108B7;
	cvt.rn.f32.f64 	%f4, %fd2;
	st.param.f32 	[func_retval0], %f4;
	ret;

}
.func  (.param .b32 func_retval0) _Z7KKT_2_7PfS_(
	.param .b64 _Z7KKT_2_7PfS__param_0,
	.param .b64 _Z7KKT_2_7PfS__param_1
)
{
	.reg .b32 	%f<6>;
	.reg .b64 	%rd<2>;
	.reg .b64 	%fd<3>;

	ld.param.u64 	%rd1, [_Z7KKT_2_7PfS__param_0];
	ld.f32 	%f1, [%rd1+60];
	mul.f32 	%f2, %f1, %f1;
	ld.f32 	%f3, [%rd1];
	sub.f32 	%f4, %f2, %f3;
	cvt.f64.f32 	%fd1, %f4;
	add.f64 	%fd2, %fd1, 0dC0022A9B3C3108B7;
	cvt.rn.f32.f64 	%f5, %fd2;
	st.param.f32 	[func_retval0], %f5;
	ret;

}
.func  (.param .b32 func_retval0) _Z7KKT_2_8PfS_(
	.param .b64 _Z7KKT_2_8PfS__param_0,
	.param .b64 _Z7KKT_2_8PfS__param_1
)
{
	.reg .b32 	%f<5>;
	.reg .b64 	%rd<2>;
	.reg .b64 	%fd<3>;

	ld.param.u64 	%rd1, [_Z7KKT_2_8PfS__param_0];
	ld.f32 	%f1, [%rd1+4];
	ld.f32 	%f2, [%rd1+64];
	fma.rn.f32 	%f3, %f2, %f2, %f1;
	cvt.f64.f32 	%fd1, %f3;
	add.f64 	%fd2, %fd1, 0dC00BE4F821E52D16;
	cvt.rn.f32.f64 	%f4, %fd2;
	st.param.f32 	[func_retval0], %f4;
	ret;

}
.func  (.param .b32 func_retval0) _Z7KKT_2_9PfS_(
	.param .b64 _Z7KKT_2_9PfS__param_0,
	.param .b64 _Z7KKT_2_9PfS__param_1
)
{
	.reg .b32 	%f<6>;
	.reg .b64 	%rd<2>;
	.reg .b64 	%fd<3>;

	ld.param.u64 	%rd1, [_Z7KKT_2_9PfS__param_0];
	ld.f32 	%f1, [%rd1+4];
	ld.f32 	%f2, [%rd1+68];
	mul.f32 	%f3, %f2, %f2;
	sub.f32 	%f4, %f3, %f1;
	cvt.f64.f32 	%fd1, %f4;
	add.f64 	%fd2, %fd1, 0d400BE4F821E52D16;
	cvt.rn.f32.f64 	%f5, %fd2;
	st.param.f32 	[func_retval0], %f5;
	ret;

}
.func  (.param .b32 func_retval0) _Z8KKT_2_10PfS_(
	.param .b64 _Z8KKT_2_10PfS__param_0,
	.param .b64 _Z8KKT_2_10PfS__param_1
)
{
	.reg .b32 	%f<3>;
	.reg .b64 	%rd<2>;

	ld.param.u64 	%rd1, [_Z8KKT_2_10PfS__param_0];
	ld.f32 	%f1, [%rd1+72];
	mul.f32 	%f2, %f1, %f1;
	st.param.f32 	[func_retval0], %f2;
	ret;

}
.func  (.param .b32 func_retval0) _Z8KKT_2_11PfS_(
	.param .b64 _Z8KKT_2_11PfS__param_0,
	.param .b64 _Z8KKT_2_11PfS__param_1
)
{
	.reg .b32 	%f<3>;
	.reg .b64 	%rd<2>;

	ld.param.u64 	%rd1, [_Z8KKT_2_11PfS__param_0];
	ld.f32 	%f1, [%rd1+76];
	mul.f32 	%f2, %f1, %f1;
	st.param.f32 	[func_retval0], %f2;
	ret;

}
.func  (.param .b32 func_retval0) _Z8KKT_2_12PfS_(
	.param .b64 _Z8KKT_2_12PfS__param_0,
	.param .b64 _Z8KKT_2_12PfS__param_1
)
{
	.reg .b32 	%f<3>;
	.reg .b64 	%rd<2>;

	ld.param.u64 	%rd1, [_Z8KKT_2_12PfS__param_0];
	ld.f32 	%f1, [%rd1+80];
	mul.f32 	%f2, %f1, %f1;
	st.param.f32 	[func_retval0], %f2;
	ret;

}
.func  (.param .b32 func_retval0) _Z8KKT_2_13PfS_(
	.param .b64 _Z8KKT_2_13PfS__param_0,
	.param .b64 _Z8KKT_2_13PfS__param_1
)
{
	.reg .b32 	%f<3>;
	.reg .b64 	%rd<2>;

	ld.param.u64 	%rd1, [_Z8KKT_2_13PfS__param_0];
	ld.f32 	%f1, [%rd1+84];
	mul.f32 	%f2, %f1, %f1;
	st.param.f32 	[func_retval0], %f2;
	ret;

}
.func  (.param .b32 func_retval0) _Z8KKT_2_14PfS_(
	.param .b64 _Z8KKT_2_14PfS__param_0,
	.param .b64 _Z8KKT_2_14PfS__param_1
)
{
	.reg .b32 	%f<4>;
	.reg .b64 	%rd<2>;
	.reg .b64 	%fd<5>;

	ld.param.u64 	%rd1, [_Z8KKT_2_14PfS__param_0];
	ld.f32 	%f1, [%rd1+56];
	cvt.f64.f32 	%fd1, %f1;
	add.f64 	%fd2, %fd1, %fd1;
	ld.f32 	%f2, [%rd1+24];
	cvt.f64.f32 	%fd3, %f2;
	mul.f64 	%fd4, %fd2, %fd3;
	cvt.rn.f32.f64 	%f3, %fd4;
	st.param.f32 	[func_retval0], %f3;
	ret;

}
.func  (.param .b32 func_retval0) _Z8KKT_2_15PfS_(
	.param .b64 _Z8KKT_2_15PfS__param_0,
	.param .b64 _Z8KKT_2_15PfS__param_1
)
{
	.reg .b32 	%f<4>;
	.reg .b64 	%rd<2>;
	.reg .b64 	%fd<5>;

	ld.param.u64 	%rd1, [_Z8KKT_2_15PfS__param_0];
	ld.f32 	%f1, [%rd1+28];
	cvt.f64.f32 	%fd1, %f1;
	add.f64 	%fd2, %fd1, %fd1;
	ld.f32 	%f2, [%rd1+60];
	cvt.f64.f32 	%fd3, %f2;
	mul.f64 	%fd4, %fd2, %fd3;
	cvt.rn.f32.f64 	%f3, %fd4;
	st.param.f32 	[func_retval0], %f3;
	ret;

}
.func  (.param .b32 func_retval0) _Z8KKT_2_16PfS_(
	.param .b64 _Z8KKT_2_16PfS__param_0,
	.param .b64 _Z8KKT_2_16PfS__param_1
)
{
	.reg .b32 	%f<4>;
	.reg .b64 	%rd<2>;
	.reg .b64 	%fd<5>;

	ld.param.u64 	%rd1, [_Z8KKT_2_16PfS__param_0];
	ld.f32 	%f1, [%rd1+32];
	cvt.f64.f32 	%fd1, %f1;
	add.f64 	%fd2, %fd1, %fd1;
	ld.f32 	%f2, [%rd1+64];
	cvt.f64.f32 	%fd3, %f2;
	mul.f64 	%fd4, %fd2, %fd3;
	cvt.rn.f32.f64 	%f3, %fd4;
	st.param.f32 	[func_retval0], %f3;
	ret;

}
.func  (.param .b32 func_retval0) _Z8KKT_2_17PfS_(
	.param .b64 _Z8KKT_2_17PfS__param_0,
	.param .b64 _Z8KKT_2_17PfS__param_1
)
{
	.reg .b32 	%f<4>;
	.reg .b64 	%rd<2>;
	.reg .b64 	%fd<5>;

	ld.param.u64 	%rd1, [_Z8KKT_2_17PfS__param_0];
	ld.f32 	%f1, [%rd1+68];
	cvt.f64.f32 	%fd1, %f1;
	add.f64 	%fd2, %fd1, %fd1;
	ld.f32 	%f2, [%rd1+36];
	cvt.f64.f32 	%fd3, %f2;
	mul.f64 	%fd4, %fd2, %fd3;
	cvt.rn.f32.f64 	%f3, %fd4;
	st.param.f32 	[func_retval0], %f3;
	ret;

}
.func  (.param .b32 func_retval0) _Z8KKT_2_18PfS_(
	.param .b64 _Z8KKT_2_18PfS__param_0,
	.param .b64 _Z8KKT_2_18PfS__param_1
)
{
	.reg .b32 	%f<4>;
	.reg .b64 	%rd<2>;
	.reg .b64 	%fd<5>;

	ld.param.u64 	%rd1, [_Z8KKT_2_18PfS__param_0];
	ld.f32 	%f1, [%rd1+40];
	cvt.f64.f32 	%fd1, %f1;
	add.f64 	%fd2, %fd1, %fd1;
	ld.f32 	%f2, [%rd1+72];
	cvt.f64.f32 	%fd3, %f2;
	mul.f64 	%fd4, %fd2, %fd3;
	cvt.rn.f32.f64 	%f3, %fd4;
	st.param.f32 	[func_retval0], %f3;
	ret;

}
.func  (.param .b32 func_retval0) _Z8KKT_2_19PfS_(
	.param .b64 _Z8KKT_2_19PfS__param_0,
	.param .b64 _Z8KKT_2_19PfS__param_1
)
{
	.reg .b32 	%f<4>;
	.reg .b64 	%rd<2>;
	.reg .b64 	%fd<5>;

	ld.param.u64 	%rd1, [_Z8KKT_2_19PfS__param_0];
	ld.f32 	%f1, [%rd1+76];
	cvt.f64.f32 	%fd1, %f1;
	add.f64 	%fd2, %fd1, %fd1;
	ld.f32 	%f2, [%rd1+44];
	cvt.f64.f32 	%fd3, %f2;
	mul.f64 	%fd4, %fd2, %fd3;
	cvt.rn.f32.f64 	%f3, %fd4;
	st.param.f32 	[func_retval0], %f3;
	ret;

}
.func  (.param .b32 func_retval0) _Z8KKT_2_20PfS_(
	.param .b64 _Z8KKT_2_20PfS__param_0,
	.param .b64 _Z8KKT_2_20PfS__param_1
)
{
	.reg .b32 	%f<4>;
	.reg .b64 	%rd<2>;
	.reg .b64 	%fd<5>;

	ld.param.u64 	%rd1, [_Z8KKT_2_20PfS__param_0];
	ld.f32 	%f1, [%rd1+80];
	cvt.f64.f32 	%fd1, %f1;
	add.f64 	%fd2, %fd1, %fd1;
	ld.f32 	%f2, [%rd1+48];
	cvt.f64.f32 	%fd3, %f2;
	mul.f64 	%fd4, %fd2, %fd3;
	cvt.rn.f32.f64 	%f3, %fd4;
	st.param.f32 	[func_retval0], %f3;
	ret;

}
.func  (.param .b32 func_retval0) _Z8KKT_2_21PfS_(
	.param .b64 _Z8KKT_2_21PfS__param_0,
	.param .b64 _Z8KKT_2_21PfS__param_1
)
{
	.reg .b32 	%f<4>;
	.reg .b64 	%rd<2>;
	.reg .b64 	%fd<5>;

	ld.param.u64 	%rd1, [_Z8KKT_2_21PfS__param_0];
	ld.f32 	%f1, [%rd1+84];
	cvt.f64.f32 	%fd1, %f1;
	add.f64 	%fd2, %fd1, %fd1;
	ld.f32 	%f2, [%rd1+52];
	cvt.f64.f32 	%fd3, %f2;
	mul.f64 	%fd4, %fd2, %fd3;
	cvt.rn.f32.f64 	%f3, %fd4;
	st.param.f32 	[func_retval0], %f3;
	ret;

}
.func  (.param .b32 func_retval0) _Z7J_0_0_0PfS_(
	.param .b64 _Z7J_0_0_0PfS__param_0,
	.param .b64 _Z7J_0_0_0PfS__param_1
)
{
	.reg .b32 	%f<2>;

	mov.f32 	%f1, 0f40000000;
	st.param.f32 	[func_retval0], %f1;
	ret;

}
.func  (.param .b32 func_retval0) _Z7J_0_0_1PfS_(
	.param .b64 _Z7J_0_0_1PfS__param_0,
	.param .b64 _Z7J_0_0_1PfS__param_1
)
{
	.reg .b32 	%f<2>;

	mov.f32 	%f1, 0f00000000;
	st.param.f32 	[func_retval0], %f1;
	ret;

}
.func  (.param .b32 func_retval0) _Z7J_0_0_2PfS_(
	.param .b64 _Z7J_0_0_2PfS__param_0,
	.param .b64 _Z7J_0_0_2PfS__param_1
)
{
	.reg .b32 	%f<2>;

	mov.f32 	%f1, 0f00000000;
	st.param.f32 	[func_retval0], %f1;
	ret;

}
.func  (.param .b32 func_retval0) _Z7J_0_0_3PfS_(
	.param .b64 _Z7J_0_0_3PfS__param_0,
	.param .b64 _Z7J_0_0_3PfS__param_1
)
{
	.reg .b32 	%f<2>;

	mov.f32 	%f1, 0f00000000;
	st.param.f32 	[func_retval0], %f1;
	ret;

}
.func  (.param .b32 func_retval0) _Z7J_0_0_4PfS_(
	.param .b64 _Z7J_0_0_4PfS__param_0,
	.param .b64 _Z7J_0_0_4PfS__param_1
)
{
	.reg .b32 	%f<2>;

	mov.f32 	%f1, 0f00000000;
	st.param.f32 	[func_retval0], %f1;
	ret;

}
.func  (.param .b32 func_retval0) _Z7J_0_0_5PfS_(
	.param .b64 _Z7J_0_0_5PfS__param_0,
	.param .b64 _Z7J_0_0_5PfS__param_1
)
{
	.reg .b32 	%f<2>;

	mov.f32 	%f1, 0f00000000;
	st.param.f32 	[func_retval0], %f1;
	ret;

}
.func  (.param .b32 func_retval0) _Z7J_0_0_6PfS_(
	.param .b64 _Z7J_0_0_6PfS__param_0,
	.param .b64 _Z7J_0_0_6PfS__param_1
)
{
	.reg .b32 	%f<2>;

	mov.f32 	%f1, 0f3F800000;
	st.param.f32 	[func_retval0], %f1;
	ret;

}
.func  (.param .b32 func_retval0) _Z7J_0_0_7PfS_(
	.param .b64 _Z7J_0_0_7PfS__param_0,
	.param .b64 _Z7J_0_0_7PfS__param_1
)
{
	.reg .b32 	%f<2>;

	mov.f32 	%f1, 0fBF800000;
	st.param.f32 	[func_retval0], %f1;
	ret;

}
.func  (.param .b32 func_retval0) _Z7J_0_0_8PfS_(
	.param .b64 _Z7J_0_0_8PfS__param_0,
	.param .b64 _Z7J_0_0_8PfS__param_1
)
{
	.reg .b32 	%f<2>;

	mov.f32 	%f1, 0f00000000;
	st.param.f32 	[func_retval0], %f1;
	ret;

}
.func  (.param .b32 func_retval0) _Z7J_0_0_9PfS_(
	.param .b64 _Z7J_0_0_9PfS__param_0,
	.param .b64 _Z7J_0_0_9PfS__param_1
)
{
	.reg .b32 	%f<2>;

	mov.f32 	%f1, 0f00000000;
	st.param.f32 	[func_retval0], %f1;
	ret;

}
.func  (.param .b32 func_retval0) _Z8J_0_0_10PfS_(
	.param .b64 _Z8J_0_0_10PfS__param_0,
	.param .b64 _Z8J_0_0_10PfS__param_1
)
{
	.reg .b32 	%f<2>;

	mov.f32 	%f1, 0f00000000;
	st.param.f32 	[func_retval0], %f1;
	ret;

}
.func  (.param .b32 func_retval0) _Z8J_0_0_11PfS_(
	.param .b64 _Z8J_0_0_11PfS__param_0,
	.param .b64 _Z8J_0_0_11PfS__param_1
)
{
	.reg .b32 	%f<2>;

	mov.f32 	%f1, 0f00000000;
	st.param.f32 	[func_retval0], %f1;
	ret;

}
.func  (.param .b32 func_retval0) _Z8J_0_0_12PfS_(
	.param .b64 _Z8J_0_0_12PfS__param_0,
	.param .b64 _Z8J_0_0_12PfS__param_1
)
{
	.reg .b32 	%f<2>;

	mov.f32 	%f1, 0f00000000;
	st.param.f32 	[func_retval0], %f1;
	ret;

}
.func  (.param .b32 func_retval0) _Z8J_0_0_13PfS_(
	.param .b64 _Z8J_0_0_13PfS__param_0,
	.param .b64 _Z8J_0_0_13PfS__param_1
)
{
	.reg .b32 	%f<2>;

	mov.f32 	%f1, 0f00000000;
	st.param.f32 	[func_retval0], %f1;
	ret;

}
.func  (.param .b32 func_retval0) _Z8J_0_0_14PfS_(
	.param .b64 _Z8J_0_0_14PfS__param_0,
	.param .b64 _Z8J_0_0_14PfS__param_1
)
{
	.reg .b32 	%f<2>;

	mov.f32 	%f1, 0f00000000;
	st.param.f32 	[func_retval0], %f1;
	ret;

}
.func  (.param .b32 func_retval0) _Z8J_0_0_15PfS_(
	.param .b64 _Z8J_0_0_15PfS__param_0,
	.param .b64 _Z8J_0_0_15PfS__param_1
)
{
	.reg .b32 	%f<2>;

	mov.f32 	%f1, 0f00000000;
	st.param.f32 	[func_retval0], %f1;
	ret;

}
.func  (.param .b32 func_retval0) _Z8J_0_0_16PfS_(
	.param .b64 _Z8J_0_0_16PfS__param_0,
	.param .b64 _Z8J_0_0_16PfS__param_1
)
{
	.reg .b32 	%f<2>;

	mov.f32 	%f1, 0f00000000;
	st.param.f32 	[func_retval0], %f1;
	ret;

}
.func  (.param .b32 func_retval0) _Z8J_0_0_17PfS_(
	.param .b64 _Z8J_0_0_17PfS__param_0,
	.param .b64 _Z8J_0_0_17PfS__param_1
)
{
	.reg .b32 	%f<2>;

	mov.f32 	%f1, 0f00000000;
	st.param.f32 	[func_retval0], %f1;
	ret;

}
.func  (.param .b32 func_retval0) _Z8J_0_0_18PfS_(
	.param .b64 _Z8J_0_0_18PfS__param_0,
	.param .b64 _Z8J_0_0_18PfS__param_1
)
{
	.reg .b32 	%f<2>;

	mov.f32 	%f1, 0f00000000;
	st.param.f32 	[func_retval0], %f1;
	ret;

}
.func  (.param .b32 func_retval0) _Z8J_0_0_19PfS_(
	.param .b64 _Z8J_0_0_19PfS__param_0,
	.param .b64 _Z8J_0_0_19PfS__param_1
)
{
	.reg .b32 	%f<2>;

	mov.f32 	%f1, 0f00000000;
	st.param.f32 	[func_retval0], %f1;
	ret;

}
.func  (.param .b32 func_retval0) _Z8J_0_0_20PfS_(
	.param .b64 _Z8J_0_0_20PfS__param_0,
	.param .b64 _Z8J_0_0_20PfS__param_1
)
{
	.reg .b32 	%f<2>;

	mov.f32 	%f1, 0f00000000;
	st.param.f32 	[func_retval0], %f1;
	ret;

}
.func  (.param .b32 func_retval0) _Z8J_0_0_21PfS_(
	.param .b64 _Z8J_0_0_21PfS__param_0,
	.param .b64 _Z8J_0_0_21PfS__param_1
)
{
	.reg .b32 	%f<2>;

	mov.f32 	%f1, 0f00000000;
	st.param.f32 	[func_retval0], %f1;
	ret;

}
.func  (.param .b32 func_retval0) _Z7J_0_1_0PfS_(
	.param .b64 _Z7J_0_1_0PfS__param_0,
	.param .b64 _Z7J_0_1_0PfS__param_1
)
{
	.reg .b32 	%f<2>;

	mov.f32 	%f1, 0f00000000;
	st.param.f32 	[func_retval0], %f1;
	ret;

}
.func  (.param .b32 func_retval0) _Z7J_0_1_1PfS_(
	.param .b64 _Z7J_0_1_1PfS__param_0,
	.param .b64 _Z7J_0_1_1PfS__param_1
)
{
	.reg .b32 	%f<2>;

	mov.f32 	%f1, 0f40000000;
	st.param.f32 	[func_retval0], %f1;
	ret;

}
.func  (.param .b32 func_retval0) _Z7J_0_1_2PfS_(
	.param .b64 _Z7J_0_1_2PfS__param_0,
	.param .b64 _Z7J_0_1_2PfS__param_1
)
{
	.reg .b32 	%f<2>;

	mov.f32 	%f1, 0f00000000;
	st.param.f32 	[func_retval0], %f1;
	ret;

}
.func  (.param .b32 func_retval0) _Z7J_0_1_3PfS_(
	.param .b64 _Z7J_0_1_3PfS__param_0,
	.param .b64 _Z7J_0_1_3PfS__param_1
)
{
	.reg .b32 	%f<2>;

	mov.f32 	%f1, 0f00000000;
	st.param.f32 	[func_retval0], %f1;
	ret;

}
.func  (.param .b32 func_retval0) _Z7J_0_1_4PfS_(
	.param .b64 _Z7J_0_1_4PfS__param_0,
	.param .b64 _Z7J_0_1_4PfS__param_1
)
{
	.reg .b32 	%f<2>;

	mov.f32 	%f1, 0f00000000;
	st.param.f32 	[func_retval0], %f1;
	ret;

}
.func  (.param .b32 func_retval0) _Z7J_0_1_5PfS_(
	.param .b64 _Z7J_0_1_5PfS__param_0,
	.param .b64 _Z7J_0_1_5PfS__param_1
)
{
	.reg .b32 	%f<2>;

	mov.f32 	%f1, 0f00000000;
	st.param.f32 	[func_retval0], %f1;
	ret;

}
.func  (.param .b32 func_retval0) _Z7J_0_1_6PfS_(
	.param .b64 _Z7J_0_1_6PfS__param_0,
	.param .b64 _Z7J_0_1_6PfS__param_1
)
{
	.reg .b32 	%f<2>;

	mov.f32 	%f1, 0f00000000;
	st.param.f32 	[func_retval0], %f1;
	ret;

}
.func  (.param .b32 func_retval0) _Z7J_0_1_7PfS_(
	.param .b64 _Z7J_0_1_7PfS__param_0,
	.param .b64 _Z7J_0_1_7PfS__param_1
)
{
	.reg .b32 	%f<2>;

	mov.f32 	%f1, 0f00000000;
	st.param.f32 	[func_retval0], %f1;
	ret;

}
.func  (.param .b32 func_retval0) _Z7J_0_1_8PfS_(
	.param .b64 _Z7J_0_1_8PfS__param_0,
	.param .b64 _Z7J_0_1_8PfS__param_1
)
{
	.reg .b32 	%f<2>;

	mov.f32 	%f1, 0f3F800000;
	st.param.f32 	[func_retval0], %f1;
	ret;

}
.func  (.param .b32 func_retval0) _Z7J_0_1_9PfS_(
	.param .b64 _Z7J_0_1_9PfS__param_0,
	.param .b64 _Z7J_0_1_9PfS__param_1
)
{
	.reg .b32 	%f<2>;

	mov.f32 	%f1, 0fBF800000;
	st.param.f32 	[func_retval0], %f1;
	ret;

}
.func  (.param .b32 func_retval0) _Z8J_0_1_10PfS_(
	.param .b64 _Z8J_0_1_10PfS__param_0,
	.param .b64 _Z8J_0_1_10PfS__param_1
)
{
	.reg .b32 	%f<2>;

	mov.f32 	%f1, 0f00000000;
	st.param.f32 	[func_retval0], %f1;
	ret;

}
.func  (.param .b32 func_retval0) _Z8J_0_1_11PfS_(
	.param .b64 _Z8J_0_1_11PfS__param_0,
	.param .b64 _Z8J_0_1_11PfS__param_1
)
{
	.reg .b32 	%f<2>;

	mov.f32 	%f1, 0f00000000;
	st.param.f32 	[func_retval0], %f1;
	ret;

}
.func  (.param .b32 func_retval0) _Z8J_0_1_12PfS_(
	.param .b64 _Z8J_0_1_12PfS__param_0,
	.param .b64 _Z8J_0_1_12PfS__param_1
)
{
	.reg .b32 	%f<2>;

	mov.f32 	%f1, 0f00000000;
	st.param.f32 	[func_retval0], %f1;
	ret;

}
.func  (.param .b32 func_retval0) _Z8J_0_1_13PfS_(
	.param .b64 _Z8J_0_1_13PfS__param_0,
	.param .b64 _Z8J_0_1_13PfS__param_1
)
{
	.reg .b32 	%f<2>;

	mov.f32 	%f1, 0f00000000;
	st.param.f32 	[func_retval0], %f1;
	ret;

}
.func  (.param .b32 func_retval0) _Z8J_0_1_14PfS_(
	.param .b64 _Z8J_0_1_14PfS__param_0,
	.param .b64 _Z8J_0_1_14PfS__param_1
)
{
	.reg .b32 	%f<2>;

	mov.f32 	%f1, 0f00000000;
	st.param.f32 	[func_retval0], %f1;
	ret;

}
.func  (.param .b32 func_retval0) _Z8J_0_1_15PfS_(
	.param .b64 _Z8J_0_1_15PfS__param_0,
	.param .b64 _Z8J_0_1_15PfS__param_1
)
{
	.reg .b32 	%f<2>;

	mov.f32 	%f1, 0f00000000;
	st.param.f32 	[func_retval0], %f1;
	ret;

}
.func  (.param .b32 func_retval0) _Z8J_0_1_16PfS_(
	.param .b64 _Z8J_0_1_16PfS__param_0,
	.param .b64 _Z8J_0_1_16PfS__param_1
)
{
	.reg .b32 	%f<2>;

	mov.f32 	%f1, 0f00000000;
	st.param.f32 	[func_retval0], %f1;
	ret;

}
.func  (.param .b32 func_retval0) _Z8J_0_1_17PfS_(
	.param .b64 _Z8J_0_1_17PfS__param_0,
	.param .b64 _Z8J_0_1_17PfS__param_1
)
{
	.reg .b32 	%f<2>;

	mov.f32 	%f1, 0f00000000;
	st.param.f32 	[func_retval0], %f1;
	ret;

}
.func  (.param .b32 func_retval0) _Z8J_0_1_18PfS_(
	.param .b64 _Z8J_0_1_18PfS__param_0,
	.param .b64 _Z8J_0_1_18PfS__param_1
)
{
	.reg .b32 	%f<2>;

	mov.f32 	%f1, 0f00000000;
	st.param.f32 	[func_retval0], %f1;
	ret;

}
.func  (.param .b32 func_retval0) _Z8J_0_1_19PfS_(
	.param .b64 _Z8J_0_1_19PfS__param_0,
	.param .b64 _Z8J_0_1_19PfS__param_1
)
{
	.reg .b32 	%f<2>;

	mov.f32 	%f1, 0f00000000;
	st.param.f32 	[func_retval0], %f1;
	ret;

}
.func  (.param .b32 func_retval0) _Z8J_0_1_20PfS_(
	.param .b64 _Z8J_0_1_20PfS__param_0,
	.param .b64 _Z8J_0_1_20PfS__param_1
)
{
	.reg .b32 	%f<2>;

	mov.f32 	%f1, 0f00000000;
	st.param.f32 	[func_retval0], %f1;
	ret;

}
.func  (.param .b32 func_retval0) _Z8J_0_1_21PfS_(
	.param .b64 _Z8J_0_1_21PfS__param_0,
	.param .b64 _Z8J_0_1_21PfS__param_1
)
{
	.reg .b32 	%f<2>;

	mov.f32 	%f1, 0f00000000;
	st.param.f32 	[func_retval0], %f1;
	ret;

}
.func  (.param .b32 func_retval0) _Z7J_0_2_0PfS_(
	.param .b64 _Z7J_0_2_0PfS__param_0,
	.param .b64 _Z7J_0_2_0PfS__param_1
)
{
	.reg .b32 	%f<2>;

	mov.f32 	%f1, 0f00000000;
	st.param.f32 	[func_retval0], %f1;
	ret;

}
.func  (.param .b32 func_retval0) _Z7J_0_2_1PfS_(
	.param .b64 _Z7J_0_2_1PfS__param_0,
	.param .b64 _Z7J_0_2_1PfS__param_1
)
{
	.reg .b32 	%f<2>;

	mov.f32 	%f1, 0f00000000;
	st.param.f32 	[func_retval0], %f1;
	ret;

}
.func  (.param .b32 func_retval0) _Z7J_0_2_2PfS_(
	.param .b64 _Z7J_0_2_2PfS__param_0,
	.param .b64 _Z7J_0_2_2PfS__param_1
)
{
	.reg .b32 	%f<2>;

	mov.f32 	%f1, 0f40000000;
	st.param.f32 	[func_retval0], %f1;
	ret;

}
.func  (.param .b32 func_retval0) _Z7J_0_2_3PfS_(
	.param .b64 _Z7J_0_2_3PfS__param_0,
	.param .b64 _Z7J_0_2_3PfS__param_1
)
{
	.reg .b32 	%f<2>;

	mov.f32 	%f1, 0f00000000;
	st.param.f32 	[func_retval0], %f1;
	ret;

}
.func  (.param .b32 func_retval0) _Z7J_0_2_4PfS_(
	.param .b64 _Z7J_0_2_4PfS__param_0,
	.param .b64 _Z7J_0_2_4PfS__param_1
)
{
	.reg .b32 	%f<2>;

	mov.f32 	%f1, 0f00000000;
	st.param.f32 	[func_retval0], %f1;
	ret;

}
.func  (.param .b32 func_retval0) _Z7J_0_2_5PfS_(
	.param .b64 _Z7J_0_2_5PfS__param_0,
	.param .b64 _Z7J_0_2_5PfS__param_1
)
{
	.reg .b32 	%f<2>;

	mov.f32 	%f1, 0f00000000;
	st.param.f32 	[func_retval0], %f1;
	ret;

}
.func  (.param .b32 func_retval0) _Z7J_0_2_6PfS_(
	.param .b64 _Z7J_0_2_6PfS__param_0,
	.param .b64 _Z7J_0_2_6PfS__param_1
)
{
	.reg .b32 	%f<2>;

	mov.f32 	%f1, 0f00000000;
	st.param.f32 	[func_retval0], %f1;
	ret;

}
.func  (.param .b32 func_retval0) _Z7J_0_2_7PfS_(
	.param .b64 _Z7J_0_2_7PfS__param_0,
	.param .b64 _Z7J_0_2_7PfS__param_1
)
{
	.reg .b32 	%f<2>;

	mov.f32 	%f1, 0f00000000;
	st.param.f32 	[func_retval0], %f1;
	ret;

}
.func  (.param .b32 func_retval0) _Z7J_0_2_8PfS_(
	.param .b64 _Z7J_0_2_8PfS__param_0,
	.param .b64 _Z7J_0_2_8PfS__param_1
)
{
	.reg .b32 	%f<2>;

	mov.f32 	%f1, 0f00000000;
	st.param.f32 	[func_retval0], %f1;
	ret;

}
.func  (.param .b32 func_retval0) _Z7J_0_2_9PfS_(
	.param .b64 _Z7J_0_2_9PfS__param_0,
	.param .b64 _Z7J_0_2_9PfS__param_1
)
{
	.reg .b32 	%f<2>;

	mov.f32 	%f1, 0f00000000;
	st.param.f32 	[func_retval0], %f1;
	ret;

}
.func  (.param .b32 func_retval0) _Z8J_0_2_10PfS_(
	.param .b64 _Z8J_0_2_10PfS__param_0,
	.param .b64 _Z8J_0_2_10PfS__param_1
)
{
	.reg .b32 	%f<2>;

	mov.f32 	%f1, 0f00000000;
	st.param.f32 	[func_retval0], %f1;
	ret;

}
.func  (.param .b32 func_retval0) _Z8J_0_2_11PfS_(
	.param .b64 _Z8J_0_2_11PfS__param_0,
	.param .b64 _Z8J_0_2_11PfS__param_1
)
{
	.reg .b32 	%f<2>;

	mov.f32 	%f1, 0f00000000;
	st.param.f32 	[func_retval0], %f1;
	ret;

}
.func  (.param .b32 func_retval0) _Z8J_0_2_12PfS_(
	.param .b64 _Z8J_0_2_12PfS__param_0,
	.param .b64 _Z8J_0_2_12PfS__param_1
)
{
	.reg .b32 	%f<2>;

	mov.f32 	%f1, 0f00000000;
	st.param.f32 	[func_retval0], %f1;
	ret;

}
.func  (.param .b32 func_retval0) _Z8J_0_2_13PfS_(
	.param .b64 _Z8J_0_2_13PfS__param_0,
	.param .b64 _Z8J_0_2_13PfS__param_1
)
{
	.reg .b32 	%f<2>;

	mov.f32 	%f1, 0f00000000;
	st.param.f32 	[func_retval0], %f1;
	ret;

}
.func  (.param .b32 func_retval0) _Z8J_0_2_14PfS_(
	.param .b64 _Z8J_0_2_14PfS__param_0,
	.param .b64 _Z8J_0_2_14PfS__param_1
)
{
	.reg .b32 	%f<2>;

	mov.f32 	%f1, 0f00000000;
	st.param.f32 	[func_retval0], %f1;
	ret;

}
.func  (.param .b32 func_retval0) _Z8J_0_2_15PfS_(
	.param .b64 _Z8J_0_2_15PfS__param_0,
	.param .b64 _Z8J_0_2_15PfS__param_1
)
{
	.reg .b32 	%f<2>;

	mov.f32 	%f1, 0f00000000;
	st.param.f32 	[func_retval0], %f1;
	ret;

}
.func  (.param .b32 func_retval0) _Z8J_0_2_16PfS_(
	.param .b64 _Z8J_0_2_16PfS__param_0,
	.param .b64 _Z8J_0_2_16PfS__param_1
)
{
	.reg .b32 	%f<2>;

	mov.f32 	%f1, 0f00000000;
	st.param.f32 	[func_retval0], %f1;
	ret;

}
.func  (.param .b32 func_retval0) _Z8J_0_2_17PfS_(
	.param .b64 _Z8J_0_2_17PfS__param_0,
	.param .b64 _Z8J_0_2_17PfS__param_1
)
{
	.reg .b32 	%f<2>;

	mov.f32 	%f1, 0f00000000;
	st.param.f32 	[func_retval0], %f1;
	ret;

}
.func  (.param .b32 func_retval0) _Z8J_0_2_18PfS_(
	.param .b64 _Z8J_0_2_18PfS__param_0,
	.param .b64 _Z8J_0_2_18PfS__param_1
)
{
	.reg .b32 	%f<2>;

	mov.f32 	%f1, 0f00000000;
	st.param.f32 	[func_retval0], %f1;
	ret;

}
.func  (.param .b32 func_retval0) _Z8J_0_2_19PfS_(
	.param .b64 _Z8J_0_2_19PfS__param_0,
	.param .b64 _Z8J_0_2_19PfS__param_1
)
{
	.reg .b32 	%f<2>;

	mov.f32 	%f1, 0f00000000;
	st.param.f32 	[func_retval0], %f1;
	ret;

}
.func  (.param .b32 func_retval0) _Z8J_0_2_20PfS_(
	.param .b64 _Z8J_0_2_20PfS__param_0,
	.param .b64 _Z8J_0_2_20PfS__param_1
)
{
	.reg .b32 	%f<2>;

	mov.f32 	%f1, 0f00000000;
	st.param.f32 	[func_retval0], %f1;
	ret;

}
.func  (.param .b32 func_retval0) _Z8J_0_2_21PfS_(
	.param .b64 _Z8J_0_2_21PfS__param_0,
	.param .b64 _Z8J_0_2_21PfS__param_1
)
{
	.reg .b32 	%f<2>;

	mov.f32 	%f1, 0f00000000;
	st.param.f32 	[func_retval0], %f1;
	ret;

}
.func  (.param .b32 func_retval0) _Z7J_0_3_0PfS_(
	.param .b64 _Z7J_0_3_0PfS__param_0,
	.param .b64 _Z7J_0_3_0PfS__param_1
)
{
	.reg .b32 	%f<2>;

	mov.f32 	%f1, 0f00000000;
	st.param.f32 	[func_retval0], %f1;
	ret;

}
.func  (.param .b32 func_retval0) _Z7J_0_3_1PfS_(
	.param .b64 _Z7J_0_3_1PfS__param_0,
	.param .b64 _Z7J_0_3_1PfS__param_1
)
{
	.reg .b32 	%f<2>;

	mov.f32 	%f1, 0f00000000;
	st.param.f32 	[func_retval0], %f1;
	ret;

}
.func  (.param .b32 func_retval0) _Z7J_0_3_2PfS_(
	.param .b64 _Z7J_0_3_2PfS__param_0,
	.param .b64 _Z7J_0_3_2PfS__param_1
)
{
	.reg .b32 	%f<2>;

	mov.f32 	%f1, 0f00000000;
	st.param.f32 	[func_retval0], %f1;
	ret;

}
.func  (.param .b32 func_retval0) _Z7J_0_3_3PfS_(
	.param .b64 _Z7J_0_3_3PfS__param_0,
	.param .b64 _Z7J_0_3_3PfS__param_1
)
{
	.reg .b32 	%f<2>;

	mov.f32 	%f1, 0f40000000;
	st.param.f32 	[func_retval0], %f1;
	ret;

}
.func  (.param .b32 func_retval0) _Z7J_0_3_4PfS_(
	.param .b64 _Z7J_0_3_4PfS__param_0,
	.param .b64 _Z7J_0_3_4PfS__param_1
)
{
	.reg .b32 	%f<2>;

	mov.f32 	%f1, 0f00000000;
	st.param.f32 	[func_retval0], %f1;
	ret;

}
.func  (.param .b32 func_retval0) _Z7J_0_3_5PfS_(
	.param .b64 _Z7J_0_3_5PfS__param_0,
	.param .b64 _Z7J_0_3_5PfS__param_1
)
{
	.reg .b32 	%f<2>;

	mov.f32 	%f1, 0f00000000;
	st.param.f32 	[func_retval0], %f1;
	ret;

}
.func  (.param .b32 func_retval0) _Z7J_0_3_6PfS_(
	.param .b64 _Z7J_0_3_6PfS__param_0,
	.param .b64 _Z7J_0_3_6PfS__param_1
)
{
	.reg .b32 	%f<2>;

	mov.f32 	%f1, 0f00000000;
	st.param.f32 	[func_retval0], %f1;
	ret;

}
.func  (.param .b32 func_retval0) _Z7J_0_3_7PfS_(
	.param .b64 _Z7J_0_3_7PfS__param_0,
	.param .b64 _Z7J_0_3_7PfS__param_1
)
{
	.reg .b32 	%f<2>;

	mov.f32 	%f1, 0f00000000;
	st.param.f32 	[func_retval0], %f1;
	ret;

}
.func  (.param .b32 func_retval0) _Z7J_0_3_8PfS_(
	.param .b64 _Z7J_0_3_8PfS__param_0,
	.param .b64 _Z7J_0_3_8PfS__param_1
)
{
	.reg .b32 	%f<2>;

	mov.f32 	%f1, 0f00000000;
	st.param.f32 	[func_retval0], %f1;
	ret;

}
.func  (.param .b32 func_retval0) _Z7J_0_3_9PfS_(
	.param .b64 _Z7J_0_3_9PfS__param_0,
	.param .b64 _Z7J_0_3_9PfS__param_1
)
{
	.reg .b32 	%f<2>;

	mov.f32 	%f1, 0f00000000;
	st.param.f32 	[func_retval0], %f1;
	ret;

}
.func  (.param .b32 func_retval0) _Z8J_0_3_10PfS_(
	.param .b64 _Z8J_0_3_10PfS__param_0,
	.param .b64 _Z8J_0_3_10PfS__param_1
)
{
	.reg .b32 	%f<2>;

	mov.f32 	%f1, 0f00000000;
	st.param.f32 	[func_retval0], %f1;
	ret;

}
.func  (.param .b32 func_retval0) _Z8J_0_3_11PfS_(
	.param .b64 _Z8J_0_3_11PfS__param_0,
	.param .b64 _Z8J_0_3_11PfS__param_1
)
{
	.reg .b32 	%f<2>;

	mov.f32 	%f1, 0f00000000;
	st.param.f32 	[func_retval0], %f1;
	ret;

}
.func  (.param .b32 func_retval0) _Z8J_0_3_12PfS_(
	.param .b64 _Z8J_0_3_12PfS__param_0,
	.param .b64 _Z8J_0_3_12PfS__param_1
)
{
	.reg .b32 	%f<2>;

	mov.f32 	%f1, 0f00000000;
	st.param.f32 	[func_retval0], %f1;
	ret;

}
.func  (.param .b32 func_retval0) _Z8J_0_3_13PfS_(
	.param .b64 _Z8J_0_3_13PfS__param_0,
	.param .b64 _Z8J_0_3_13PfS__param_1
)
{
	.reg .b32 	%f<2>;

	mov.f32 	%f1, 0f00000000;
	st.param.f32 	[func_retval0], %f1;
	ret;

}
.func  (.param .b32 func_retval0) _Z8J_0_3_14PfS_(
	.param .b64 _Z8J_0_3_14PfS__param_0,
	.param .b64 _Z8J_0_3_14PfS__param_1
)
{
	.reg .b32 	%f<2>;

	mov.f32 	%f1, 0f00000000;
	st.param.f32 	[func_retval0], %f1;
	ret;

}
.func  (.param .b32 func_retval0) _Z8J_0_3_15PfS_(
	.param .b64 _Z8J_0_3_15PfS__param_0,
	.param .b64 _Z8J_0_3_15PfS__param_1
)
{
	.reg .b32 	%f<2>;

	mov.f32 	%f1, 0f00000000;
	st.param.f32 	[func_retval0], %f1;
	ret;

}
.func  (.param .b32 func_retval0) _Z8J_0_3_16PfS_(
	.param .b64 _Z8J_0_3_16PfS__param_0,
	.param .b64 _Z8J_0_3_16PfS__param_1
)
{
	.reg .b32 	%f<2>;

	mov.f32 	%f1, 0f00000000;
	st.param.f32 	[func_retval0], %f1;
	ret;

}
.func  (.param .b32 func_retval0) _Z8J_0_3_17PfS_(
	.param .b64 _Z8J_0_3_17PfS__param_0,
	.param .b64 _Z8J_0_3_17PfS__param_1
)
{
	.reg .b32 	%f<2>;

	mov.f32 	%f1, 0f00000000;
	st.param.f32 	[func_retval0], %f1;
	ret;

}
.func  (.param .b32 func_retval0) _Z8J_0_3_18PfS_(
	.param .b64 _Z8J_0_3_18PfS__param_0,
	.param .b64 _Z8J_0_3_18PfS__param_1
)
{
	.reg .b32 	%f<2>;

	mov.f32 	%f1, 0f00000000;
	st.param.f32 	[func_retval0], %f1;
	ret;

}
.func  (.param .b32 func_retval0) _Z8J_0_3_19PfS_(
	.param .b64 _Z8J_0_3_19PfS__param_0,
	.param .b64 _Z8J_0_3_19PfS__param_1
)
{
	.reg .b32 	%f<2>;

	mov.f32 	%f1, 0f00000000;
	st.param.f32 	[func_retval0], %f1;
	ret;

}
.func  (.param .b32 func_retval0) _Z8J_0_3_20PfS_(
	.param .b64 _Z8J_0_3_20PfS__param_0,
	.param .b64 _Z8J_0_3_20PfS__param_1
)
{
	.reg .b32 	%f<2>;

	mov.f32 	%f1, 0f00000000;
	st.param.f32 	[func_retval0], %f1;
	ret;

}
.func  (.param .b32 func_retval0) _Z8J_0_3_21PfS_(
	.param .b64 _Z8J_0_3_21PfS__param_0,
	.param .b64 _Z8J_0_3_21PfS__param_1
)
{
	.reg .b32 	%f<2>;

	mov.f32 	%f1, 0f00000000;
	st.param.f32 	[func_retval0], %f1;
	ret;

}
.func  (.param .b32 func_retval0) _Z7J_0_4_0PfS_(
	.param .b64 _Z7J_0_4_0PfS__param_0,
	.param .b64 _Z7J_0_4_0PfS__param_1
)
{
	.reg .b32 	%f<2>;

	mov.f32 	%f1, 0f00000000;
	st.param.f32 	[func_retval0], %f1;
	ret;

}
.func  (.param .b32 func_retval0) _Z7J_0_4_1PfS_(
	.param .b64 _Z7J_0_4_1PfS__param_0,
	.param .b64 _Z7J_0_4_1PfS__param_1
)
{
	.reg .b32 	%f<2>;

	mov.f32 	%f1, 0f00000000;
	st.param.f32 	[func_retval0], %f1;
	ret;

}
.func  (.param .b32 func_retval0) _Z7J_0_4_2PfS_(
	.param .b64 _Z7J_0_4_2PfS__param_0,
	.param .b64 _Z7J_0_4_2PfS__param_1
)
{
	.reg .b32 	%f<2>;

	mov.f32 	%f1, 0f00000000;
	st.param.f32 	[func_retval0], %f1;
	ret;

}
.func  (.param .b32 func_retval0) _Z7J_0_4_3PfS_(
	.param .b64 _Z7J_0_4_3PfS__param_0,
	.param .b64 _Z7J_0_4_3PfS__param_1
)
{
	.reg .b32 	%f<2>;

	mov.f32 	%f1, 0f00000000;
	st.param.f32 	[func_retval0], %f1;
	ret;

}
.func  (.param .b32 func_retval0) _Z7J_0_4_4PfS_(
	.param .b64 _Z7J_0_4_4PfS__param_0,
	.param .b64 _Z7J_0_4_4PfS__param_1
)
{
	.reg .b32 	%f<2>;

	mov.f32 	%f1, 0f40000000;
	st.param.f32 	[func_retval0], %f1;
	ret;

}
.func  (.param .b32 func_retval0) _Z7J_0_4_5PfS_(
	.param .b64 _Z7J_0_4_5PfS__param_0,
	.param .b64 _Z7J_0_4_5PfS__param_1
)
{
	.reg .b32 	%f<2>;

	mov.f32 	%f1, 0f00000000;
	st.param.f32 	[func_retval0], %f1;
	ret;

}
.func  (.param .b32 func_retval0) _Z7J_0_4_6PfS_(
	.param .b64 _Z7J_0_4_6PfS__param_0,
	.param .b64 _Z7J_0_4_6PfS__param_1
)
{
	.reg .b32 	%f<2>;

	mov.f32 	%f1, 0f00000000;
	st.param.f32 	[func_retval0], %f1;
	ret;

}
.func  (.param .b32 func_retval0) _Z7J_0_4_7PfS_(
	.param .b64 _Z7J_0_4_7PfS__param_0,
	.param .b64 _Z7J_0_4_7PfS__param_1
)
{
	.reg .b32 	%f<2>;

	mov.f32 	%f1, 0f00000000;
	st.param.f32 	[func_retval0], %f1;
	ret;

}
.func  (.param .b32 func_retval0) _Z7J_0_4_8PfS_(
	.param .b64 _Z7J_0_4_8PfS__param_0,
	.param .b64 _Z7J_0_4_8PfS__param_1
)
{
	.reg .b32 	%f<2>;

	mov.f32 	%f1, 0f00000000;
	st.param.f32 	[func_retval0], %f1;
	ret;

}
.func  (.param .b32 func_retval0) _Z7J_0_4_9PfS_(
	.param .b64 _Z7J_0_4_9PfS__param_0,
	.param .b64 _Z7J_0_4_9PfS__param_1
)
{
	.reg .b32 	%f<2>;

	mov.f32 	%f1, 0f00000000;
	st.param.f32 	[func_retval0], %f1;
	ret;

}
.func  (.param .b32 func_retval0) _Z8J_0_4_10PfS_(
	.param .b64 _Z8J_0_4_10PfS__param_0,
	.param .b64 _Z8J_0_4_10PfS__param_1
)
{
	.reg .b32 	%f<2>;

	mov.f32 	%f1, 0f00000000;
	st.param.f32 	[func_retval0], %f1;
	ret;

}
.func  (.param .b32 func_retval0) _Z8J_0_4_11PfS_(
	.param .b64 _Z8J_0_4_11PfS__param_0,
	.param .b64 _Z8J_0_4_11PfS__param_1
)
{
	.reg .b32 	%f<2>;

	mov.f32 	%f1, 0f00000000;
	st.param.f32 	[func_retval0], %f1;
	ret;

}
.func  (.param .b32 func_retval0) _Z8J_0_4_12PfS_(
	.param .b64 _Z8J_0_4_12PfS__param_0,
	.param .b64 _Z8J_0_4_12PfS__param_1
)
{
	.reg .b32 	%f<2>;

	mov.f32 	%f1, 0f00000000;
	st.param.f32 	[func_retval0], %f1;
	ret;

}
.func  (.param .b32 func_retval0) _Z8J_0_4_13PfS_(
	.param .b64 _Z8J_0_4_13PfS__param_0,
	.param .b64 _Z8J_0_4_13PfS__param_1
)
{
	.reg .b32 	%f<2>;

	mov.f32 	%f1, 0f00000000;
	st.param.f32 	[func_retval0], %f1;
	ret;

}
.func  (.param .b32 func_retval0) _Z8J_0_4_14PfS_(
	.param .b64 _Z8J_0_4_14PfS__param_0,
	.param .b64 _Z8J_0_4_14PfS__param_1
)
{
	.reg .b32 	%f<2>;

	mov.f32 	%f1, 0f00000000;
	st.param.f32 	[func_retval0], %f1;
	ret;

}
.func  (.param .b32 func_retval0) _Z8J_0_4_15PfS_(
	.param .b64 _Z8J_0_4_15PfS__param_0,
	.param .b64 _Z8J_0_4_15PfS__param_1
)
{
	.reg .b32 	%f<2>;

	mov.f32 	%f1, 0f00000000;
	st.param.f32 	[func_retval0], %f1;
	ret;

}
.func  (.param .b32 func_retval0) _Z8J_0_4_16PfS_(
	.param .b64 _Z8J_0_4_16PfS__param_0,
	.param .b64 _Z8J_0_4_16PfS__param_1
)
{
	.reg .b32 	%f<2>;

	mov.f32 	%f1, 0f00000000;
	st.param.f32 	[func_retval0], %f1;
	ret;

}
.func  (.param .b32 func_retval0) _Z8J_0_4_17PfS_(
	.param .b64 _Z8J_0_4_17PfS__param_0,
	.param .b64 _Z8J_0_4_17PfS__param_1
)
{
	.reg .b32 	%f<2>;

	mov.f32 	%f1, 0f00000000;
	st.param.f32 	[func_retval0], %f1;
	ret;

}
.func  (.param .b32 func_retval0) _Z8J_0_4_18PfS_(
	.param .b64 _Z8J_0_4_18PfS__param_0,
	.param .b64 _Z8J_0_4_18PfS__param_1
)
{
	.reg .b32 	%f<2>;

	mov.f32 	%f1, 0f00000000;
	st.param.f32 	[func_retval0], %f1;
	ret;

}
.func  (.param .b32 func_retval0) _Z8J_0_4_19PfS_(
	.param .b64 _Z8J_0_4_19PfS__param_0,
	.param .b64 _Z8J_0_4_19PfS__param_1
)
{
	.reg .b32 	%f<2>;

	mov.f32 	%f1, 0f00000000;
	st.param.f32 	[func_retval0], %f1;
	ret;

}
.func  (.param .b32 func_retval0) _Z8J_0_4_20PfS_(
	.param .b64 _Z8J_0_4_20PfS__param_0,
	.param .b64 _Z8J_0_4_20PfS__param_1
)
{
	.reg .b32 	%f<2>;

	mov.f32 	%f1, 0f00000000;
	st.param.f32 	[func_retval0], %f1;
	ret;

}
.func  (.param .b32 func_retval0) _Z8J_0_4_21PfS_(
	.param .b64 _Z8J_0_4_21PfS__param_0,
	.param .b64 _Z8J_0_4_21PfS__param_1
)
{
	.reg .b32 	%f<2>;

	mov.f32 	%f1, 0f00000000;
	st.param.f32 	[func_retval0], %f1;
	ret;

}
.func  (.param .b32 func_retval0) _Z7J_0_5_0PfS_(
	.param .b64 _Z7J_0_5_0PfS__param_0,
	.param .b64 _Z7J_0_5_0PfS__param_1
)
{
	.reg .b32 	%f<2>;

	mov.f32 	%f1, 0f00000000;
	st.param.f32 	[func_retval0], %f1;
	ret;

}
.func  (.param .b32 func_retval0) _Z7J_0_5_1PfS_(
	.param .b64 _Z7J_0_5_1PfS__param_0,
	.param .b64 _Z7J_0_5_1PfS__param_1
)
{
	.reg .b32 	%f<2>;

	mov.f32 	%f1, 0f00000000;
	st.param.f32 	[func_retval0], %f1;
	ret;

}
.func  (.param .b32 func_retval0) _Z7J_0_5_2PfS_(
	.param .b64 _Z7J_0_5_2PfS__param_0,
	.param .b64 _Z7J_0_5_2PfS__param_1
)
{
	.reg .b32 	%f<2>;

	mov.f32 	%f1, 0f00000000;
	st.param.f32 	[func_retval0], %f1;
	ret;

}
.func  (.param .b32 func_retval0) _Z7J_0_5_3PfS_(
	.param .b64 _Z7J_0_5_3PfS__param_0,
	.param .b64 _Z7J_0_5_3PfS__param_1
)
{
	.reg .b32 	%f<2>;

	mov.f32 	%f1, 0f00000000;
	st.param.f32 	[func_retval0], %f1;
	ret;

}
.func  (.param .b32 func_retval0) _Z7J_0_5_4PfS_(
	.param .b64 _Z7J_0_5_4PfS__param_0,
	.param .b64 _Z7J_0_5_4PfS__param_1
)
{
	.reg .b32 	%f<2>;

	mov.f32 	%f1, 0f00000000;
	st.param.f32 	[func_retval0], %f1;
	ret;

}
.func  (.param .b32 func_retval0) _Z7J_0_5_5PfS_(
	.param .b64 _Z7J_0_5_5PfS__param_0,
	.param .b64 _Z7J_0_5_5PfS__param_1
)
{
	.reg .b32 	%f<2>;

	mov.f32 	%f1, 0f40000000;
	st.param.f32 	[func_retval0], %f1;
	ret;

}
.func  (.param .b32 func_retval0) _Z7J_0_5_6PfS_(
	.param .b64 _Z7J_0_5_6PfS__param_0,
	.param .b64 _Z7J_0_5_6PfS__param_1
)
{
	.reg .b32 	%f<2>;

	mov.f32 	%f1, 0f00000000;
	st.param.f32 	[func_retval0], %f1;
	ret;

}
.func  (.param .b32 func_retval0) _Z7J_0_5_7PfS_(
	.param .b64 _Z7J_0_5_7PfS__param_0,
	.param .b64 _Z7J_0_5_7PfS__param_1
)
{
	.reg .b32 	%f<2>;

	mov.f32 	%f1, 0f00000000;
	st.param.f32 	[func_retval0], %f1;
	ret;

}
.func  (.param .b32 func_retval0) _Z7J_0_5_8PfS_(
	.param .b64 _Z7J_0_5_8PfS__param_0,
	.param .b64 _Z7J_0_5_8PfS__param_1
)
{
	.reg .b32 	%f<2>;

	mov.f32 	%f1, 0f00000000;
	st.param.f32 	[func_retval0], %f1;
	ret;

}
.func  (.param .b32 func_retval0) _Z7J_0_5_9PfS_(
	.param .b64 _Z7J_0_5_9PfS__param_0,
	.param .b64 _Z7J_0_5_9PfS__param_1
)
{
	.reg .b32 	%f<2>;

	mov.f32 	%f1, 0f00000000;
	st.param.f32 	[func_retval0], %f1;
	ret;

}
.func  (.param .b32 func_retval0) _Z8J_0_5_10PfS_(
	.param .b64 _Z8J_0_5_10PfS__param_0,
	.param .b64 _Z8J_0_5_10PfS__param_1
)
{
	.reg .b32 	%f<2>;

	mov.f32 	%f1, 0f00000000;
	st.param.f32 	[func_retval0], %f1;
	ret;

}
.func  (.param .b32 func_retval0) _Z8J_0_5_11PfS_(
	.param .b64 _Z8J_0_5_11PfS__param_0,
	.param .b64 _Z8J_0_5_11PfS__param_1
)
{
	.reg .b32 	%f<2>;

	mov.f32 	%f1, 0f00000000;
	st.param.f32 	[func_retval0], %f1;
	ret;

}
.func  (.param .b32 func_retval0) _Z8J_0_5_12PfS_(
	.param .b64 _Z8J_0_5_12PfS__param_0,
	.param .b64 _Z8J_0_5_12PfS__param_1
)
{
	.reg .b32 	%f<2>;

	mov.f32 	%f1, 0f00000000;
	st.param.f32 	[func_retval0], %f1;
	ret;

}
.func  (.param .b32 func_retval0) _Z8J_0_5_13PfS_(
	.param .b64 _Z8J_0_5_13PfS__param_0,
	.param .b64 _Z8J_0_5_13PfS__param_1
)
{
	.reg .b32 	%f<2>;

	mov.f32 	%f1, 0f00000000;
	st.param.f32 	[func_retval0], %f1;
	ret;

}
.func  (.param .b32 func_retval0) _Z8J_0_5_14PfS_(
	.param .b64 _Z8J_0_5_14PfS__param_0,
	.param .b64 _Z8J_0_5_14PfS__param_1
)
{
	.reg .b32 	%f<2>;

	mov.f32 	%f1, 0f00000000;
	st.param.f32 	[func_retval0], %f1;
	ret;

}
.func  (.param .b32 func_retval0) _Z8J_0_5_15PfS_(
	.param .b64 _Z8J_0_5_15PfS__param_0,
	.param .b64 _Z8J_0_5_15PfS__param_1
)
{
	.reg .b32 	%f<2>;

	mov.f32 	%f1, 0f00000000;
	st.param.f32 	[func_retval0], %f1;
	ret;

}
.func  (.param .b32 func_retval0) _Z8J_0_5_16PfS_(
	.param .b64 _Z8J_0_5_16PfS__param_0,
	.param .b64 _Z8J_0_5_16PfS__param_1
)
{
	.reg .b32 	%f<2>;

	mov.f32 	%f1, 0f00000000;
	st.param.f32 	[func_retval0], %f1;
	ret;

}
.func  (.param .b32 func_retval0) _Z8J_0_5_17PfS_(
	.param .b64 _Z8J_0_5_17PfS__param_0,
	.param .b64 _Z8J_0_5_17PfS__param_1
)
{
	.reg .b32 	%f<2>;

	mov.f32 	%f1, 0f00000000;
	st.param.f32 	[func_retval0], %f1;
	ret;

}
.func  (.param .b32 func_retval0) _Z8J_0_5_18PfS_(
	.param .b64 _Z8J_0_5_18PfS__param_0,
	.param .b64 _Z8J_0_5_18PfS__param_1
)
{
	.reg .b32 	%f<2>;

	mov.f32 	%f1, 0f00000000;
	st.param.f32 	[func_retval0], %f1;
	ret;

}
.func  (.param .b32 func_retval0) _Z8J_0_5_19PfS_(
	.param .b64 _Z8J_0_5_19PfS__param_0,
	.param .b64 _Z8J_0_5_19PfS__param_1
)
{
	.reg .b32 	%f<2>;

	mov.f32 	%f1, 0f00000000;
	st.param.f32 	[func_retval0], %f1;
	ret;

}
.func  (.param .b32 func_retval0) _Z8J_0_5_20PfS_(
	.param .b64 _Z8J_0_5_20PfS__param_0,
	.param .b64 _Z8J_0_5_20PfS__param_1
)
{
	.reg .b32 	%f<2>;

	mov.f32 	%f1, 0f00000000;
	st.param.f32 	[func_retval0], %f1;
	ret;

}
.func  (.param .b32 func_retval0) _Z8J_0_5_21PfS_(
	.param .b64 _Z8J_0_5_21PfS__param_0,
	.param .b64 _Z8J_0_5_21PfS__param_1
)
{
	.reg .b32 	%f<2>;

	mov.f32 	%f1, 0f00000000;
	st.param.f32 	[func_retval0], %f1;
	ret;

}
.func  (.param .b32 func_retval0) _Z7J_0_6_0PfS_(
	.param .b64 _Z7J_0_6_0PfS__param_0,
	.param .b64 _Z7J_0_6_0PfS__param_1
)
{
	.reg .b32 	%f<2>;

	mov.f32 	%f1, 0f3F800000;
	st.param.f32 	[func_retval0], %f1;
	ret;

}
.func  (.param .b32 func_retval0) _Z7J_0_6_1PfS_(
	.param .b64 _Z7J_0_6_1PfS__param_0,
	.param .b64 _Z7J_0_6_1PfS__param_1
)
{
	.reg .b32 	%f<2>;

	mov.f32 	%f1, 0f00000000;
	st.param.f32 	[func_retval0], %f1;
	ret;

}
.func  (.param .b32 func_retval0) _Z7J_0_6_2PfS_(
	.param .b64 _Z7J_0_6_2PfS__param_0,
	.param .b64 _Z7J_0_6_2PfS__param_1
)
{
	.reg .b32 	%f<2>;

	mov.f32 	%f1, 0f00000000;
	st.param.f32 	[func_retval0], %f1;
	ret;

}
.func  (.param .b32 func_retval0) _Z7J_0_6_3PfS_(
	.param .b64 _Z7J_0_6_3PfS__param_0,
	.param .b64 _Z7J_0_6_3PfS__param_1
)
{
	.reg .b32 	%f<2>;

	mov.f32 	%f1, 0f00000000;
	st.param.f32 	[func_retval0], %f1;
	ret;

}
.func  (.param .b32 func_retval0) _Z7J_0_6_4PfS_(
	.param .b64 _Z7J_0_6_4PfS__param_0,
	.param .b64 _Z7J_0_6_4PfS__param_1
)
{
	.reg .b32 	%f<2>;

	mov.f32 	%f1, 0f00000000;
	st.param.f32 	[func_retval0], %f1;
	ret;

}
.func  (.param .b32 func_retval0) _Z7J_0_6_5PfS_(
	.param .b64 _Z7J_0_6_5PfS__param_0,
	.param .b64 _Z7J_0_6_5PfS__param_1
)
{
	.reg .b32 	%f<2>;

	mov.f32 	%f1, 0f00000000;
	st.param.f32 	[func_retval0], %f1;
	ret;

}
.func  (.param .b32 func_retval0) _Z7J_0_6_6PfS_(
	.param .b64 _Z7J_0_6_6PfS__param_0,
	.param .b64 _Z7J_0_6_6PfS__param_1
)
{
	.reg .b32 	%f<2>;

	mov.f32 	%f1, 0f00000000;
	st.param.f32 	[func_retval0], %f1;
	ret;

}
.func  (.param .b32 func_retval0) _Z7J_0_6_7PfS_(
	.param .b64 _Z7J_0_6_7PfS__param_0,
	.param .b64 _Z7J_0_6_7PfS__param_1
)
{
	.reg .b32 	%f<2>;

	mov.f32 	%f1, 0f00000000;
	st.param.f32 	[func_retval0], %f1;
	ret;

}
.func  (.param .b32 func_retval0) _Z7J_0_6_8PfS_(
	.param .b64 _Z7J_0_6_8PfS__param_0,
	.param .b64 _Z7J_0_6_8PfS__param_1
)
{
	.reg .b32 	%f<2>;

	mov.f32 	%f1, 0f00000000;
	st.param.f32 	[func_retval0], %f1;
	ret;

}
.func  (.param .b32 func_retval0) _Z7J_0_6_9PfS_(
	.param .b64 _Z7J_0_6_9PfS__param_0,
	.param .b64 _Z7J_0_6_9PfS__param_1
)
{
	.reg .b32 	%f<2>;

	mov.f32 	%f1, 0f00000000;
	st.param.f32 	[func_retval0], %f1;
	ret;

}
.func  (.param .b32 func_retval0) _Z8J_0_6_10PfS_(
	.param .b64 _Z8J_0_6_10PfS__param_0,
	.param .b64 _Z8J_0_6_10PfS__param_1
)
{
	.reg .b32 	%f<2>;

	mov.f32 	%f1, 0f00000000;
	st.param.f32 	[func_retval0], %f1;
	ret;

}
.func  (.param .b32 func_retval0) _Z8J_0_6_11PfS_(
	.param .b64 _Z8J_0_6_11PfS__param_0,
	.param .b64 _Z8J_0_6_11PfS__param_1
)
{
	.reg .b32 	%f<2>;

	mov.f32 	%f1, 0f00000000;
	st.param.f32 	[func_retval0], %f1;
	ret;

}
.func  (.param .b32 func_retval0) _Z8J_0_6_12PfS_(
	.param .b64 _Z8J_0_6_12PfS__param_0,
	.param .b64 _Z8J_0_6_12PfS__param_1
)
{
	.reg .b32 	%f<2>;

	mov.f32 	%f1, 0f00000000;
	st.param.f32 	[func_retval0], %f1;
	ret;

}
.func  (.param .b32 func_retval0) _Z8J_0_6_13PfS_(
	.param .b64 _Z8J_0_6_13PfS__param_0,
	.param .b64 _Z8J_0_6_13PfS__param_1
)
{
	.reg .b32 	%f<2>;

	mov.f32 	%f1, 0f00000000;
	st.param.f32 	[func_retval0], %f1;
	ret;

}
.func  (.param .b32 func_retval0) _Z8J_0_6_14PfS_(
	.param .b64 _Z8J_0_6_14PfS__param_0,
	.param .b64 _Z8J_0_6_14PfS__param_1
)
{
	.reg .b32 	%f<3>;
	.reg .b64 	%rd<2>;

	ld.param.u64 	%rd1, [_Z8J_0_6_14PfS__param_0];
	ld.f32 	%f1, [%rd1+56];
	add.f32 	%f2, %f1, %f1;
	st.param.f32 	[func_retval0], %f2;
	ret;

}
.func  (.param .b32 func_retval0) _Z8J_0_6_15PfS_(
	.param .b64 _Z8J_0_6_15PfS__param_0,
	.param .b64 _Z8J_0_6_15PfS__param_1
)
{
	.reg .b32 	%f<2>;

	mov.f32 	%f1, 0f00000000;
	st.param.f32 	[func_retval0], %f1;
	ret;

}
.func  (.param .b32 func_retval0) _Z8J_0_6_16PfS_(
	.param .b64 _Z8J_0_6_16PfS__param_0,
	.param .b64 _Z8J_0_6_16PfS__param_1
)
{
	.reg .b32 	%f<2>;

	mov.f32 	%f1, 0f00000000;
	st.param.f32 	[func_retval0], %f1;
	ret;

}
.func  (.param .b32 func_retval0) _Z8J_0_6_17PfS_(
	.param .b64 _Z8J_0_6_17PfS__param_0,
	.param .b64 _Z8J_0_6_17PfS__param_1
)
{
	.reg .b32 	%f<2>;

	mov.f32 	%f1, 0f00000000;
	st.param.f32 	[func_retval0], %f1;
	ret;

}
.func  (.param .b32 func_retval0) _Z8J_0_6_18PfS_(
	.param .b64 _Z8J_0_6_18PfS__param_0,
	.param .b64 _Z8J_0_6_18PfS__param_1
)
{
	.reg .b32 	%f<2>;

	mov.f32 	%f1, 0f00000000;
	st.param.f32 	[func_retval0], %f1;
	ret;

}
.func  (.param .b32 func_retval0) _Z8J_0_6_19PfS_(
	.param .b64 _Z8J_0_6_19PfS__param_0,
	.param .b64 _Z8J_0_6_19PfS__param_1
)
{
	.reg .b32 	%f<2>;

	mov.f32 	%f1, 0f00000000;
	st.param.f32 	[func_retval0], %f1;
	ret;

}
.func  (.param .b32 func_retval0) _Z8J_0_6_20PfS_(
	.param .b64 _Z8J_0_6_20PfS__param_0,
	.param .b64 _Z8J_0_6_20PfS__param_1
)
{
	.reg .b32 	%f<2>;

	mov.f32 	%f1, 0f00000000;
	st.param.f32 	[func_retval0], %f1;
	ret;

}
.func  (.param .b32 func_retval0) _Z8J_0_6_21PfS_(
	.param .b64 _Z8J_0_6_21PfS__param_0,
	.param .b64 _Z8J_0_6_21PfS__param_1
)
{
	.reg .b32 	%f<2>;

	mov.f32 	%f1, 0f00000000;
	st.param.f32 	[func_retval0], %f1;
	ret;

}
.func  (.param .b32 func_retval0) _Z7J_0_7_0PfS_(
	.param .b64 _Z7J_0_7_0PfS__param_0,
	.param .b64 _Z7J_0_7_0PfS__param_1
)
{
	.reg .b32 	%f<2>;

	mov.f32 	%f1, 0fBF800000;
	st.param.f32 	[func_retval0], %f1;
	ret;

}
.func  (.param .b32 func_retval0) _Z7J_0_7_1PfS_(
	.param .b64 _Z7J_0_7_1PfS__param_0,
	.param .b64 _Z7J_0_7_1PfS__param_1
)
{
	.reg .b32 	%f<2>;

	mov.f32 	%f1, 0f00000000;
	st.param.f32 	[func_retval0], %f1;
	ret;

}
.func  (.param .b32 func_retval0) _Z7J_0_7_2PfS_(
	.param .b64 _Z7J_0_7_2PfS__param_0,
	.param .b64 _Z7J_0_7_2PfS__param_1
)
{
	.reg .b32 	%f<2>;

	mov.f32 	%f1, 0f00000000;
	st.param.f32 	[func_retval0], %f1;
	ret;

}
.func  (.param .b32 func_retval0) _Z7J_0_7_3PfS_(
	.param .b64 _Z7J_0_7_3PfS__param_0,
	.param .b64 _Z7J_0_7_3PfS__param_1
)
{
	.reg .b32 	%f<2>;

	mov.f32 	%f1, 0f00000000;
	st.param.f32 	[func_retval0], %f1;
	ret;

}
.func  (.param .b32 func_retval0) _Z7J_0_7_4PfS_(
	.param .b64 _Z7J_0_7_4PfS__param_0,
	.param .b64 _Z7J_0_7_4PfS__param_1
)
{
	.reg .b32 	%f<2>;

	mov.f32 	%f1, 0f00000000;
	st.param.f32 	[func_retval0], %f1;
	ret;

}
.func  (.param .b32 func_retval0) _Z7J_0_7_5PfS_(
	.param .b64 _Z7J_0_7_5PfS__param_0,
	.param .b64 _Z7J_0_7_5PfS__param_1
)
{
	.reg .b32 	%f<2>;

	mov.f32 	%f1, 0f00000000;
	st.param.f32 	[func_retval0], %f1;
	ret;

}
.func  (.param .b32 func_retval0) _Z7J_0_7_6PfS_(
	.param .b64 _Z7J_0_7_6PfS__param_0,
	.param .b64 _Z7J_0_7_6PfS__param_1
)
{
	.reg .b32 	%f<2>;

	mov.f32 	%f1, 0f00000000;
	st.param.f32 	[func_retval0], %f1;
	ret;

}
.func  (.param .b32 func_retval0) _Z7J_0_7_7PfS_(
	.param .b64 _Z7J_0_7_7PfS__param_0,
	.param .b64 _Z7J_0_7_7PfS__param_1
)
{
	.reg .b32 	%f<2>;

	mov.f32 	%f1, 0f00000000;
	st.param.f32 	[func_retval0], %f1;
	ret;

}
.func  (.param .b32 func_retval0) _Z7J_0_7_8PfS_(
	.param .b64 _Z7J_0_7_8PfS__param_0,
	.param .b64 _Z7J_0_7_8PfS__param_1
)
{
	.reg .b32 	%f<2>;

	mov.f32 	%f1, 0f00000000;
	st.param.f32 	[func_retval0], %f1;
	ret;

}
.func  (.param .b32 func_retval0) _Z7J_0_7_9PfS_(
	.param .b64 _Z7J_0_7_9PfS__param_0,
	.param .b64 _Z7J_0_7_9PfS__param_1
)
{
	.reg .b32 	%f<2>;

	mov.f32 	%f1, 0f00000000;
	st.param.f32 	[func_retval0], %f1;
	ret;

}
.func  (.param .b32 func_retval0) _Z8J_0_7_10PfS_(
	.param .b64 _Z8J_0_7_10PfS__param_0,
	.param .b64 _Z8J_0_7_10PfS__param_1
)
{
	.reg .b32 	%f<2>;

	mov.f32 	%f1, 0f00000000;
	st.param.f32 	[func_retval0], %f1;
	ret;

}
.func  (.param .b32 func_retval0) _Z8J_0_7_11PfS_(
	.param .b64 _Z8J_0_7_11PfS__param_0,
	.param .b64 _Z8J_0_7_11PfS__param_1
)
{
	.reg .b32 	%f<2>;

	mov.f32 	%f1, 0f00000000;
	st.param.f32 	[func_retval0], %f1;
	ret;

}
.func  (.param .b32 func_retval0) _Z8J_0_7_12PfS_(
	.param .b64 _Z8J_0_7_12PfS__param_0,
	.param .b64 _Z8J_0_7_12PfS__param_1
)
{
	.reg .b32 	%f<2>;

	mov.f32 	%f1, 0f00000000;
	st.param.f32 	[func_retval0], %f1;
	ret;

}
.func  (.param .b32 func_retval0) _Z8J_0_7_13PfS_(
	.param .b64 _Z8J_0_7_13PfS__param_0,
	.param .b64 _Z8J_0_7_13PfS__param_1
)
{
	.reg .b32 	%f<2>;

	mov.f32 	%f1, 0f00000000;
	st.param.f32 	[func_retval0], %f1;
	ret;

}
.func  (.param .b32 func_retval0) _Z8J_0_7_14PfS_(
	.param .b64 _Z8J_0_7_14PfS__param_0,
	.param .b64 _Z8J_0_7_14PfS__param_1
)
{
	.reg .b32 	%f<2>;

	mov.f32 	%f1, 0f00000000;
	st.param.f32 	[func_retval0], %f1;
	ret;

}
.func  (.param .b32 func_retval0) _Z8J_0_7_15PfS_(
	.param .b64 _Z8J_0_7_15PfS__param_0,
	.param .b64 _Z8J_0_7_15PfS__param_1
)
{
	.reg .b32 	%f<3>;
	.reg .b64 	%rd<2>;

	ld.param.u64 	%rd1, [_Z8J_0_7_15PfS__param_0];
	ld.f32 	%f1, [%rd1+60];
	add.f32 	%f2, %f1, %f1;
	st.param.f32 	[func_retval0], %f2;
	ret;

}
.func  (.param .b32 func_retval0) _Z8J_0_7_16PfS_(
	.param .b64 _Z8J_0_7_16PfS__param_0,
	.param .b64 _Z8J_0_7_16PfS__param_1
)
{
	.reg .b32 	%f<2>;

	mov.f32 	%f1, 0f00000000;
	st.param.f32 	[func_retval0], %f1;
	ret;

}
.func  (.param .b32 func_retval0) _Z8J_0_7_17PfS_(
	.param .b64 _Z8J_0_7_17PfS__param_0,
	.param .b64 _Z8J_0_7_17PfS__param_1
)
{
	.reg .b32 	%f<2>;

	mov.f32 	%f1, 0f00000000;
	st.param.f32 	[func_retval0], %f1;
	ret;

}
.func  (.param .b32 func_retval0) _Z8J_0_7_18PfS_(
	.param .b64 _Z8J_0_7_18PfS__param_0,
	.param .b64 _Z8J_0_7_18PfS__param_1
)
{
	.reg .b32 	%f<2>;

	mov.f32 	%f1, 0f00000000;
	st.param.f32 	[func_retval0], %f1;
	ret;

}
.func  (.param .b32 func_retval0) _Z8J_0_7_19PfS_(
	.param .b64 _Z8J_0_7_19PfS__param_0,
	.param .b64 _Z8J_0_7_19PfS__param_1
)
{
	.reg .b32 	%f<2>;

	mov.f32 	%f1, 0f00000000;
	st.param.f32 	[func_retval0], %f1;
	ret;

}
.func  (.param .b32 func_retval0) _Z8J_0_7_20PfS_(
	.param .b64 _Z8J_0_7_20PfS__param_0,
	.param .b64 _Z8J_0_7_20PfS__param_1
)
{
	.reg .b32 	%f<2>;

	mov.f32 	%f1, 0f00000000;
	st.param.f32 	[func_retval0], %f1;
	ret;

}
.func  (.param .b32 func_retval0) _Z8J_0_7_21PfS_(
	.param .b64 _Z8J_0_7_21PfS__param_0,
	.param .b64 _Z8J_0_7_21PfS__param_1
)
{
	.reg .b32 	%f<2>;

	mov.f32 	%f1, 0f00000000;
	st.param.f32 	[func_retval0], %f1;
	ret;

}
.func  (.param .b32 func_retval0) _Z7J_0_8_0PfS_(
	.param .b64 _Z7J_0_8_0PfS__param_0,
	.param .b64 _Z7J_0_8_0PfS__param_1
)
{
	.reg .b32 	%f<2>;

	mov.f32 	%f1, 0f00000000;
	st.param.f32 	[func_retval0], %f1;
	ret;

}
.func  (.param .b32 func_retval0) _Z7J_0_8_1PfS_(
	.param .b64 _Z7J_0_8_1PfS__param_0,
	.param .b64 _Z7J_0_8_1PfS__param_1
)
{
	.reg .b32 	%f<2>;

	mov.f32 	%f1, 0f3F800000;
	st.param.f32 	[func_retval0], %f1;
	ret;

}
.func  (.param .b32 func_retval0) _Z7J_0_8_2PfS_(
	.param .b64 _Z7J_0_8_2PfS__param_0,
	.param .b64 _Z7J_0_8_2PfS__param_1
)
{
	.reg .b32 	%f<2>;

	mov.f32 	%f1, 0f00000000;
	st.param.f32 	[func_retval0], %f1;
	ret;

}
.func  (.param .b32 func_retval0) _Z7J_0_8_3PfS_(
	.param .b64 _Z7J_0_8_3PfS__param_0,
	.param .b64 _Z7J_0_8_3PfS__param_1
)
{
	.reg .b32 	%f<2>;

	mov.f32 	%f1, 0f00000000;
	st.param.f32 	[func_retval0], %f1;
	ret;

}
.func  (.param .b32 func_retval0) _Z7J_0_8_4PfS_(
	.param .b64 _Z7J_0_8_4PfS__param_0,
	.param .b64 _Z7J_0_8_4PfS__param_1
)
{
	.reg .b32 	%f<2>;

	mov.f32 	%f1, 0f00000000;
	st.param.f32 	[func_retval0], %f1;
	ret;

}
.func  (.param .b32 func_retval0) _Z7J_0_8_5PfS_(
	.param .b64 _Z7J_0_8_5PfS__param_0,
	.param .b64 _Z7J_0_8_5PfS__param_1
)
{
	.reg .b32 	%f<2>;

	mov.f32 	%f1, 0f00000000;
	st.param.f32 	[func_retval0], %f1;
	ret;

}
.func  (.param .b32 func_retval0) _Z7J_0_8_6PfS_(
	.param .b64 _Z7J_0_8_6PfS__param_0,
	.param .b64 _Z7J_0_8_6PfS__param_1
)
{
	.reg .b32 	%f<2>;

	mov.f32 	%f1, 0f00000000;
	st.param.f32 	[func_retval0], %f1;
	ret;

}
.func  (.param .b32 func_retval0) _Z7J_0_8_7PfS_(
	.param .b64 _Z7J_0_8_7PfS__param_0,
	.param .b64 _Z7J_0_8_7PfS__param_1
)
{
	.reg .b32 	%f<2>;

	mov.f32 	%f1, 0f00000000;
	st.param.f32 	[func_retval0], %f1;
	ret;

}
.func  (.param .b32 func_retval0) _Z7J_0_8_8PfS_(
	.param .b64 _Z7J_0_8_8PfS__param_0,
	.param .b64 _Z7J_0_8_8PfS__param_1
)
{
	.reg .b32 	%f<2>;

	mov.f32 	%f1, 0f00000000;
	st.param.f32 	[func_retval0], %f1;
	ret;

}
.func  (.param .b32 func_retval0) _Z7J_0_8_9PfS_(
	.param .b64 _Z7J_0_8_9PfS__param_0,
	.param .b64 _Z7J_0_8_9PfS__param_1
)
{
	.reg .b32 	%f<2>;

	mov.f32 	%f1, 0f00000000;
	st.param.f32 	[func_retval0], %f1;
	ret;

}
.func  (.param .b32 func_retval0) _Z8J_0_8_10PfS_(
	.param .b64 _Z8J_0_8_10PfS__param_0,
	.param .b64 _Z8J_0_8_10PfS__param_1
)
{
	.reg .b32 	%f<2>;

	mov.f32 	%f1, 0f00000000;
	st.param.f32 	[func_retval0], %f1;
	ret;

}
.func  (.param .b32 func_retval0) _Z8J_0_8_11PfS_(
	.param .b64 _Z8J_0_8_11PfS__param_0,
	.param .b64 _Z8J_0_8_11PfS__param_1
)
{
	.reg .b32 	%f<2>;

	mov.f32 	%f1, 0f00000000;
	st.param.f32 	[func_retval0], %f1;
	ret;

}
.func  (.param .b32 func_retval0) _Z8J_0_8_12PfS_(
	.param .b64 _Z8J_0_8_12PfS__param_0,
	.param .b64 _Z8J_0_8_12PfS__param_1
)
{
	.reg .b32 	%f<2>;

	mov.f32 	%f1, 0f00000000;
	st.param.f32 	[func_retval0], %f1;
	ret;

}
.func  (.param .b32 func_retval0) _Z8J_0_8_13PfS_(
	.param .b64 _Z8J_0_8_13PfS__param_0,
	.param .b64 _Z8J_0_8_13PfS__param_1
)
{
	.reg .b32 	%f<2>;

	mov.f32 	%f1, 0f00000000;
	st.param.f32 	[func_retval0], %f1;
	ret;

}
.func  (.param .b32 func_retval0) _Z8J_0_8_14PfS_(
	.param .b64 _Z8J_0_8_14PfS__param_0,
	.param .b64 _Z8J_0_8_14PfS__param_1
)
{
	.reg .b32 	%f<2>;

	mov.f32 	%f1, 0f00000000;
	st.param.f32 	[func_retval0], %f1;
	ret;

}
.func  (.param .b32 func_retval0) _Z8J_0_8_15PfS_(
	.param .b64 _Z8J_0_8_15PfS__param_0,
	.param .b64 _Z8J_0_8_15PfS__param_1
)
{
	.reg .b32 	%f<2>;

	mov.f32 	%f1, 0f00000000;
	st.param.f32 	[func_retval0], %f1;
	ret;

}
.func  (.param .b32 func_retval0) _Z8J_0_8_16PfS_(
	.param .b64 _Z8J_0_8_16PfS__param_0,
	.param .b64 _Z8J_0_8_16PfS__param_1
)
{
	.reg .b32 	%f<3>;
	.reg .b64 	%rd<2>;

	ld.param.u64 	%rd1, [_Z8J_0_8_16PfS__param_0];
	ld.f32 	%f1, [%rd1+64];
	add.f32 	%f2, %f1, %f1;
	st.param.f32 	[func_retval0], %f2;
	ret;

}
.func  (.param .b32 func_retval0) _Z8J_0_8_17PfS_(
	.param .b64 _Z8J_0_8_17PfS__param_0,
	.param .b64 _Z8J_0_8_17PfS__param_1
)
{
	.reg .b32 	%f<2>;

	mov.f32 	%f1, 0f00000000;
	st.param.f32 	[func_retval0], %f1;
	ret;

}
.func  (.param .b32 func_retval0) _Z8J_0_8_18PfS_(
	.param .b64 _Z8J_0_8_18PfS__param_0,
	.param .b64 _Z8J_0_8_18PfS__param_1
)
{
	.reg .b32 	%f<2>;

	mov.f32 	%f1, 0f00000000;
	st.param.f32 	[func_retval0], %f1;
	ret;

}
.func  (.param .b32 func_retval0) _Z8J_0_8_19PfS_(
	.param .b64 _Z8J_0_8_19PfS__param_0,
	.param .b64 _Z8J_0_8_19PfS__param_1
)
{
	.reg .b32 	%f<2>;

	mov.f32 	%f1, 0f00000000;
	st.param.f32 	[func_retval0], %f1;
	ret;

}
.func  (.param .b32 func_retval0) _Z8J_0_8_20PfS_(
	.param .b64 _Z8J_0_8_20PfS__param_0,
	.param .b64 _Z8J_0_8_20PfS__param_1
)
{
	.reg .b32 	%f<2>;

	mov.f32 	%f1, 0f00000000;
	st.param.f32 	[func_retval0], %f1;
	ret;

}
.func  (.param .b32 func_retval0) _Z8J_0_8_21PfS_(
	.param .b64 _Z8J_0_8_21PfS__param_0,
	.param .b64 _Z8J_0_8_21PfS__param_1
)
{
	.reg .b32 	%f<2>;

	mov.f32 	%f1, 0f00000000;
	st.param.f32 	[func_retval0], %f1;
	ret;

}
.func  (.param .b32 func_retval0) _Z7J_0_9_0PfS_(
	.param .b64 _Z7J_0_9_0PfS__param_0,
	.param .b64 _Z7J_0_9_0PfS__param_1
)
{
	.reg .b32 	%f<2>;

	mov.f32 	%f1, 0f00000000;
	st.param.f32 	[func_retval0], %f1;
	ret;

}
.func  (.param .b32 func_retval0) _Z7J_0_9_1PfS_(
	.param .b64 _Z7J_0_9_1PfS__param_0,
	.param .b64 _Z7J_0_9_1PfS__param_1
)
{
	.reg .b32 	%f<2>;

	mov.f32 	%f1, 0fBF800000;
	st.param.f32 	[func_retval0], %f1;
	ret;

}
.func  (.param .b32 func_retval0) _Z7J_0_9_2PfS_(
	.param .b64 _Z7J_0_9_2PfS__param_0,
	.param .b64 _Z7J_0_9_2PfS__param_1
)
{
	.reg .b32 	%f<2>;

	mov.f32 	%f1, 0f00000000;
	st.param.f32 	[func_retval0], %f1;
	ret;

}
.func  (.param .b32 func_retval0) _Z7J_0_9_3PfS_(
	.param .b64 _Z7J_0_9_3PfS__param_0,
	.param .b64 _Z7J_0_9_3PfS__param_1
)
{
	.reg .b32 	%f<2>;

	mov.f32 	%f1, 0f00000000;
	st.param.f32 	[func_retval0], %f1;
	ret;

}
.func  (.param .b32 func_retval0) _Z7J_0_9_4PfS_(
	.param .b64 _Z7J_0_9_4PfS__param_0,
	.param .b64 _Z7J_0_9_4PfS__param_1
)
{
	.reg .b32 	%f<2>;

	mov.f32 	%f1, 0f00000000;
	st.param.f32 	[func_retval0], %f1;
	ret;

}
.func  (.param .b32 func_retval0) _Z7J_0_9_5PfS_(
	.param .b64 _Z7J_0_9_5PfS__param_0,
	.param .b64 _Z7J_0_9_5PfS__param_1
)
{
	.reg .b32 	%f<2>;

	mov.f32 	%f1, 0f00000000;
	st.param.f32 	[func_retval0], %f1;
	ret;

}
.func  (.param .b32 func_retval0) _Z7J_0_9_6PfS_(
	.param .b64 _Z7J_0_9_6PfS__param_0,
	.param .b64 _Z7J_0_9_6PfS__param_1
)
{
	.reg .b32 	%f<2>;

	mov.f32 	%f1, 0f00000000;
	st.param.f32 	[func_retval0], %f1;
	ret;

}
.func  (.param .b32 func_retval0) _Z7J_0_9_7PfS_(
	.param .b64 _Z7J_0_9_7PfS__param_0,
	.param .b64 _Z7J_0_9_7PfS__param_1
)
{
	.reg .b32 	%f<2>;

	mov.f32 	%f1, 0f00000000;
	st.param.f32 	[func_retval0], %f1;
	ret;

}
.func  (.param .b32 func_retval0) _Z7J_0_9_8PfS_(
	.param .b64 _Z7J_0_9_8PfS__param_0,
	.param .b64 _Z7J_0_9_8PfS__param_1
)
{
	.reg .b32 	%f<2>;

	mov.f32 	%f1, 0f00000000;
	st.param.f32 	[func_retval0], %f1;
	ret;

}
.func  (.param .b32 func_retval0) _Z7J_0_9_9PfS_(
	.param .b64 _Z7J_0_9_9PfS__param_0,
	.param .b64 _Z7J_0_9_9PfS__param_1
)
{
	.reg .b32 	%f<2>;

	mov.f32 	%f1, 0f00000000;
	st.param.f32 	[func_retval0], %f1;
	ret;

}
.func  (.param .b32 func_retval0) _Z8J_0_9_10PfS_(
	.param .b64 _Z8J_0_9_10PfS__param_0,
	.param .b64 _Z8J_0_9_10PfS__param_1
)
{
	.reg .b32 	%f<2>;

	mov.f32 	%f1, 0f00000000;
	st.param.f32 	[func_retval0], %f1;
	ret;

}
.func  (.param .b32 func_retval0) _Z8J_0_9_11PfS_(
	.param .b64 _Z8J_0_9_11PfS__param_0,
	.param .b64 _Z8J_0_9_11PfS__param_1
)
{
	.reg .b32 	%f<2>;

	mov.f32 	%f1, 0f00000000;
	st.param.f32 	[func_retval0], %f1;
	ret;

}
.func  (.param .b32 func_retval0) _Z8J_0_9_12PfS_(
	.param .b64 _Z8J_0_9_12PfS__param_0,
	.param .b64 _Z8J_0_9_12PfS__param_1
)
{
	.reg .b32 	%f<2>;

	mov.f32 	%f1, 0f00000000;
	st.param.f32 	[func_retval0], %f1;
	ret;

}
.func  (.param .b32 func_retval0) _Z8J_0_9_13PfS_(
	.param .b64 _Z8J_0_9_13PfS__param_0,
	.param .b64 _Z8J_0_9_13PfS__param_1
)
{
	.reg .b32 	%f<2>;

	mov.f32 	%f1, 0f00000000;
	st.param.f32 	[func_retval0], %f1;
	ret;

}
.func  (.param .b32 func_retval0) _Z8J_0_9_14PfS_(
	.param .b64 _Z8J_0_9_14PfS__param_0,
	.param .b64 _Z8J_0_9_14PfS__param_1
)
{
	.reg .b32 	%f<2>;

	mov.f32 	%f1, 0f00000000;
	st.param.f32 	[func_retval0], %f1;
	ret;

}
.func  (.param .b32 func_retval0) _Z8J_0_9_15PfS_(
	.param .b64 _Z8J_0_9_15PfS__param_0,
	.param .b64 _Z8J_0_9_15PfS__param_1
)
{
	.reg .b32 	%f<2>;

	mov.f32 	%f1, 0f00000000;
	st.param.f32 	[func_retval0], %f1;
	ret;

}
.func  (.param .b32 func_retval0) _Z8J_0_9_16PfS_(
	.param .b64 _Z8J_0_9_16PfS__param_0,
	.param .b64 _Z8J_0_9_16PfS__param_1
)
{
	.reg .b32 	%f<2>;

	mov.f32 	%f1, 0f00000000;
	st.param.f32 	[func_retval0], %f1;
	ret;

}
.func  (.param .b32 func_retval0) _Z8J_0_9_17PfS_(
	.param .b64 _Z8J_0_9_17PfS__param_0,
	.param .b64 _Z8J_0_9_17PfS__param_1
)
{
	.reg .b32 	%f<3>;
	.reg .b64 	%rd<2>;

	ld.param.u64 	%rd1, [_Z8J_0_9_17PfS__param_0];
	ld.f32 	%f1, [%rd1+68];
	add.f32 	%f2, %f1, %f1;
	st.param.f32 	[func_retval0], %f2;
	ret;

}
.func  (.param .b32 func_retval0) _Z8J_0_9_18PfS_(
	.param .b64 _Z8J_0_9_18PfS__param_0,
	.param .b64 _Z8J_0_9_18PfS__param_1
)
{
	.reg .b32 	%f<2>;

	mov.f32 	%f1, 0f00000000;
	st.param.f32 	[func_retval0], %f1;
	ret;

}
.func  (.param .b32 func_retval0) _Z8J_0_9_19PfS_(
	.param .b64 _Z8J_0_9_19PfS__param_0,
	.param .b64 _Z8J_0_9_19PfS__param_1
)
{
	.reg .b32 	%f<2>;

	mov.f32 	%f1, 0f00000000;
	st.param.f32 	[func_retval0], %f1;
	ret;

}
.func  (.param .b32 func_retval0) _Z8J_0_9_20PfS_(
	.param .b64 _Z8J_0_9_20PfS__param_0,
	.param .b64 _Z8J_0_9_20PfS__param_1
)
{
	.reg .b32 	%f<2>;

	mov.f32 	%f1, 0f00000000;
	st.param.f32 	[func_retval0], %f1;
	ret;

}
.func  (.param .b32 func_retval0) _Z8J_0_9_21PfS_(
	.param .b64 _Z8J_0_9_21PfS__param_0,
	.param .b64 _Z8J_0_9_21PfS__param_1
)
{
	.reg .b32 	%f<2>;

	mov.f32 	%f1, 0f00000000;
	st.param.f32 	[func_retval0], %f1;
	ret;

}
.func  (.param .b32 func_retval0) _Z8J_0_10_0PfS_(
	.param .b64 _Z8J_0_10_0PfS__param_0,
	.param .b64 _Z8J_0_10_0PfS__param_1
)
{
	.reg .b32 	%f<2>;

	mov.f32 	%f1, 0f00000000;
	st.param.f32 	[func_retval0], %f1;
	ret;

}
.func  (.param .b32 func_retval0) _Z8J_0_10_1PfS_(
	.param .b64 _Z8J_0_10_1PfS__param_0,
	.param .b64 _Z8J_0_10_1PfS__param_1
)
{
	.reg .b32 	%f<2>;

	mov.f32 	%f1, 0f00000000;
	st.param.f32 	[func_retval0], %f1;
	ret;

}
.func  (.param .b32 func_retval0) _Z8J_0_10_2PfS_(
	.param .b64 _Z8J_0_10_2PfS__param_0,
	.param .b64 _Z8J_0_10_2PfS__param_1
)
{
	.reg .b32 	%f<2>;

	mov.f32 	%f1, 0f00000000;
	st.param.f32 	[func_retval0], %f1;
	ret;

}
.func  (.param .b32 func_retval0) _Z8J_0_10_3PfS_(
	.param .b64 _Z8J_0_10_3PfS__param_0,
	.param .b64 _Z8J_0_10_3PfS__param_1
)
{
	.reg .b32 	%f<2>;

	mov.f32 	%f1, 0f00000000;
	st.param.f32 	[func_retval0], %f1;
	ret;

}
.func  (.param .b32 func_retval0) _Z8J_0_10_4PfS_(
	.param .b64 _Z8J_0_10_4PfS__param_0,
	.param .b64 _Z8J_0_10_4PfS__param_1
)
{
	.reg .b32 	%f<2>;

	mov.f32 	%f1, 0f00000000;
	st.param.f32 	[func_retval0], %f1;
	ret;

}
.func  (.param .b32 func_retval0) _Z8J_0_10_5PfS_(
	.param .b64 _Z8J_0_10_5PfS__param_0,
	.param .b64 _Z8J_0_10_5PfS__param_1
)
{
	.reg .b32 	%f<2>;

	mov.f32 	%f1, 0f00000000;
	st.param.f32 	[func_retval0], %f1;
	ret;

}
.func  (.param .b32 func_retval0) _Z8J_0_10_6PfS_(
	.param .b64 _Z8J_0_10_6PfS__param_0,
	.param .b64 _Z8J_0_10_6PfS__param_1
)
{
	.reg .b32 	%f<2>;

	mov.f32 	%f1, 0f00000000;
	st.param.f32 	[func_retval0], %f1;
	ret;

}
.func  (.param .b32 func_retval0) _Z8J_0_10_7PfS_(
	.param .b64 _Z8J_0_10_7PfS__param_0,
	.param .b64 _Z8J_0_10_7PfS__param_1
)
{
	.reg .b32 	%f<2>;

	mov.f32 	%f1, 0f00000000;
	st.param.f32 	[func_retval0], %f1;
	ret;

}
.func  (.param .b32 func_retval0) _Z8J_0_10_8PfS_(
	.param .b64 _Z8J_0_10_8PfS__param_0,
	.param .b64 _Z8J_0_10_8PfS__param_1
)
{
	.reg .b32 	%f<2>;

	mov.f32 	%f1, 0f00000000;
	st.param.f32 	[func_retval0], %f1;
	ret;

}
.func  (.param .b32 func_retval0) _Z8J_0_10_9PfS_(
	.param .b64 _Z8J_0_10_9PfS__param_0,
	.param .b64 _Z8J_0_10_9PfS__param_1
)
{
	.reg .b32 	%f<2>;

	mov.f32 	%f1, 0f00000000;
	st.param.f32 	[func_retval0], %f1;
	ret;

}
.func  (.param .b32 func_retval0) _Z9J_0_10_10PfS_(
	.param .b64 _Z9J_0_10_10PfS__param_0,
	.param .b64 _Z9J_0_10_10PfS__param_1
)
{
	.reg .b32 	%f<2>;

	mov.f32 	%f1, 0f00000000;
	st.param.f32 	[func_retval0], %f1;
	ret;

}
.func  (.param .b32 func_retval0) _Z9J_0_10_11PfS_(
	.param .b64 _Z9J_0_10_11PfS__param_0,
	.param .b64 _Z9J_0_10_11PfS__param_1
)
{
	.reg .b32 	%f<2>;

	mov.f32 	%f1, 0f00000000;
	st.param.f32 	[func_retval0], %f1;
	ret;

}
.func  (.param .b32 func_retval0) _Z9J_0_10_12PfS_(
	.param .b64 _Z9J_0_10_12PfS__param_0,
	.param .b64 _Z9J_0_10_12PfS__param_1
)
{
	.reg .b32 	%f<2>;

	mov.f32 	%f1, 0f00000000;
	st.param.f32 	[func_retval0], %f1;
	ret;

}
.func  (.param .b32 func_retval0) _Z9J_0_10_13PfS_(
	.param .b64 _Z9J_0_10_13PfS__param_0,
	.param .b64 _Z9J_0_10_13PfS__param_1
)
{
	.reg .b32 	%f<2>;

	mov.f32 	%f1, 0f00000000;
	st.param.f32 	[func_retval0], %f1;
	ret;

}
.func  (.param .b32 func_retval0) _Z9J_0_10_14PfS_(
	.param .b64 _Z9J_0_10_14PfS__param_0,
	.param .b64 _Z9J_0_10_14PfS__param_1
)
{
	.reg .b32 	%f<2>;

	mov.f32 	%f1, 0f00000000;
	st.param.f32 	[func_retval0], %f1;
	ret;

}
.func  (.param .b32 func_retval0) _Z9J_0_10_15PfS_(
	.param .b64 _Z9J_0_10_15PfS__param_0,
	.param .b64 _Z9J_0_10_15PfS__param_1
)
{
	.reg .b32 	%f<2>;

	mov.f32 	%f1, 0f00000000;
	st.param.f32 	[func_retval0], %f1;
	ret;

}
.func  (.param .b32 func_retval0) _Z9J_0_10_16PfS_(
	.param .b64 _Z9J_0_10_16PfS__param_0,
	.param .b64 _Z9J_0_10_16PfS__param_1
)
{
	.reg .b32 	%f<2>;

	mov.f32 	%f1, 0f00000000;
	st.param.f32 	[func_retval0], %f1;
	ret;

}
.func  (.param .b32 func_retval0) _Z9J_0_10_17PfS_(
	.param .b64 _Z9J_0_10_17PfS__param_0,
	.param .b64 _Z9J_0_10_17PfS__param_1
)
{
	.reg .b32 	%f<2>;

	mov.f32 	%f1, 0f00000000;
	st.param.f32 	[func_retval0], %f1;
	ret;

}
.func  (.param .b32 func_retval0) _Z9J_0_10_18PfS_(
	.param .b64 _Z9J_0_10_18PfS__param_0,
	.param .b64 _Z9J_0_10_18PfS__param_1
)
{
	.reg .b32 	%f<3>;
	.reg .b64 	%rd<2>;

	ld.param.u64 	%rd1, [_Z9J_0_10_18PfS__param_0];
	ld.f32 	%f1, [%rd1+72];
	add.f32 	%f2, %f1, %f1;
	st.param.f32 	[func_retval0], %f2;
	ret;

}
.func  (.param .b32 func_retval0) _Z9J_0_10_19PfS_(
	.param .b64 _Z9J_0_10_19PfS__param_0,
	.param .b64 _Z9J_0_10_19PfS__param_1
)
{
	.reg .b32 	%f<2>;

	mov.f32 	%f1, 0f00000000;
	st.param.f32 	[func_retval0], %f1;
	ret;

}
.func  (.param .b32 func_retval0) _Z9J_0_10_20PfS_(
	.param .b64 _Z9J_0_10_20PfS__param_0,
	.param .b64 _Z9J_0_10_20PfS__param_1
)
{
	.reg .b32 	%f<2>;

	mov.f32 	%f1, 0f00000000;
	st.param.f32 	[func_retval0], %f1;
	ret;

}
.func  (.param .b32 func_retval0) _Z9J_0_10_21PfS_(
	.param .b64 _Z9J_0_10_21PfS__param_0,
	.param .b64 _Z9J_0_10_21PfS__param_1
)
{
	.reg .b32 	%f<2>;

	mov.f32 	%f1, 0f00000000;
	st.param.f32 	[func_retval0], %f1;
	ret;

}
.func  (.param .b32 func_retval0) _Z8J_0_11_0PfS_(
	.param .b64 _Z8J_0_11_0PfS__param_0,
	.param .b64 _Z8J_0_11_0PfS__param_1
)
{
	.reg .b32 	%f<2>;

	mov.f32 	%f1, 0f00000000;
	st.param.f32 	[func_retval0], %f1;
	ret;

}
.func  (.param .b32 func_retval0) _Z8J_0_11_1PfS_(
	.param .b64 _Z8J_0_11_1PfS__param_0,
	.param .b64 _Z8J_0_11_1PfS__param_1
)
{
	.reg .b32 	%f<2>;

	mov.f32 	%f1, 0f00000000;
	st.param.f32 	[func_retval0], %f1;
	ret;

}
.func  (.param .b32 func_retval0) _Z8J_0_11_2PfS_(
	.param .b64 _Z8J_0_11_2PfS__param_0,
	.param .b64 _Z8J_0_11_2PfS__param_1
)
{
	.reg .b32 	%f<2>;

	mov.f32 	%f1, 0f00000000;
	st.param.f32 	[func_retval0], %f1;
	ret;

}
.func  (.param .b32 func_retval0) _Z8J_0_11_3PfS_(
	.param .b64 _Z8J_0_11_3PfS__param_0,
	.param .b64 _Z8J_0_11_3PfS__param_1
)
{
	.reg .b32 	%f<2>;

	mov.f32 	%f1, 0f00000000;
	st.param.f32 	[func_retval0], %f1;
	ret;

}
.func  (.param .b32 func_retval0) _Z8J_0_11_4PfS_(
	.param .b64 _Z8J_0_11_4PfS__param_0,
	.param .b64 _Z8J_0_11_4PfS__param_1
)
{
	.reg .b32 	%f<2>;

	mov.f32 	%f1, 0f00000000;
	st.param.f32 	[func_retval0], %f1;
	ret;

}
.func  (.param .b32 func_retval0) _Z8J_0_11_5PfS_(
	.param .b64 _Z8J_0_11_5PfS__param_0,
	.param .b64 _Z8J_0_11_5PfS__param_1
)
{
	.reg .b32 	%f<2>;

	mov.f32 	%f1, 0f00000000;
	st.param.f32 	[func_retval0], %f1;
	ret;

}
.func  (.param .b32 func_retval0) _Z8J_0_11_6PfS_(
	.param .b64 _Z8J_0_11_6PfS__param_0,
	.param .b64 _Z8J_0_11_6PfS__param_1
)
{
	.reg .b32 	%f<2>;

	mov.f32 	%f1, 0f00000000;
	st.param.f32 	[func_retval0], %f1;
	ret;

}
.func  (.param .b32 func_retval0) _Z8J_0_11_7PfS_(
	.param .b64 _Z8J_0_11_7PfS__param_0,
	.param .b64 _Z8J_0_11_7PfS__param_1
)
{
	.reg .b32 	%f<2>;

	mov.f32 	%f1, 0f00000000;
	st.param.f32 	[func_retval0], %f1;
	ret;

}
.func  (.param .b32 func_retval0) _Z8J_0_11_8PfS_(
	.param .b64 _Z8J_0_11_8PfS__param_0,
	.param .b64 _Z8J_0_11_8PfS__param_1
)
{
	.reg .b32 	%f<2>;

	mov.f32 	%f1, 0f00000000;
	st.param.f32 	[func_retval0], %f1;
	ret;

}
.func  (.param .b32 func_retval0) _Z8J_0_11_9PfS_(
	.param .b64 _Z8J_0_11_9PfS__param_0,
	.param .b64 _Z8J_0_11_9PfS__param_1
)
{
	.reg .b32 	%f<2>;

	mov.f32 	%f1, 0f00000000;
	st.param.f32 	[func_retval0], %f1;
	ret;

}
.func  (.param .b32 func_retval0) _Z9J_0_11_10PfS_(
	.param .b64 _Z9J_0_11_10PfS__param_0,
	.param .b64 _Z9J_0_11_10PfS__param_1
)
{
	.reg .b32 	%f<2>;

	mov.f32 	%f1, 0f00000000;
	st.param.f32 	[func_retval0], %f1;
	ret;

}
.func  (.param .b32 func_retval0) _Z9J_0_11_11PfS_(
	.param .b64 _Z9J_0_11_11PfS__param_0,
	.param .b64 _Z9J_0_11_11PfS__param_1
)
{
	.reg .b32 	%f<2>;

	mov.f32 	%f1, 0f00000000;
	st.param.f32 	[func_retval0], %f1;
	ret;

}
.func  (.param .b32 func_retval0) _Z9J_0_11_12PfS_(
	.param .b64 _Z9J_0_11_12PfS__param_0,
	.param .b64 _Z9J_0_11_12PfS__param_1
)
{
	.reg .b32 	%f<2>;

	mov.f32 	%f1, 0f00000000;
	st.param.f32 	[func_retval0], %f1;
	ret;

}
.func  (.param .b32 func_retval0) _Z9J_0_11_13PfS_(
	.param .b64 _Z9J_0_11_13PfS__param_0,
	.param .b64 _Z9J_0_11_13PfS__param_1
)
{
	.reg .b32 	%f<2>;

	mov.f32 	%f1, 0f00000000;
	st.param.f32 	[func_retval0], %f1;
	ret;

}
.func  (.param .b32 func_retval0) _Z9J_0_11_14PfS_(
	.param .b64 _Z9J_0_11_14PfS__param_0,
	.param .b64 _Z9J_0_11_14PfS__param_1
)
{
	.reg .b32 	%f<2>;

	mov.f32 	%f1, 0f00000000;
	st.param.f32 	[func_retval0], %f1;
	ret;

}
.func  (.param .b32 func_retval0) _Z9J_0_11_15PfS_(
	.param .b64 _Z9J_0_11_15PfS__param_0,
	.param .b64 _Z9J_0_11_15PfS__param_1
)
{
	.reg .b32 	%f<2>;

	mov.f32 	%f1, 0f00000000;
	st.param.f32 	[func_retval0], %f1;
	ret;

}
.func  (.param .b32 func_retval0) _Z9J_0_11_16PfS_(
	.param .b64 _Z9J_0_11_16PfS__param_0,
	.param .b64 _Z9J_0_11_16PfS__param_1
)
{
	.reg .b32 	%f<2>;

	mov.f32 	%f1, 0f00000000;
	st.param.f32 	[func_retval0], %f1;
	ret;

}
.func  (.param .b32 func_retval0) _Z9J_0_11_17PfS_(
	.param .b64 _Z9J_0_11_17PfS__param_0,
	.param .b64 _Z9J_0_11_17PfS__param_1
)
{
	.reg .b32 	%f<2>;

	mov.f32 	%f1, 0f00000000;
	st.param.f32 	[func_retval0], %f1;
	ret;

}
.func  (.param .b32 func_retval0) _Z9J_0_11_18PfS_(
	.param .b64 _Z9J_0_11_18PfS__param_0,
	.param .b64 _Z9J_0_11_18PfS__param_1
)
{
	.reg .b32 	%f<2>;

	mov.f32 	%f1, 0f00000000;
	st.param.f32 	[func_retval0], %f1;
	ret;

}
.func  (.param .b32 func_retval0) _Z9J_0_11_19PfS_(
	.param .b64 _Z9J_0_11_19PfS__param_0,
	.param .b64 _Z9J_0_11_19PfS__param_1
)
{
	.reg .b32 	%f<3>;
	.reg .b64 	%rd<2>;

	ld.param.u64 	%rd1, [_Z9J_0_11_19PfS__param_0];
	ld.f32 	%f1, [%rd1+76];
	add.f32 	%f2, %f1, %f1;
	st.param.f32 	[func_retval0], %f2;
	ret;

}
.func  (.param .b32 func_retval0) _Z9J_0_11_20PfS_(
	.param .b64 _Z9J_0_11_20PfS__param_0,
	.param .b64 _Z9J_0_11_20PfS__param_1
)
{
	.reg .b32 	%f<2>;

	mov.f32 	%f1, 0f00000000;
	st.param.f32 	[func_retval0], %f1;
	ret;

}
.func  (.param .b32 func_retval0) _Z9J_0_11_21PfS_(
	.param .b64 _Z9J_0_11_21PfS__param_0,
	.param .b64 _Z9J_0_11_21PfS__param_1
)
{
	.reg .b32 	%f<2>;

	mov.f32 	%f1, 0f00000000;
	st.param.f32 	[func_retval0], %f1;
	ret;

}
.func  (.param .b32 func_retval0) _Z8J_0_12_0PfS_(
	.param .b64 _Z8J_0_12_0PfS__param_0,
	.param .b64 _Z8J_0_12_0PfS__param_1
)
{
	.reg .b32 	%f<2>;

	mov.f32 	%f1, 0f00000000;
	st.param.f32 	[func_retval0], %f1;
	ret;

}
.func  (.param .b32 func_retval0) _Z8J_0_12_1PfS_(
	.param .b64 _Z8J_0_12_1PfS__param_0,
	.param .b64 _Z8J_0_12_1PfS__param_1
)
{
	.reg .b32 	%f<2>;

	mov.f32 	%f1, 0f00000000;
	st.param.f32 	[func_retval0], %f1;
	ret;

}
.func  (.param .b32 func_retval0) _Z8J_0_12_2PfS_(
	.param .b64 _Z8J_0_12_2PfS__param_0,
	.param .b64 _Z8J_0_12_2PfS__param_1
)
{
	.reg .b32 	%f<2>;

	mov.f32 	%f1, 0f00000000;
	st.param.f32 	[func_retval0], %f1;
	ret;

}
.func  (.param .b32 func_retval0) _Z8J_0_12_3PfS_(
	.param .b64 _Z8J_0_12_3PfS__param_0,
	.param .b64 _Z8J_0_12_3PfS__param_1
)
{
	.reg .b32 	%f<2>;

	mov.f32 	%f1, 0f00000000;
	st.param.f32 	[func_retval0], %f1;
	ret;

}
.func  (.param .b32 func_retval0) _Z8J_0_12_4PfS_(
	.param .b64 _Z8J_0_12_4PfS__param_0,
	.param .b64 _Z8J_0_12_4PfS__param_1
)
{
	.reg .b32 	%f<2>;

	mov.f32 	%f1, 0f00000000;
	st.param.f32 	[func_retval0], %f1;
	ret;

}
.func  (.param .b32 func_retval0) _Z8J_0_12_5PfS_(
	.param .b64 _Z8J_0_12_5PfS__param_0,
	.param .b64 _Z8J_0_12_5PfS__param_1
)
{
	.reg .b32 	%f<2>;

	mov.f32 	%f1, 0f00000000;
	st.param.f32 	[func_retval0], %f1;
	ret;

}
.func  (.param .b32 func_retval0) _Z8J_0_12_6PfS_(
	.param .b64 _Z8J_0_12_6PfS__param_0,
	.param .b64 _Z8J_0_12_6PfS__param_1
)
{
	.reg .b32 	%f<2>;

	mov.f32 	%f1, 0f00000000;
	st.param.f32 	[func_retval0], %f1;
	ret;

}
.func  (.param .b32 func_retval0) _Z8J_0_12_7PfS_(
	.param .b64 _Z8J_0_12_7PfS__param_0,
	.param .b64 _Z8J_0_12_7PfS__param_1
)
{
	.reg .b32 	%f<2>;

	mov.f32 	%f1, 0f00000000;
	st.param.f32 	[func_retval0], %f1;
	ret;

}
.func  (.param .b32 func_retval0) _Z8J_0_12_8PfS_(
	.param .b64 _Z8J_0_12_8PfS__param_0,
	.param .b64 _Z8J_0_12_8PfS__param_1
)
{
	.reg .b32 	%f<2>;

	mov.f32 	%f1, 0f00000000;
	st.param.f32 	[func_retval0], %f1;
	ret;

}
.func  (.param .b32 func_retval0) _Z8J_0_12_9PfS_(
	.param .b64 _Z8J_0_12_9PfS__param_0,
	.param .b64 _Z8J_0_12_9PfS__param_1
)
{
	.reg .b32 	%f<2>;

	mov.f32 	%f1, 0f00000000;
	st.param.f32 	[func_retval0], %f1;
	ret;

}
.func  (.param .b32 func_retval0) _Z9J_0_12_10PfS_(
	.param .b64 _Z9J_0_12_10PfS__param_0,
	.param .b64 _Z9J_0_12_10PfS__param_1
)
{
	.reg .b32 	%f<2>;

	mov.f32 	%f1, 0f00000000;
	st.param.f32 	[func_retval0], %f1;
	ret;

}
.func  (.param .b32 func_retval0) _Z9J_0_12_11PfS_(
	.param .b64 _Z9J_0_12_11PfS__param_0,
	.param .b64 _Z9J_0_12_11PfS__param_1
)
{
	.reg .b32 	%f<2>;

	mov.f32 	%f1, 0f00000000;
	st.param.f32 	[func_retval0], %f1;
	ret;

}
.func  (.param .b32 func_retval0) _Z9J_0_12_12PfS_(
	.param .b64 _Z9J_0_12_12PfS__param_0,
	.param .b64 _Z9J_0_12_12PfS__param_1
)
{
	.reg .b32 	%f<2>;

	mov.f32 	%f1, 0f00000000;
	st.param.f32 	[func_retval0], %f1;
	ret;

}
.func  (.param .b32 func_retval0) _Z9J_0_12_13PfS_(
	.param .b64 _Z9J_0_12_13PfS__param_0,
	.param .b64 _Z9J_0_12_13PfS__param_1
)
{
	.reg .b32 	%f<2>;

	mov.f32 	%f1, 0f00000000;
	st.param.f32 	[func_retval0], %f1;
	ret;

}
.func  (.param .b32 func_retval0) _Z9J_0_12_14PfS_(
	.param .b64 _Z9J_0_12_14PfS__param_0,
	.param .b64 _Z9J_0_12_14PfS__param_1
)
{
	.reg .b32 	%f<2>;

	mov.f32 	%f1, 0f00000000;
	st.param.f32 	[func_retval0], %f1;
	ret;

}
.func  (.param .b32 func_retval0) _Z9J_0_12_15PfS_(
	.param .b64 _Z9J_0_12_15PfS__param_0,
	.param .b64 _Z9J_0_12_15PfS__param_1
)
{
	.reg .b32 	%f<2>;

	mov.f32 	%f1, 0f00000000;
	st.param.f32 	[func_retval0], %f1;
	ret;

}
.func  (.param .b32 func_retval0) _Z9J_0_12_16PfS_(
	.param .b64 _Z9J_0_12_16PfS__param_0,
	.param .b64 _Z9J_0_12_16PfS__param_1
)
{
	.reg .b32 	%f<2>;

	mov.f32 	%f1, 0f00000000;
	st.param.f32 	[func_retval0], %f1;
	ret;

}
.func  (.param .b32 func_retval0) _Z9J_0_12_17PfS_(
	.param .b64 _Z9J_0_12_17PfS__param_0,
	.param .b64 _Z9J_0_12_17PfS__param_1
)
{
	.reg .b32 	%f<2>;

	mov.f32 	%f1, 0f00000000;
	st.param.f32 	[func_retval0], %f1;
	ret;

}
.func  (.param .b32 func_retval0) _Z9J_0_12_18PfS_(
	.param .b64 _Z9J_0_12_18PfS__param_0,
	.param .b64 _Z9J_0_12_18PfS__param_1
)
{
	.reg .b32 	%f<2>;

	mov.f32 	%f1, 0f00000000;
	st.param.f32 	[func_retval0], %f1;
	ret;

}
.func  (.param .b32 func_retval0) _Z9J_0_12_19PfS_(
	.param .b64 _Z9J_0_12_19PfS__param_0,
	.param .b64 _Z9J_0_12_19PfS__param_1
)
{
	.reg .b32 	%f<2>;

	mov.f32 	%f1, 0f00000000;
	st.param.f32 	[func_retval0], %f1;
	ret;

}
.func  (.param .b32 func_retval0) _Z9J_0_12_20PfS_(
	.param .b64 _Z9J_0_12_20PfS__param_0,
	.param .b64 _Z9J_0_12_20PfS__param_1
)
{
	.reg .b32 	%f<3>;
	.reg .b64 	%rd<2>;

	ld.param.u64 	%rd1, [_Z9J_0_12_20PfS__param_0];
	ld.f32 	%f1, [%rd1+80];
	add.f32 	%f2, %f1, %f1;
	st.param.f32 	[func_retval0], %f2;
	ret;

}
.func  (.param .b32 func_retval0) _Z9J_0_12_21PfS_(
	.param .b64 _Z9J_0_12_21PfS__param_0,
	.param .b64 _Z9J_0_12_21PfS__param_1
)
{
	.reg .b32 	%f<2>;

	mov.f32 	%f1, 0f00000000;
	st.param.f32 	[func_retval0], %f1;
	ret;

}
.func  (.param .b32 func_retval0) _Z8J_0_13_0PfS_(
	.param .b64 _Z8J_0_13_0PfS__param_0,
	.param .b64 _Z8J_0_13_0PfS__param_1
)
{
	.reg .b32 	%f<2>;

	mov.f32 	%f1, 0f00000000;
	st.param.f32 	[func_retval0], %f1;
	ret;

}
.func  (.param .b32 func_retval0) _Z8J_0_13_1PfS_(
	.param .b64 _Z8J_0_13_1PfS__param_0,
	.param .b64 _Z8J_0_13_1PfS__param_1
)
{
	.reg .b32 	%f<2>;

	mov.f32 	%f1, 0f00000000;
	st.param.f32 	[func_retval0], %f1;
	ret;

}
.func  (.param .b32 func_retval0) _Z8J_0_13_2PfS_(
	.param .b64 _Z8J_0_13_2PfS__param_0,
	.param .b64 _Z8J_0_13_2PfS__param_1
)
{
	.reg .b32 	%f<2>;

	mov.f32 	%f1, 0f00000000;
	st.param.f32 	[func_retval0], %f1;
	ret;

}
.func  (.param .b32 func_retval0) _Z8J_0_13_3PfS_(
	.param .b64 _Z8J_0_13_3PfS__param_0,
	.param .b64 _Z8J_0_13_3PfS__param_1
)
{
	.reg .b32 	%f<2>;

	mov.f32 	%f1, 0f00000000;
	st.param.f32 	[func_retval0], %f1;
	ret;

}
.func  (.param .b32 func_retval0) _Z8J_0_13_4PfS_(
	.param .b64 _Z8J_0_13_4PfS__param_0,
	.param .b64 _Z8J_0_13_4PfS__param_1
)
{
	.reg .b32 	%f<2>;

	mov.f32 	%f1, 0f00000000;
	st.param.f32 	[func_retval0], %f1;
	ret;

}
.func  (.param .b32 func_retval0) _Z8J_0_13_5PfS_(
	.param .b64 _Z8J_0_13_5PfS__param_0,
	.param .b64 _Z8J_0_13_5PfS__param_1
)
{
	.reg .b32 	%f<2>;

	mov.f32 	%f1, 0f00000000;
	st.param.f32 	[func_retval0], %f1;
	ret;

}
.func  (.param .b32 func_retval0) _Z8J_0_13_6PfS_(
	.param .b64 _Z8J_0_13_6PfS__param_0,
	.param .b64 _Z8J_0_13_6PfS__param_1
)
{
	.reg .b32 	%f<2>;

	mov.f32 	%f1, 0f00000000;
	st.param.f32 	[func_retval0], %f1;
	ret;

}
.func  (.param .b32 func_retval0) _Z8J_0_13_7PfS_(
	.param .b64 _Z8J_0_13_7PfS__param_0,
	.param .b64 _Z8J_0_13_7PfS__param_1
)
{
	.reg .b32 	%f<2>;

	mov.f32 	%f1, 0f00000000;
	st.param.f32 	[func_retval0], %f1;
	ret;

}
.func  (.param .b32 func_retval0) _Z8J_0_13_8PfS_(
	.param .b64 _Z8J_0_13_8PfS__param_0,
	.param .b64 _Z8J_0_13_8PfS__param_1
)
{
	.reg .b32 	%f<2>;

	mov.f32 	%f1, 0f00000000;
	st.param.f32 	[func_retval0], %f1;
	ret;

}
.func  (.param .b32 func_retval0) _Z8J_0_13_9PfS_(
	.param .b64 _Z8J_0_13_9PfS__param_0,
	.param .b64 _Z8J_0_13_9PfS__param_1
)
{
	.reg .b32 	%f<2>;

	mov.f32 	%f1, 0f00000000;
	st.param.f32 	[func_retval0], %f1;
	ret;

}
.func  (.param .b32 func_retval0) _Z9J_0_13_10PfS_(
	.param .b64 _Z9J_0_13_10PfS__param_0,
	.param .b64 _Z9J_0_13_10PfS__param_1
)
{
	.reg .b32 	%f<2>;

	mov.f32 	%f1, 0f00000000;
	st.param.f32 	[func_retval0], %f1;
	ret;

}
.func  (.param .b32 func_retval0) _Z9J_0_13_11PfS_(
	.param .b64 _Z9J_0_13_11PfS__param_0,
	.param .b64 _Z9J_0_13_11PfS__param_1
)
{
	.reg .b32 	%f<2>;

	mov.f32 	%f1, 0f00000000;
	st.param.f32 	[func_retval0], %f1;
	ret;

}
.func  (.param .b32 func_retval0) _Z9J_0_13_12PfS_(
	.param .b64 _Z9J_0_13_12PfS__param_0,
	.param .b64 _Z9J_0_13_12PfS__param_1
)
{
	.reg .b32 	%f<2>;

	mov.f32 	%f1, 0f00000000;
	st.param.f32 	[func_retval0], %f1;
	ret;

}
.func  (.param .b32 func_retval0) _Z9J_0_13_13PfS_(
	.param .b64 _Z9J_0_13_13PfS__param_0,
	.param .b64 _Z9J_0_13_13PfS__param_1
)
{
	.reg .b32 	%f<2>;

	mov.f32 	%f1, 0f00000000;
	st.param.f32 	[func_retval0], %f1;
	ret;

}
.func  (.param .b32 func_retval0) _Z9J_0_13_14PfS_(
	.param .b64 _Z9J_0_13_14PfS__param_0,
	.param .b64 _Z9J_0_13_14PfS__param_1
)
{
	.reg .b32 	%f<2>;

	mov.f32 	%f1, 0f00000000;
	st.param.f32 	[func_retval0], %f1;
	ret;

}
.func  (.param .b32 func_retval0) _Z9J_0_13_15PfS_(
	.param .b64 _Z9J_0_13_15PfS__param_0,
	.param .b64 _Z9J_0_13_15PfS__param_1
)
{
	.reg .b32 	%f<2>;

	mov.f32 	%f1, 0f00000000;
	st.param.f32 	[func_retval0], %f1;
	ret;

}
.func  (.param .b32 func_retval0) _Z9J_0_13_16PfS_(
	.param .b64 _Z9J_0_13_16PfS__param_0,
	.param .b64 _Z9J_0_13_16PfS__param_1
)
{
	.reg .b32 	%f<2>;

	mov.f32 	%f1, 0f00000000;
	st.param.f32 	[func_retval0], %f1;
	ret;

}
.func  (.param .b32 func_retval0) _Z9J_0_13_17PfS_(
	.param .b64 _Z9J_0_13_17PfS__param_0,
	.param .b64 _Z9J_0_13_17PfS__param_1
)
{
	.reg .b32 	%f<2>;

	mov.f32 	%f1, 0f00000000;
	st.param.f32 	[func_retval0], %f1;
	ret;

}
.func  (.param .b32 func_retval0) _Z9J_0_13_18PfS_(
	.param .b64 _Z9J_0_13_18PfS__param_0,
	.param .b64 _Z9J_0_13_18PfS__param_1
)
{
	.reg .b32 	%f<2>;

	mov.f32 	%f1, 0f00000000;
	st.param.f32 	[func_retval0], %f1;
	ret;

}
.func  (.param .b32 func_retval0) _Z9J_0_13_19PfS_(
	.param .b64 _Z9J_0_13_19PfS__param_0,
	.param .b64 _Z9J_0_13_19PfS__param_1
)
{
	.reg .b32 	%f<2>;

	mov.f32 	%f1, 0f00000000;
	st.param.f32 	[func_retval0], %f1;
	ret;

}
.func  (.param .b32 func_retval0) _Z9J_0_13_20PfS_(
	.param .b64 _Z9J_0_13_20PfS__param_0,
	.param .b64 _Z9J_0_13_20PfS__param_1
)
{
	.reg .b32 	%f<2>;

	mov.f32 	%f1, 0f00000000;
	st.param.f32 	[func_retval0], %f1;
	ret;

}
.func  (.param .b32 func_retval0) _Z9J_0_13_21PfS_(
	.param .b64 _Z9J_0_13_21PfS__param_0,
	.param .b64 _Z9J_0_13_21PfS__param_1
)
{
	.reg .b32 	%f<3>;
	.reg .b64 	%rd<2>;

	ld.param.u64 	%rd1, [_Z9J_0_13_21PfS__param_0];
	ld.f32 	%f1, [%rd1+84];
	add.f32 	%f2, %f1, %f1;
	st.param.f32 	[func_retval0], %f2;
	ret;

}
.func  (.param .b32 func_retval0) _Z8J_0_14_0PfS_(
	.param .b64 _Z8J_0_14_0PfS__param_0,
	.param .b64 _Z8J_0_14_0PfS__param_1
)
{
	.reg .b32 	%f<2>;

	mov.f32 	%f1, 0f00000000;
	st.param.f32 	[func_retval0], %f1;
	ret;

}
.func  (.param .b32 func_retval0) _Z8J_0_14_1PfS_(
	.param .b64 _Z8J_0_14_1PfS__param_0,
	.param .b64 _Z8J_0_14_1PfS__param_1
)
{
	.reg .b32 	%f<2>;

	mov.f32 	%f1, 0f00000000;
	st.param.f32 	[func_retval0], %f1;
	ret;

}
.func  (.param .b32 func_retval0) _Z8J_0_14_2PfS_(
	.param .b64 _Z8J_0_14_2PfS__param_0,
	.param .b64 _Z8J_0_14_2PfS__param_1
)
{
	.reg .b32 	%f<2>;

	mov.f32 	%f1, 0f00000000;
	st.param.f32 	[func_retval0], %f1;
	ret;

}
.func  (.param .b32 func_retval0) _Z8J_0_14_3PfS_(
	.param .b64 _Z8J_0_14_3PfS__param_0,
	.param .b64 _Z8J_0_14_3PfS__param_1
)
{
	.reg .b32 	%f<2>;

	mov.f32 	%f1, 0f00000000;
	st.param.f32 	[func_retval0], %f1;
	ret;

}
.func  (.param .b32 func_retval0) _Z8J_0_14_4PfS_(
	.param .b64 _Z8J_0_14_4PfS__param_0,
	.param .b64 _Z8J_0_14_4PfS__param_1
)
{
	.reg .b32 	%f<2>;

	mov.f32 	%f1, 0f00000000;
	st.param.f32 	[func_retval0], %f1;
	ret;

}
.func  (.param .b32 func_retval0) _Z8J_0_14_5PfS_(
	.param .b64 _Z8J_0_14_5PfS__param_0,
	.param .b64 _Z8J_0_14_5PfS__param_1
)
{
	.reg .b32 	%f<2>;

	mov.f32 	%f1, 0f00000000;
	st.param.f32 	[func_retval0], %f1;
	ret;

}
.func  (.param .b32 func_retval0) _Z8J_0_14_6PfS_(
	.param .b64 _Z8J_0_14_6PfS__param_0,
	.param .b64 _Z8J_0_14_6PfS__param_1
)
{
	.reg .b32 	%f<3>;
	.reg .b64 	%rd<2>;

	ld.param.u64 	%rd1, [_Z8J_0_14_6PfS__param_0];
	ld.f32 	%f1, [%rd1+56];
	add.f32 	%f2, %f1, %f1;
	st.param.f32 	[func_retval0], %f2;
	ret;

}
.func  (.param .b32 func_retval0) _Z8J_0_14_7PfS_(
	.param .b64 _Z8J_0_14_7PfS__param_0,
	.param .b64 _Z8J_0_14_7PfS__param_1
)
{
	.reg .b32 	%f<2>;

	mov.f32 	%f1, 0f00000000;
	st.param.f32 	[func_retval0], %f1;
	ret;

}
.func  (.param .b32 func_retval0) _Z8J_0_14_8PfS_(
	.param .b64 _Z8J_0_14_8PfS__param_0,
	.param .b64 _Z8J_0_14_8PfS__param_1
)
{
	.reg .b32 	%f<2>;

	mov.f32 	%f1, 0f00000000;
	st.param.f32 	[func_retval0], %f1;
	ret;

}
.func  (.param .b32 func_retval0) _Z8J_0_14_9PfS_(
	.param .b64 _Z8J_0_14_9PfS__param_0,
	.param .b64 _Z8J_0_14_9PfS__param_1
)
{
	.reg .b32 	%f<2>;

	mov.f32 	%f1, 0f00000000;
	st.param.f32 	[func_retval0], %f1;
	ret;

}
.func  (.param .b32 func_retval0) _Z9J_0_14_10PfS_(
	.param .b64 _Z9J_0_14_10PfS__param_0,
	.param .b64 _Z9J_0_14_10PfS__param_1
)
{
	.reg .b32 	%f<2>;

	mov.f32 	%f1, 0f00000000;
	st.param.f32 	[func_retval0], %f1;
	ret;

}
.func  (.param .b32 func_retval0) _Z9J_0_14_11PfS_(
	.param .b64 _Z9J_0_14_11PfS__param_0,
	.param .b64 _Z9J_0_14_11PfS__param_1
)
{
	.reg .b32 	%f<2>;

	mov.f32 	%f1, 0f00000000;
	st.param.f32 	[func_retval0], %f1;
	ret;

}
.func  (.param .b32 func_retval0) _Z9J_0_14_12PfS_(
	.param .b64 _Z9J_0_14_12PfS__param_0,
	.param .b64 _Z9J_0_14_12PfS__param_1
)
{
	.reg .b32 	%f<2>;

	mov.f32 	%f1, 0f00000000;
	st.param.f32 	[func_retval0], %f1;
	ret;

}
.func  (.param .b32 func_retval0) _Z9J_0_14_13PfS_(
	.param .b64 _Z9J_0_14_13PfS__param_0,
	.param .b64 _Z9J_0_14_13PfS__param_1
)
{
	.reg .b32 	%f<2>;

	mov.f32 	%f1, 0f00000000;
	st.param.f32 	[func_retval0], %f1;
	ret;

}
.func  (.param .b32 func_retval0) _Z9J_0_14_14PfS_(
	.param .b64 _Z9J_0_14_14PfS__param_0,
	.param .b64 _Z9J_0_14_14PfS__param_1
)
{
	.reg .b32 	%f<3>;
	.reg .b64 	%rd<2>;

	ld.param.u64 	%rd1, [_Z9J_0_14_14PfS__param_0];
	ld.f32 	%f1, [%rd1+24];
	add.f32 	%f2, %f1, %f1;
	st.param.f32 	[func_retval0], %f2;
	ret;

}
.func  (.param .b32 func_retval0) _Z9J_0_14_15PfS_(
	.param .b64 _Z9J_0_14_15PfS__param_0,
	.param .b64 _Z9J_0_14_15PfS__param_1
)
{
	.reg .b32 	%f<2>;

	mov.f32 	%f1, 0f00000000;
	st.param.f32 	[func_retval0], %f1;
	ret;

}
.func  (.param .b32 func_retval0) _Z9J_0_14_16PfS_(
	.param .b64 _Z9J_0_14_16PfS__param_0,
	.param .b64 _Z9J_0_14_16PfS__param_1
)
{
	.reg .b32 	%f<2>;

	mov.f32 	%f1, 0f00000000;
	st.param.f32 	[func_retval0], %f1;
	ret;

}
.func  (.param .b32 func_retval0) _Z9J_0_14_17PfS_(
	.param .b64 _Z9J_0_14_17PfS__param_0,
	.param .b64 _Z9J_0_14_17PfS__param_1
)
{
	.reg .b32 	%f<2>;

	mov.f32 	%f1, 0f00000000;
	st.param.f32 	[func_retval0], %f1;
	ret;

}
.func  (.param .b32 func_retval0) _Z9J_0_14_18PfS_(
	.param .b64 _Z9J_0_14_18PfS__param_0,
	.param .b64 _Z9J_0_14_18PfS__param_1
)
{
	.reg .b32 	%f<2>;

	mov.f32 	%f1, 0f00000000;
	st.param.f32 	[func_retval0], %f1;
	ret;

}
.func  (.param .b32 func_retval0) _Z9J_0_14_19PfS_(
	.param .b64 _Z9J_0_14_19PfS__param_0,
	.param .b64 _Z9J_0_14_19PfS__param_1
)
{
	.reg .b32 	%f<2>;

	mov.f32 	%f1, 0f00000000;
	st.param.f32 	[func_retval0], %f1;
	ret;

}
.func  (.param .b32 func_retval0) _Z9J_0_14_20PfS_(
	.param .b64 _Z9J_0_14_20PfS__param_0,
	.param .b64 _Z9J_0_14_20PfS__param_1
)
{
	.reg .b32 	%f<2>;

	mov.f32 	%f1, 0f00000000;
	st.param.f32 	[func_retval0], %f1;
	ret;

}
.func  (.param .b32 func_retval0) _Z9J_0_14_21PfS_(
	.param .b64 _Z9J_0_14_21PfS__param_0,
	.param .b64 _Z9J_0_14_21PfS__param_1
)
{
	.reg .b32 	%f<2>;

	mov.f32 	%f1, 0f00000000;
	st.param.f32 	[func_retval0], %f1;
	ret;

}
.func  (.param .b32 func_retval0) _Z8J_0_15_0PfS_(
	.param .b64 _Z8J_0_15_0PfS__param_0,
	.param .b64 _Z8J_0_15_0PfS__param_1
)
{
	.reg .b32 	%f<2>;

	mov.f32 	%f1, 0f00000000;
	st.param.f32 	[func_retval0], %f1;
	ret;

}
.func  (.param .b32 func_retval0) _Z8J_0_15_1PfS_(
	.param .b64 _Z8J_0_15_1PfS__param_0,
	.param .b64 _Z8J_0_15_1PfS__param_1
)
{
	.reg .b32 	%f<2>;

	mov.f32 	%f1, 0f00000000;
	st.param.f32 	[func_retval0], %f1;
	ret;

}
.func  (.param .b32 func_retval0) _Z8J_0_15_2PfS_(
	.param .b64 _Z8J_0_15_2PfS__param_0,
	.param .b64 _Z8J_0_15_2PfS__param_1
)
{
	.reg .b32 	%f<2>;

	mov.f32 	%f1, 0f00000000;
	st.param.f32 	[func_retval0], %f1;
	ret;

}
.func  (.param .b32 func_retval0) _Z8J_0_15_3PfS_(
	.param .b64 _Z8J_0_15_3PfS__param_0,
	.param .b64 _Z8J_0_15_3PfS__param_1
)
{
	.reg .b32 	%f<2>;

	mov.f32 	%f1, 0f00000000;
	st.param.f32 	[func_retval0], %f1;
	ret;

}
.func  (.param .b32 func_retval0) _Z8J_0_15_4PfS_(
	.param .b64 _Z8J_0_15_4PfS__param_0,
	.param .b64 _Z8J_0_15_4PfS__param_1
)
{
	.reg .b32 	%f<2>;

	mov.f32 	%f1, 0f00000000;
	st.param.f32 	[func_retval0], %f1;
	ret;

}
.func  (.param .b32 func_retval0) _Z8J_0_15_5PfS_(
	.param .b64 _Z8J_0_15_5PfS__param_0,
	.param .b64 _Z8J_0_15_5PfS__param_1
)
{
	.reg .b32 	%f<2>;

	mov.f32 	%f1, 0f00000000;
	st.param.f32 	[func_retval0], %f1;
	ret;

}
.func  (.param .b32 func_retval0) _Z8J_0_15_6PfS_(
	.param .b64 _Z8J_0_15_6PfS__param_0,
	.param .b64 _Z8J_0_15_6PfS__param_1
)
{
	.reg .b32 	%f<2>;

	mov.f32 	%f1, 0f00000000;
	st.param.f32 	[func_retval0], %f1;
	ret;

}
.func  (.param .b32 func_retval0) _Z8J_0_15_7PfS_(
	.param .b64 _Z8J_0_15_7PfS__param_0,
	.param .b64 _Z8J_0_15_7PfS__param_1
)
{
	.reg .b32 	%f<3>;
	.reg .b64 	%rd<2>;

	ld.param.u64 	%rd1, [_Z8J_0_15_7PfS__param_0];
	ld.f32 	%f1, [%rd1+60];
	add.f32 	%f2, %f1, %f1;
	st.param.f32 	[func_retval0], %f2;
	ret;

}
.func  (.param .b32 func_retval0) _Z8J_0_15_8PfS_(
	.param .b64 _Z8J_0_15_8PfS__param_0,
	.param .b64 _Z8J_0_15_8PfS__param_1
)
{
	.reg .b32 	%f<2>;

	mov.f32 	%f1, 0f00000000;
	st.param.f32 	[func_retval0], %f1;
	ret;

}
.func  (.param .b32 func_retval0) _Z8J_0_15_9PfS_(
	.param .b64 _Z8J_0_15_9PfS__param_0,
	.param .b64 _Z8J_0_15_9PfS__param_1
)
{
	.reg .b32 	%f<2>;

	mov.f32 	%f1, 0f00000000;
	st.param.f32 	[func_retval0], %f1;
	ret;

}
.func  (.param .b32 func_retval0) _Z9J_0_15_10PfS_(
	.param .b64 _Z9J_0_15_10PfS__param_0,
	.param .b64 _Z9J_0_15_10PfS__param_1
)
{
	.reg .b32 	%f<2>;

	mov.f32 	%f1, 0f00000000;
	st.param.f32 	[func_retval0], %f1;
	ret;

}
.func  (.param .b32 func_retval0) _Z9J_0_15_11PfS_(
	.param .b64 _Z9J_0_15_11PfS__param_0,
	.param .b64 _Z9J_0_15_11PfS__param_1
)
{
	.reg .b32 	%f<2>;

	mov.f32 	%f1, 0f00000000;
	st.param.f32 	[func_retval0], %f1;
	ret;

}
.func  (.param .b32 func_retval0) _Z9J_0_15_12PfS_(
	.param .b64 _Z9J_0_15_12PfS__param_0,
	.param .b64 _Z9J_0_15_12PfS__param_1
)
{
	.reg .b32 	%f<2>;

	mov.f32 	%f1, 0f00000000;
	st.param.f32 	[func_retval0], %f1;
	ret;

}
.func  (.param .b32 func_retval0) _Z9J_0_15_13PfS_(
	.param .b64 _Z9J_0_15_13PfS__param_0,
	.param .b64 _Z9J_0_15_13PfS__param_1
)
{
	.reg .b32 	%f<2>;

	mov.f32 	%f1, 0f00000000;
	st.param.f32 	[func_retval0], %f1;
	ret;

}
.func  (.param .b32 func_retval0) _Z9J_0_15_14PfS_(
	.param .b64 _Z9J_0_15_14PfS__param_0,
	.param .b64 _Z9J_0_15_14PfS__param_1
)
{
	.reg .b32 	%f<2>;

	mov.f32 	%f1, 0f00000000;
	st.param.f32 	[func_retval0], %f1;
	ret;

}
.func  (.param .b32 func_retval0) _Z9J_0_15_15PfS_(
	.param .b64 _Z9J_0_15_15PfS__param_0,
	.param .b64 _Z9J_0_15_15PfS__param_1
)
{
	.reg .b32 	%f<3>;
	.reg .b64 	%rd<2>;

	ld.param.u64 	%rd1, [_Z9J_0_15_15PfS__param_0];
	ld.f32 	%f1, [%rd1+28];
	add.f32 	%f2, %f1, %f1;
	st.param.f32 	[func_retval0], %f2;
	ret;

}
.func  (.param .b32 func_retval0) _Z9J_0_15_16PfS_(
	.param .b64 _Z9J_0_15_16PfS__param_0,
	.param .b64 _Z9J_0_15_16PfS__param_1
)
{
	.reg .b32 	%f<2>;

	mov.f32 	%f1, 0f00000000;
	st.param.f32 	[func_retval0], %f1;
	ret;

}
.func  (.param .b32 func_retval0) _Z9J_0_15_17PfS_(
	.param .b64 _Z9J_0_15_17PfS__param_0,
	.param .b64 _Z9J_0_15_17PfS__param_1
)
{
	.reg .b32 	%f<2>;

	mov.f32 	%f1, 0f00000000;
	st.param.f32 	[func_retval0], %f1;
	ret;

}
.func  (.param .b32 func_retval0) _Z9J_0_15_18PfS_(
	.param .b64 _Z9J_0_15_18PfS__param_0,
	.param .b64 _Z9J_0_15_18PfS__param_1
)
{
	.reg .b32 	%f<2>;

	mov.f32 	%f1, 0f00000000;
	st.param.f32 	[func_retval0], %f1;
	ret;

}
.func  (.param .b32 func_retval0) _Z9J_0_15_19PfS_(
	.param .b64 _Z9J_0_15_19PfS__param_0,
	.param .b64 _Z9J_0_15_19PfS__param_1
)
{
	.reg .b32 	%f<2>;

	mov.f32 	%f1, 0f00000000;
	st.param.f32 	[func_retval0], %f1;
	ret;

}
.func  (.param .b32 func_retval0) _Z9J_0_15_20PfS_(
	.param .b64 _Z9J_0_15_20PfS__param_0,
	.param .b64 _Z9J_0_15_20PfS__param_1
)
{
	.reg .b32 	%f<2>;

	mov.f32 	%f1, 0f00000000;
	st.param.f32 	[func_retval0], %f1;
	ret;

}
.func  (.param .b32 func_retval0) _Z9J_0_15_21PfS_(
	.param .b64 _Z9J_0_15_21PfS__param_0,
	.param .b64 _Z9J_0_15_21PfS__param_1
)
{
	.reg .b32 	%f<2>;

	mov.f32 	%f1, 0f00000000;
	st.param.f32 	[func_retval0], %f1;
	ret;

}
.func  (.param .b32 func_retval0) _Z8J_0_16_0PfS_(
	.param .b64 _Z8J_0_16_0PfS__param_0,
	.param .b64 _Z8J_0_16_0PfS__param_1
)
{
	.reg .b32 	%f<2>;

	mov.f32 	%f1, 0f00000000;
	st.param.f32 	[func_retval0], %f1;
	ret;

}
.func  (.param .b32 func_retval0) _Z8J_0_16_1PfS_(
	.param .b64 _Z8J_0_16_1PfS__param_0,
	.param .b64 _Z8J_0_16_1PfS__param_1
)
{
	.reg .b32 	%f<2>;

	mov.f32 	%f1, 0f00000000;
	st.param.f32 	[func_retval0], %f1;
	ret;

}
.func  (.param .b32 func_retval0) _Z8J_0_16_2PfS_(
	.param .b64 _Z8J_0_16_2PfS__param_0,
	.param .b64 _Z8J_0_16_2PfS__param_1
)
{
	.reg .b32 	%f<2>;

	mov.f32 	%f1, 0f00000000;
	st.param.f32 	[func_retval0], %f1;
	ret;

}
.func  (.param .b32 func_retval0) _Z8J_0_16_3PfS_(
	.param .b64 _Z8J_0_16_3PfS__param_0,
	.param .b64 _Z8J_0_16_3PfS__param_1
)
{
	.reg .b32 	%f<2>;

	mov.f32 	%f1, 0f00000000;
	st.param.f32 	[func_retval0], %f1;
	ret;

}
.func  (.param .b32 func_retval0) _Z8J_0_16_4PfS_(
	.param .b64 _Z8J_0_16_4PfS__param_0,
	.param .b64 _Z8J_0_16_4PfS__param_1
)
{
	.reg .b32 	%f<2>;

	mov.f32 	%f1, 0f00000000;
	st.param.f32 	[func_retval0], %f1;
	ret;

}
.func  (.param .b32 func_retval0) _Z8J_0_16_5PfS_(
	.param .b64 _Z8J_0_16_5PfS__param_0,
	.param .b64 _Z8J_0_16_5PfS__param_1
)
{
	.reg .b32 	%f<2>;

	mov.f32 	%f1, 0f00000000;
	st.param.f32 	[func_retval0], %f1;
	ret;

}
.func  (.param .b32 func_retval0) _Z8J_0_16_6PfS_(
	.param .b64 _Z8J_0_16_6PfS__param_0,
	.param .b64 _Z8J_0_16_6PfS__param_1
)
{
	.reg .b32 	%f<2>;

	mov.f32 	%f1, 0f00000000;
	st.param.f32 	[func_retval0], %f1;
	ret;

}
.func  (.param .b32 func_retval0) _Z8J_0_16_7PfS_(
	.param .b64 _Z8J_0_16_7PfS__param_0,
	.param .b64 _Z8J_0_16_7PfS__param_1
)
{
	.reg .b32 	%f<2>;

	mov.f32 	%f1, 0f00000000;
	st.param.f32 	[func_retval0], %f1;
	ret;

}
.func  (.param .b32 func_retval0) _Z8J_0_16_8PfS_(
	.param .b64 _Z8J_0_16_8PfS__param_0,
	.param .b64 _Z8J_0_16_8PfS__param_1
)
{
	.reg .b32 	%f<3>;
	.reg .b64 	%rd<2>;

	ld.param.u64 	%rd1, [_Z8J_0_16_8PfS__param_0];
	ld.f32 	%f1, [%rd1+64];
	add.f32 	%f2, %f1, %f1;
	st.param.f32 	[func_retval0], %f2;
	ret;

}
.func  (.param .b32 func_retval0) _Z8J_0_16_9PfS_(
	.param .b64 _Z8J_0_16_9PfS__param_0,
	.param .b64 _Z8J_0_16_9PfS__param_1
)
{
	.reg .b32 	%f<2>;

	mov.f32 	%f1, 0f00000000;
	st.param.f32 	[func_retval0], %f1;
	ret;

}
.func  (.param .b32 func_retval0) _Z9J_0_16_10PfS_(
	.param .b64 _Z9J_0_16_10PfS__param_0,
	.param .b64 _Z9J_0_16_10PfS__param_1
)
{
	.reg .b32 	%f<2>;

	mov.f32 	%f1, 0f00000000;
	st.param.f32 	[func_retval0], %f1;
	ret;

}
.func  (.param .b32 func_retval0) _Z9J_0_16_11PfS_(
	.param .b64 _Z9J_0_16_11PfS__param_0,
	.param .b64 _Z9J_0_16_11PfS__param_1
)
{
	.reg .b32 	%f<2>;

	mov.f32 	%f1, 0f00000000;
	st.param.f32 	[func_retval0], %f1;
	ret;

}
.func  (.param .b32 func_retval0) _Z9J_0_16_12PfS_(
	.param .b64 _Z9J_0_16_12PfS__param_0,
	.param .b64 _Z9J_0_16_12PfS__param_1
)
{
	.reg .b32 	%f<2>;

	mov.f32 	%f1, 0f00000000;
	st.param.f32 	[func_retval0], %f1;
	ret;

}
.func  (.param .b32 func_retval0) _Z9J_0_16_13PfS_(
	.param .b64 _Z9J_0_16_13PfS__param_0,
	.param .b64 _Z9J_0_16_13PfS__param_1
)
{
	.reg .b32 	%f<2>;

	mov.f32 	%f1, 0f00000000;
	st.param.f32 	[func_retval0], %f1;
	ret;

}
.func  (.param .b32 func_retval0) _Z9J_0_16_14PfS_(
	.param .b64 _Z9J_0_16_14PfS__param_0,
	.param .b64 _Z9J_0_16_14PfS__param_1
)
{
	.reg .b32 	%f<2>;

	mov.f32 	%f1, 0f00000000;
	st.param.f32 	[func_retval0], %f1;
	ret;

}
.func  (.param .b32 func_retval0) _Z9J_0_16_15PfS_(
	.param .b64 _Z9J_0_16_15PfS__param_0,
	.param .b64 _Z9J_0_16_15PfS__param_1
)
{
	.reg .b32 	%f<2>;

	mov.f32 	%f1, 0f00000000;
	st.param.f32 	[func_retval0], %f1;
	ret;

}
.func  (.param .b32 func_retval0) _Z9J_0_16_16PfS_(
	.param .b64 _Z9J_0_16_16PfS__param_0,
	.param .b64 _Z9J_0_16_16PfS__param_1
)
{
	.reg .b32 	%f<3>;
	.reg .b64 	%rd<2>;

	ld.param.u64 	%rd1, [_Z9J_0_16_16PfS__param_0];
	ld.f32 	%f1, [%rd1+32];
	add.f32 	%f2, %f1, %f1;
	st.param.f32 	[func_retval0], %f2;
	ret;

}
.func  (.param .b32 func_retval0) _Z9J_0_16_17PfS_(
	.param .b64 _Z9J_0_16_17PfS__param_0,
	.param .b64 _Z9J_0_16_17PfS__param_1
)
{
	.reg .b32 	%f<2>;

	mov.f32 	%f1, 0f00000000;
	st.param.f32 	[func_retval0], %f1;
	ret;

}
.func  (.param .b32 func_retval0) _Z9J_0_16_18PfS_(
	.param .b64 _Z9J_0_16_18PfS__param_0,
	.param .b64 _Z9J_0_16_18PfS__param_1
)
{
	.reg .b32 	%f<2>;

	mov.f32 	%f1, 0f00000000;
	st.param.f32 	[func_retval0], %f1;
	ret;

}
.func  (.param .b32 func_retval0) _Z9J_0_16_19PfS_(
	.param .b64 _Z9J_0_16_19PfS__param_0,
	.param .b64 _Z9J_0_16_19PfS__param_1
)
{
	.reg .b32 	%f<2>;

	mov.f32 	%f1, 0f00000000;
	st.param.f32 	[func_retval0], %f1;
	ret;

}
.func  (.param .b32 func_retval0) _Z9J_0_16_20PfS_(
	.param .b64 _Z9J_0_16_20PfS__param_0,
	.param .b64 _Z9J_0_16_20PfS__param_1
)
{
	.reg .b32 	%f<2>;

	mov.f32 	%f1, 0f00000000;
	st.param.f32 	[func_retval0], %f1;
	ret;

}
.func  (.param .b32 func_retval0) _Z9J_0_16_21PfS_(
	.param .b64 _Z9J_0_16_21PfS__param_0,
	.param .b64 _Z9J_0_16_21PfS__param_1
)
{
	.reg .b32 	%f<2>;

	mov.f32 	%f1, 0f00000000;
	st.param.f32 	[func_retval0], %f1;
	ret;

}
.func  (.param .b32 func_retval0) _Z8J_0_17_0PfS_(
	.param .b64 _Z8J_0_17_0PfS__param_0,
	.param .b64 _Z8J_0_17_0PfS__param_1
)
{
	.reg .b32 	%f<2>;

	mov.f32 	%f1, 0f00000000;
	st.param.f32 	[func_retval0], %f1;
	ret;

}
.func  (.param .b32 func_retval0) _Z8J_0_17_1PfS_(
	.param .b64 _Z8J_0_17_1PfS__param_0,
	.param .b64 _Z8J_0_17_1PfS__param_1
)
{
	.reg .b32 	%f<2>;

	mov.f32 	%f1, 0f00000000;
	st.param.f32 	[func_retval0], %f1;
	ret;

}
.func  (.param .b32 func_retval0) _Z8J_0_17_2PfS_(
	.param .b64 _Z8J_0_17_2PfS__param_0,
	.param .b64 _Z8J_0_17_2PfS__param_1
)
{
	.reg .b32 	%f<2>;

	mov.f32 	%f1, 0f00000000;
	st.param.f32 	[func_retval0], %f1;
	ret;

}
.func  (.param .b32 func_retval0) _Z8J_0_17_3PfS_(
	.param .b64 _Z8J_0_17_3PfS__param_0,
	.param .b64 _Z8J_0_17_3PfS__param_1
)
{
	.reg .b32 	%f<2>;

	mov.f32 	%f1, 0f00000000;
	st.param.f32 	[func_retval0], %f1;
	ret;

}
.func  (.param .b32 func_retval0) _Z8J_0_17_4PfS_(
	.param .b64 _Z8J_0_17_4PfS__param_0,
	.param .b64 _Z8J_0_17_4PfS__param_1
)
{
	.reg .b32 	%f<2>;

	mov.f32 	%f1, 0f00000000;
	st.param.f32 	[func_retval0], %f1;
	ret;

}
.func  (.param .b32 func_retval0) _Z8J_0_17_5PfS_(
	.param .b64 _Z8J_0_17_5PfS__param_0,
	.param .b64 _Z8J_0_17_5PfS__param_1
)
{
	.reg .b32 	%f<2>;

	mov.f32 	%f1, 0f00000000;
	st.param.f32 	[func_retval0], %f1;
	ret;

}
.func  (.param .b32 func_retval0) _Z8J_0_17_6PfS_(
	.param .b64 _Z8J_0_17_6PfS__param_0,
	.param .b64 _Z8J_0_17_6PfS__param_1
)
{
	.reg .b32 	%f<2>;

	mov.f32 	%f1, 0f00000000;
	st.param.f32 	[func_retval0], %f1;
	ret;

}
.func  (.param .b32 func_retval0) _Z8J_0_17_7PfS_(
	.param .b64 _Z8J_0_17_7PfS__param_0,
	.param .b64 _Z8J_0_17_7PfS__param_1
)
{
	.reg .b32 	%f<2>;

	mov.f32 	%f1, 0f00000000;
	st.param.f32 	[func_retval0], %f1;
	ret;

}
.func  (.param .b32 func_retval0) _Z8J_0_17_8PfS_(
	.param .b64 _Z8J_0_17_8PfS__param_0,
	.param .b64 _Z8J_0_17_8PfS__param_1
)
{
	.reg .b32 	%f<2>;

	mov.f32 	%f1, 0f00000000;
	st.param.f32 	[func_retval0], %f1;
	ret;

}
.func  (.param .b32 func_retval0) _Z8J_0_17_9PfS_(
	.param .b64 _Z8J_0_17_9PfS__param_0,
	.param .b64 _Z8J_0_17_9PfS__param_1
)
{
	.reg .b32 	%f<3>;
	.reg .b64 	%rd<2>;

	ld.param.u64 	%rd1, [_Z8J_0_17_9PfS__param_0];
	ld.f32 	%f1, [%rd1+68];
	add.f32 	%f2, %f1, %f1;
	st.param.f32 	[func_retval0], %f2;
	ret;

}
.func  (.param .b32 func_retval0) _Z9J_0_17_10PfS_(
	.param .b64 _Z9J_0_17_10PfS__param_0,
	.param .b64 _Z9J_0_17_10PfS__param_1
)
{
	.reg .b32 	%f<2>;

	mov.f32 	%f1, 0f00000000;
	st.param.f32 	[func_retval0], %f1;
	ret;

}
.func  (.param .b32 func_retval0) _Z9J_0_17_11PfS_(
	.param .b64 _Z9J_0_17_11PfS__param_0,
	.param .b64 _Z9J_0_17_11PfS__param_1
)
{
	.reg .b32 	%f<2>;

	mov.f32 	%f1, 0f00000000;
	st.param.f32 	[func_retval0], %f1;
	ret;

}
.func  (.param .b32 func_retval0) _Z9J_0_17_12PfS_(
	.param .b64 _Z9J_0_17_12PfS__param_0,
	.param .b64 _Z9J_0_17_12PfS__param_1
)
{
	.reg .b32 	%f<2>;

	mov.f32 	%f1, 0f00000000;
	st.param.f32 	[func_retval0], %f1;
	ret;

}
.func  (.param .b32 func_retval0) _Z9J_0_17_13PfS_(
	.param .b64 _Z9J_0_17_13PfS__param_0,
	.param .b64 _Z9J_0_17_13PfS__param_1
)
{
	.reg .b32 	%f<2>;

	mov.f32 	%f1, 0f00000000;
	st.param.f32 	[func_retval0], %f1;
	ret;

}
.func  (.param .b32 func_retval0) _Z9J_0_17_14PfS_(
	.param .b64 _Z9J_0_17_14PfS__param_0,
	.param .b64 _Z9J_0_17_14PfS__param_1
)
{
	.reg .b32 	%f<2>;

	mov.f32 	%f1, 0f00000000;
	st.param.f32 	[func_retval0], %f1;
	ret;

}
.func  (.param .b32 func_retval0) _Z9J_0_17_15PfS_(
	.param .b64 _Z9J_0_17_15PfS__param_0,
	.param .b64 _Z9J_0_17_15PfS__param_1
)
{
	.reg .b32 	%f<2>;

	mov.f32 	%f1, 0f00000000;
	st.param.f32 	[func_retval0], %f1;
	ret;

}
.func  (.param .b32 func_retval0) _Z9J_0_17_16PfS_(
	.param .b64 _Z9J_0_17_16PfS__param_0,
	.param .b64 _Z9J_0_17_16PfS__param_1
)
{
	.reg .b32 	%f<2>;

	mov.f32 	%f1, 0f00000000;
	st.param.f32 	[func_retval0], %f1;
	ret;

}
.func  (.param .b32 func_retval0) _Z9J_0_17_17PfS_(
	.param .b64 _Z9J_0_17_17PfS__param_0,
	.param .b64 _Z9J_0_17_17PfS__param_1
)
{
	.reg .b32 	%f<3>;
	.reg .b64 	%rd<2>;

	ld.param.u64 	%rd1, [_Z9J_0_17_17PfS__param_0];
	ld.f32 	%f1, [%rd1+36];
	add.f32 	%f2, %f1, %f1;
	st.param.f32 	[func_retval0], %f2;
	ret;

}
.func  (.param .b32 func_retval0) _Z9J_0_17_18PfS_(
	.param .b64 _Z9J_0_17_18PfS__param_0,
	.param .b64 _Z9J_0_17_18PfS__param_1
)
{
	.reg .b32 	%f<2>;

	mov.f32 	%f1, 0f00000000;
	st.param.f32 	[func_retval0], %f1;
	ret;

}
.func  (.param .b32 func_retval0) _Z9J_0_17_19PfS_(
	.param .b64 _Z9J_0_17_19PfS__param_0,
	.param .b64 _Z9J_0_17_19PfS__param_1
)
{
	.reg .b32 	%f<2>;

	mov.f32 	%f1, 0f00000000;
	st.param.f32 	[func_retval0], %f1;
	ret;

}
.func  (.param .b32 func_retval0) _Z9J_0_17_20PfS_(
	.param .b64 _Z9J_0_17_20PfS__param_0,
	.param .b64 _Z9J_0_17_20PfS__param_1
)
{
	.reg .b32 	%f<2>;

	mov.f32 	%f1, 0f00000000;
	st.param.f32 	[func_retval0], %f1;
	ret;

}
.func  (.param .b32 func_retval0) _Z9J_0_17_21PfS_(
	.param .b64 _Z9J_0_17_21PfS__param_0,
	.param .b64 _Z9J_0_17_21PfS__param_1
)
{
	.reg .b32 	%f<2>;

	mov.f32 	%f1, 0f00000000;
	st.param.f32 	[func_retval0], %f1;
	ret;

}
.func  (.param .b32 func_retval0) _Z8J_0_18_0PfS_(
	.param .b64 _Z8J_0_18_0PfS__param_0,
	.param .b64 _Z8J_0_18_0PfS__param_1
)
{
	.reg .b32 	%f<2>;

	mov.f32 	%f1, 0f00000000;
	st.param.f32 	[func_retval0], %f1;
	ret;

}
.func  (.param .b32 func_retval0) _Z8J_0_18_1PfS_(
	.param .b64 _Z8J_0_18_1PfS__param_0,
	.param .b64 _Z8J_0_18_1PfS__param_1
)
{
	.reg .b32 	%f<2>;

	mov.f32 	%f1, 0f00000000;
	st.param.f32 	[func_retval0], %f1;
	ret;

}
.func  (.param .b32 func_retval0) _Z8J_0_18_2PfS_(
	.param .b64 _Z8J_0_18_2PfS__param_0,
	.param .b64 _Z8J_0_18_2PfS__param_1
)
{
	.reg .b32 	%f<2>;

	mov.f32 	%f1, 0f00000000;
	st.param.f32 	[func_retval0], %f1;
	ret;

}
.func  (.param .b32 func_retval0) _Z8J_0_18_3PfS_(
	.param .b64 _Z8J_0_18_3PfS__param_0,
	.param .b64 _Z8J_0_18_3PfS__param_1
)
{
	.reg .b32 	%f<2>;

	mov.f32 	%f1, 0f00000000;
	st.param.f32 	[func_retval0], %f1;
	ret;

}
.func  (.param .b32 func_retval0) _Z8J_0_18_4PfS_(
	.param .b64 _Z8J_0_18_4PfS__param_0,
	.param .b64 _Z8J_0_18_4PfS__param_1
)
{
	.reg .b32 	%f<2>;

	mov.f32 	%f1, 0f00000000;
	st.param.f32 	[func_retval0], %f1;
	ret;

}
.func  (.param .b32 func_retval0) _Z8J_0_18_5PfS_(
	.param .b64 _Z8J_0_18_5PfS__param_0,
	.param .b64 _Z8J_0_18_5PfS__param_1
)
{
	.reg .b32 	%f<2>;

	mov.f32 	%f1, 0f00000000;
	st.param.f32 	[func_retval0], %f1;
	ret;

}
.func  (.param .b32 func_retval0) _Z8J_0_18_6PfS_(
	.param .b64 _Z8J_0_18_6PfS__param_0,
	.param .b64 _Z8J_0_18_6PfS__param_1
)
{
	.reg .b32 	%f<2>;

	mov.f32 	%f1, 0f00000000;
	st.param.f32 	[func_retval0], %f1;
	ret;

}
.func  (.param .b32 func_retval0) _Z8J_0_18_7PfS_(
	.param .b64 _Z8J_0_18_7PfS__param_0,
	.param .b64 _Z8J_0_18_7PfS__param_1
)
{
	.reg .b32 	%f<2>;

	mov.f32 	%f1, 0f00000000;
	st.param.f32 	[func_retval0], %f1;
	ret;

}
.func  (.param .b32 func_retval0) _Z8J_0_18_8PfS_(
	.param .b64 _Z8J_0_18_8PfS__param_0,
	.param .b64 _Z8J_0_18_8PfS__param_1
)
{
	.reg .b32 	%f<2>;

	mov.f32 	%f1, 0f00000000;
	st.param.f32 	[func_retval0], %f1;
	ret;

}
.func  (.param .b32 func_retval0) _Z8J_0_18_9PfS_(
	.param .b64 _Z8J_0_18_9PfS__param_0,
	.param .b64 _Z8J_0_18_9PfS__param_1
)
{
	.reg .b32 	%f<2>;

	mov.f32 	%f1, 0f00000000;
	st.param.f32 	[func_retval0], %f1;
	ret;

}
.func  (.param .b32 func_retval0) _Z9J_0_18_10PfS_(
	.param .b64 _Z9J_0_18_10PfS__param_0,
	.param .b64 _Z9J_0_18_10PfS__param_1
)
{
	.reg .b32 	%f<3>;
	.reg .b64 	%rd<2>;

	ld.param.u64 	%rd1, [_Z9J_0_18_10PfS__param_0];
	ld.f32 	%f1, [%rd1+72];
	add.f32 	%f2, %f1, %f1;
	st.param.f32 	[func_retval0], %f2;
	ret;

}
.func  (.param .b32 func_retval0) _Z9J_0_18_11PfS_(
	.param .b64 _Z9J_0_18_11PfS__param_0,
	.param .b64 _Z9J_0_18_11PfS__param_1
)
{
	.reg .b32 	%f<2>;

	mov.f32 	%f1, 0f00000000;
	st.param.f32 	[func_retval0], %f1;
	ret;

}
.func  (.param .b32 func_retval0) _Z9J_0_18_12PfS_(
	.param .b64 _Z9J_0_18_12PfS__param_0,
	.param .b64 _Z9J_0_18_12PfS__param_1
)
{
	.reg .b32 	%f<2>;

	mov.f32 	%f1, 0f00000000;
	st.param.f32 	[func_retval0], %f1;
	ret;

}
.func  (.param .b32 func_retval0) _Z9J_0_18_13PfS_(
	.param .b64 _Z9J_0_18_13PfS__param_0,
	.param .b64 _Z9J_0_18_13PfS__param_1
)
{
	.reg .b32 	%f<2>;

	mov.f32 	%f1, 0f00000000;
	st.param.f32 	[func_retval0], %f1;
	ret;

}
.func  (.param .b32 func_retval0) _Z9J_0_18_14PfS_(
	.param .b64 _Z9J_0_18_14PfS__param_0,
	.param .b64 _Z9J_0_18_14PfS__param_1
)
{
	.reg .b32 	%f<2>;

	mov.f32 	%f1, 0f00000000;
	st.param.f32 	[func_retval0], %f1;
	ret;

}
.func  (.param .b32 func_retval0) _Z9J_0_18_15PfS_(
	.param .b64 _Z9J_0_18_15PfS__param_0,
	.param .b64 _Z9J_0_18_15PfS__param_1
)
{
	.reg .b32 	%f<2>;

	mov.f32 	%f1, 0f00000000;
	st.param.f32 	[func_retval0], %f1;
	ret;

}
.func  (.param .b32 func_retval0) _Z9J_0_18_16PfS_(
	.param .b64 _Z9J_0_18_16PfS__param_0,
	.param .b64 _Z9J_0_18_16PfS__param_1
)
{
	.reg .b32 	%f<2>;

	mov.f32 	%f1, 0f00000000;
	st.param.f32 	[func_retval0], %f1;
	ret;

}
.func  (.param .b32 func_retval0) _Z9J_0_18_17PfS_(
	.param .b64 _Z9J_0_18_17PfS__param_0,
	.param .b64 _Z9J_0_18_17PfS__param_1
)
{
	.reg .b32 	%f<2>;

	mov.f32 	%f1, 0f00000000;
	st.param.f32 	[func_retval0], %f1;
	ret;

}
.func  (.param .b32 func_retval0) _Z9J_0_18_18PfS_(
	.param .b64 _Z9J_0_18_18PfS__param_0,
	.param .b64 _Z9J_0_18_18PfS__param_1
)
{
	.reg .b32 	%f<3>;
	.reg .b64 	%rd<2>;

	ld.param.u64 	%rd1, [_Z9J_0_18_18PfS__param_0];
	ld.f32 	%f1, [%rd1+40];
	add.f32 	%f2, %f1, %f1;
	st.param.f32 	[func_retval0], %f2;
	ret;

}
.func  (.param .b32 func_retval0) _Z9J_0_18_19PfS_(
	.param .b64 _Z9J_0_18_19PfS__param_0,
	.param .b64 _Z9J_0_18_19PfS__param_1
)
{
	.reg .b32 	%f<2>;

	mov.f32 	%f1, 0f00000000;
	st.param.f32 	[func_retval0], %f1;
	ret;

}
.func  (.param .b32 func_retval0) _Z9J_0_18_20PfS_(
	.param .b64 _Z9J_0_18_20PfS__param_0,
	.param .b64 _Z9J_0_18_20PfS__param_1
)
{
	.reg .b32 	%f<2>;

	mov.f32 	%f1, 0f00000000;
	st.param.f32 	[func_retval0], %f1;
	ret;

}
.func  (.param .b32 func_retval0) _Z9J_0_18_21PfS_(
	.param .b64 _Z9J_0_18_21PfS__param_0,
	.param .b64 _Z9J_0_18_21PfS__param_1
)
{
	.reg .b32 	%f<2>;

	mov.f32 	%f1, 0f00000000;
	st.param.f32 	[func_retval0], %f1;
	ret;

}
.func  (.param .b32 func_retval0) _Z8J_0_19_0PfS_(
	.param .b64 _Z8J_0_19_0PfS__param_0,
	.param .b64 _Z8J_0_19_0PfS__param_1
)
{
	.reg .b32 	%f<2>;

	mov.f32 	%f1, 0f00000000;
	st.param.f32 	[func_retval0], %f1;
	ret;

}
.func  (.param .b32 func_retval0) _Z8J_0_19_1PfS_(
	.param .b64 _Z8J_0_19_1PfS__param_0,
	.param .b64 _Z8J_0_19_1PfS__param_1
)
{
	.reg .b32 	%f<2>;

	mov.f32 	%f1, 0f00000000;
	st.param.f32 	[func_retval0], %f1;
	ret;

}
.func  (.param .b32 func_retval0) _Z8J_0_19_2PfS_(
	.param .b64 _Z8J_0_19_2PfS__param_0,
	.param .b64 _Z8J_0_19_2PfS__param_1
)
{
	.reg .b32 	%f<2>;

	mov.f32 	%f1, 0f00000000;
	st.param.f32 	[func_retval0], %f1;
	ret;

}
.func  (.param .b32 func_retval0) _Z8J_0_19_3PfS_(
	.param .b64 _Z8J_0_19_3PfS__param_0,
	.param .b64 _Z8J_0_19_3PfS__param_1
)
{
	.reg .b32 	%f<2>;

	mov.f32 	%f1, 0f00000000;
	st.param.f32 	[func_retval0], %f1;
	ret;

}
.func  (.param .b32 func_retval0) _Z8J_0_19_4PfS_(
	.param .b64 _Z8J_0_19_4PfS__param_0,
	.param .b64 _Z8J_0_19_4PfS__param_1
)
{
	.reg .b32 	%f<2>;

	mov.f32 	%f1, 0f00000000;
	st.param.f32 	[func_retval0], %f1;
	ret;

}
.func  (.param .b32 func_retval0) _Z8J_0_19_5PfS_(
	.param .b64 _Z8J_0_19_5PfS__param_0,
	.param .b64 _Z8J_0_19_5PfS__param_1
)
{
	.reg .b32 	%f<2>;

	mov.f32 	%f1, 0f00000000;
	st.param.f32 	[func_retval0], %f1;
	ret;

}
.func  (.param .b32 func_retval0) _Z8J_0_19_6PfS_(
	.param .b64 _Z8J_0_19_6PfS__param_0,
	.param .b64 _Z8J_0_19_6PfS__param_1
)
{
	.reg .b32 	%f<2>;

	mov.f32 	%f1, 0f00000000;
	st.param.f32 	[func_retval0], %f1;
	ret;

}
.func  (.param .b32 func_retval0) _Z8J_0_19_7PfS_(
	.param .b64 _Z8J_0_19_7PfS__param_0,
	.param .b64 _Z8J_0_19_7PfS__param_1
)
{
	.reg .b32 	%f<2>;

	mov.f32 	%f1, 0f00000000;
	st.param.f32 	[func_retval0], %f1;
	ret;

}
.func  (.param .b32 func_retval0) _Z8J_0_19_8PfS_(
	.param .b64 _Z8J_0_19_8PfS__param_0,
	.param .b64 _Z8J_0_19_8PfS__param_1
)
{
	.reg .b32 	%f<2>;

	mov.f32 	%f1, 0f00000000;
	st.param.f32 	[func_retval0], %f1;
	ret;

}
.func  (.param .b32 func_retval0) _Z8J_0_19_9PfS_(
	.param .b64 _Z8J_0_19_9PfS__param_0,
	.param .b64 _Z8J_0_19_9PfS__param_1
)
{
	.reg .b32 	%f<2>;

	mov.f32 	%f1, 0f00000000;
	st.param.f32 	[func_retval0], %f1;
	ret;

}
.func  (.param .b32 func_retval0) _Z9J_0_19_10PfS_(
	.param .b64 _Z9J_0_19_10PfS__param_0,
	.param .b64 _Z9J_0_19_10PfS__param_1
)
{
	.reg .b32 	%f<2>;

	mov.f32 	%f1, 0f00000000;
	st.param.f32 	[func_retval0], %f1;
	ret;

}
.func  (.param .b32 func_retval0) _Z9J_0_19_11PfS_(
	.param .b64 _Z9J_0_19_11PfS__param_0,
	.param .b64 _Z9J_0_19_11PfS__param_1
)
{
	.reg .b32 	%f<3>;
	.reg .b64 	%rd<2>;

	ld.param.u64 	%rd1, [_Z9J_0_19_11PfS__param_0];
	ld.f32 	%f1, [%rd1+76];
	add.f32 	%f2, %f1, %f1;
	st.param.f32 	[func_retval0], %f2;
	ret;

}
.func  (.param .b32 func_retval0) _Z9J_0_19_12PfS_(
	.param .b64 _Z9J_0_19_12PfS__param_0,
	.param .b64 _Z9J_0_19_12PfS__param_1
)
{
	.reg .b32 	%f<2>;

	mov.f32 	%f1, 0f00000000;
	st.param.f32 	[func_retval0], %f1;
	ret;

}
.func  (.param .b32 func_retval0) _Z9J_0_19_13PfS_(
	.param .b64 _Z9J_0_19_13PfS__param_0,
	.param .b64 _Z9J_0_19_13PfS__param_1
)
{
	.reg .b32 	%f<2>;

	mov.f32 	%f1, 0f00000000;
	st.param.f32 	[func_retval0], %f1;
	ret;

}
.func  (.param .b32 func_retval0) _Z9J_0_19_14PfS_(
	.param .b64 _Z9J_0_19_14PfS__param_0,
	.param .b64 _Z9J_0_19_14PfS__param_1
)
{
	.reg .b32 	%f<2>;

	mov.f32 	%f1, 0f00000000;
	st.param.f32 	[func_retval0], %f1;
	ret;

}
.func  (.param .b32 func_retval0) _Z9J_0_19_15PfS_(
	.param .b64 _Z9J_0_19_15PfS__param_0,
	.param .b64 _Z9J_0_19_15PfS__param_1
)
{
	.reg .b32 	%f<2>;

	mov.f32 	%f1, 0f00000000;
	st.param.f32 	[func_retval0], %f1;
	ret;

}
.func  (.param .b32 func_retval0) _Z9J_0_19_16PfS_(
	.param .b64 _Z9J_0_19_16PfS__param_0,
	.param .b64 _Z9J_0_19_16PfS__param_1
)
{
	.reg .b32 	%f<2>;

	mov.f32 	%f1, 0f00000000;
	st.param.f32 	[func_retval0], %f1;
	ret;

}
.func  (.param .b32 func_retval0) _Z9J_0_19_17PfS_(
	.param .b64 _Z9J_0_19_17PfS__param_0,
	.param .b64 _Z9J_0_19_17PfS__param_1
)
{
	.reg .b32 	%f<2>;

	mov.f32 	%f1, 0f00000000;
	st.param.f32 	[func_retval0], %f1;
	ret;

}
.func  (.param .b32 func_retval0) _Z9J_0_19_18PfS_(
	.param .b64 _Z9J_0_19_18PfS__param_0,
	.param .b64 _Z9J_0_19_18PfS__param_1
)
{
	.reg .b32 	%f<2>;

	mov.f32 	%f1, 0f00000000;
	st.param.f32 	[func_retval0], %f1;
	ret;

}
.func  (.param .b32 func_retval0) _Z9J_0_19_19PfS_(
	.param .b64 _Z9J_0_19_19PfS__param_0,
	.param .b64 _Z9J_0_19_19PfS__param_1
)
{
	.reg .b32 	%f<3>;
	.reg .b64 	%rd<2>;

	ld.param.u64 	%rd1, [_Z9J_0_19_19PfS__param_0];
	ld.f32 	%f1, [%rd1+44];
	add.f32 	%f2, %f1, %f1;
	st.param.f32 	[func_retval0], %f2;
	ret;

}
.func  (.param .b32 func_retval0) _Z9J_0_19_20PfS_(
	.param .b64 _Z9J_0_19_20PfS__param_0,
	.param .b64 _Z9J_0_19_20PfS__param_1
)
{
	.reg .b32 	%f<2>;

	mov.f32 	%f1, 0f00000000;
	st.param.f32 	[func_retval0], %f1;
	ret;

}
.func  (.param .b32 func_retval0) _Z9J_0_19_21PfS_(
	.param .b64 _Z9J_0_19_21PfS__param_0,
	.param .b64 _Z9J_0_19_21PfS__param_1
)
{
	.reg .b32 	%f<2>;

	mov.f32 	%f1, 0f00000000;
	st.param.f32 	[func_retval0], %f1;
	ret;

}
.func  (.param .b32 func_retval0) _Z8J_0_20_0PfS_(
	.param .b64 _Z8J_0_20_0PfS__param_0,
	.param .b64 _Z8J_0_20_0PfS__param_1
)
{
	.reg .b32 	%f<2>;

	mov.f32 	%f1, 0f00000000;
	st.param.f32 	[func_retval0], %f1;
	ret;

}
.func  (.param .b32 func_retval0) _Z8J_0_20_1PfS_(
	.param .b64 _Z8J_0_20_1PfS__param_0,
	.param .b64 _Z8J_0_20_1PfS__param_1
)
{
	.reg .b32 	%f<2>;

	mov.f32 	%f1, 0f00000000;
	st.param.f32 	[func_retval0], %f1;
	ret;

}
.func  (.param .b32 func_retval0) _Z8J_0_20_2PfS_(
	.param .b64 _Z8J_0_20_2PfS__param_0,
	.param .b64 _Z8J_0_20_2PfS__param_1
)
{
	.reg .b32 	%f<2>;

	mov.f32 	%f1, 0f00000000;
	st.param.f32 	[func_retval0], %f1;
	ret;

}
.func  (.param .b32 func_retval0) _Z8J_0_20_3PfS_(
	.param .b64 _Z8J_0_20_3PfS__param_0,
	.param .b64 _Z8J_0_20_3PfS__param_1
)
{
	.reg .b32 	%f<2>;

	mov.f32 	%f1, 0f00000000;
	st.param.f32 	[func_retval0], %f1;
	ret;

}
.func  (.param .b32 func_retval0) _Z8J_0_20_4PfS_(
	.param .b64 _Z8J_0_20_4PfS__param_0,
	.param .b64 _Z8J_0_20_4PfS__param_1
)
{
	.reg .b32 	%f<2>;

	mov.f32 	%f1, 0f00000000;
	st.param.f32 	[func_retval0], %f1;
	ret;

}
.func  (.param .b32 func_retval0) _Z8J_0_20_5PfS_(
	.param .b64 _Z8J_0_20_5PfS__param_0,
	.param .b64 _Z8J_0_20_5PfS__param_1
)
{
	.reg .b32 	%f<2>;

	mov.f32 	%f1, 0f00000000;
	st.param.f32 	[func_retval0], %f1;
	ret;

}
.func  (.param .b32 func_retval0) _Z8J_0_20_6PfS_(
	.param .b64 _Z8J_0_20_6PfS__param_0,
	.param .b64 _Z8J_0_20_6PfS__param_1
)
{
	.reg .b32 	%f<2>;

	mov.f32 	%f1, 0f00000000;
	st.param.f32 	[func_retval0], %f1;
	ret;

}
.func  (.param .b32 func_retval0) _Z8J_0_20_7PfS_(
	.param .b64 _Z8J_0_20_7PfS__param_0,
	.param .b64 _Z8J_0_20_7PfS__param_1
)
{
	.reg .b32 	%f<2>;

	mov.f32 	%f1, 0f00000000;
	st.param.f32 	[func_retval0], %f1;
	ret;

}
.func  (.param .b32 func_retval0) _Z8J_0_20_8PfS_(
	.param .b64 _Z8J_0_20_8PfS__param_0,
	.param .b64 _Z8J_0_20_8PfS__param_1
)
{
	.reg .b32 	%f<2>;

	mov.f32 	%f1, 0f00000000;
	st.param.f32 	[func_retval0], %f1;
	ret;

}
.func  (.param .b32 func_retval0) _Z8J_0_20_9PfS_(
	.param .b64 _Z8J_0_20_9PfS__param_0,
	.param .b64 _Z8J_0_20_9PfS__param_1
)
{
	.reg .b32 	%f<2>;

	mov.f32 	%f1, 0f00000000;
	st.param.f32 	[func_retval0], %f1;
	ret;

}
.func  (.param .b32 func_retval0) _Z9J_0_20_10PfS_(
	.param .b64 _Z9J_0_20_10PfS__param_0,
	.param .b64 _Z9J_0_20_10PfS__param_1
)
{
	.reg .b32 	%f<2>;

	mov.f32 	%f1, 0f00000000;
	st.param.f32 	[func_retval0], %f1;
	ret;

}
.func  (.param .b32 func_retval0) _Z9J_0_20_11PfS_(
	.param .b64 _Z9J_0_20_11PfS__param_0,
	.param .b64 _Z9J_0_20_11PfS__param_1
)
{
	.reg .b32 	%f<2>;

	mov.f32 	%f1, 0f00000000;
	st.param.f32 	[func_retval0], %f1;
	ret;

}
.func  (.param .b32 func_retval0) _Z9J_0_20_12PfS_(
	.param .b64 _Z9J_0_20_12PfS__param_0,
	.param .b64 _Z9J_0_20_12PfS__param_1
)
{
	.reg .b32 	%f<3>;
	.reg .b64 	%rd<2>;

	ld.param.u64 	%rd1, [_Z9J_0_20_12PfS__param_0];
	ld.f32 	%f1, [%rd1+80];
	add.f32 	%f2, %f1, %f1;
	st.param.f32 	[func_retval0], %f2;
	ret;

}
.func  (.param .b32 func_retval0) _Z9J_0_20_13PfS_(
	.param .b64 _Z9J_0_20_13PfS__param_0,
	.param .b64 _Z9J_0_20_13PfS__param_1
)
{
	.reg .b32 	%f<2>;

	mov.f32 	%f1, 0f00000000;
	st.param.f32 	[func_retval0], %f1;
	ret;

}
.func  (.param .b32 func_retval0) _Z9J_0_20_14PfS_(
	.param .b64 _Z9J_0_20_14PfS__param_0,
	.param .b64 _Z9J_0_20_14PfS__param_1
)
{
	.reg .b32 	%f<2>;

	mov.f32 	%f1, 0f00000000;
	st.param.f32 	[func_retval0], %f1;
	ret;

}
.func  (.param .b32 func_retval0) _Z9J_0_20_15PfS_(
	.param .b64 _Z9J_0_20_15PfS__param_0,
	.param .b64 _Z9J_0_20_15PfS__param_1
)
{
	.reg .b32 	%f<2>;

	mov.f32 	%f1, 0f00000000;
	st.param.f32 	[func_retval0], %f1;
	ret;

}
.func  (.param .b32 func_retval0) _Z9J_0_20_16PfS_(
	.param .b64 _Z9J_0_20_16PfS__param_0,
	.param .b64 _Z9J_0_20_16PfS__param_1
)
{
	.reg .b32 	%f<2>;

	mov.f32 	%f1, 0f00000000;
	st.param.f32 	[func_retval0], %f1;
	ret;

}
.func  (.param .b32 func_retval0) _Z9J_0_20_17PfS_(
	.param .b64 _Z9J_0_20_17PfS__param_0,
	.param .b64 _Z9J_0_20_17PfS__param_1
)
{
	.reg .b32 	%f<2>;

	mov.f32 	%f1, 0f00000000;
	st.param.f32 	[func_retval0], %f1;
	ret;

}
.func  (.param .b32 func_retval0) _Z9J_0_20_18PfS_(
	.param .b64 _Z9J_0_20_18PfS__param_0,
	.param .b64 _Z9J_0_20_18PfS__param_1
)
{
	.reg .b32 	%f<2>;

	mov.f32 	%f1, 0f00000000;
	st.param.f32 	[func_retval0], %f1;
	ret;

}
.func  (.param .b32 func_retval0) _Z9J_0_20_19PfS_(
	.param .b64 _Z9J_0_20_19PfS__param_0,
	.param .b64 _Z9J_0_20_19PfS__param_1
)
{
	.reg .b32 	%f<2>;

	mov.f32 	%f1, 0f00000000;
	st.param.f32 	[func_retval0], %f1;
	ret;

}
.func  (.param .b32 func_retval0) _Z9J_0_20_20PfS_(
	.param .b64 _Z9J_0_20_20PfS__param_0,
	.param .b64 _Z9J_0_20_20PfS__param_1
)
{
	.reg .b32 	%f<3>;
	.reg .b64 	%rd<2>;

	ld.param.u64 	%rd1, [_Z9J_0_20_20PfS__param_0];
	ld.f32 	%f1, [%rd1+48];
	add.f32 	%f2, %f1, %f1;
	st.param.f32 	[func_retval0], %f2;
	ret;

}
.func  (.param .b32 func_retval0) _Z9J_0_20_21PfS_(
	.param .b64 _Z9J_0_20_21PfS__param_0,
	.param .b64 _Z9J_0_20_21PfS__param_1
)
{
	.reg .b32 	%f<2>;

	mov.f32 	%f1, 0f00000000;
	st.param.f32 	[func_retval0], %f1;
	ret;

}
.func  (.param .b32 func_retval0) _Z8J_0_21_0PfS_(
	.param .b64 _Z8J_0_21_0PfS__param_0,
	.param .b64 _Z8J_0_21_0PfS__param_1
)
{
	.reg .b32 	%f<2>;

	mov.f32 	%f1, 0f00000000;
	st.param.f32 	[func_retval0], %f1;
	ret;

}
.func  (.param .b32 func_retval0) _Z8J_0_21_1PfS_(
	.param .b64 _Z8J_0_21_1PfS__param_0,
	.param .b64 _Z8J_0_21_1PfS__param_1
)
{
	.reg .b32 	%f<2>;

	mov.f32 	%f1, 0f00000000;
	st.param.f32 	[func_retval0], %f1;
	ret;

}
.func  (.param .b32 func_retval0) _Z8J_0_21_2PfS_(
	.param .b64 _Z8J_0_21_2PfS__param_0,
	.param .b64 _Z8J_0_21_2PfS__param_1
)
{
	.reg .b32 	%f<2>;

	mov.f32 	%f1, 0f00000000;
	st.param.f32 	[func_retval0], %f1;
	ret;

}
.func  (.param .b32 func_retval0) _Z8J_0_21_3PfS_(
	.param .b64 _Z8J_0_21_3PfS__param_0,
	.param .b64 _Z8J_0_21_3PfS__param_1
)
{
	.reg .b32 	%f<2>;

	mov.f32 	%f1, 0f00000000;
	st.param.f32 	[func_retval0], %f1;
	ret;

}
.func  (.param .b32 func_retval0) _Z8J_0_21_4PfS_(
	.param .b64 _Z8J_0_21_4PfS__param_0,
	.param .b64 _Z8J_0_21_4PfS__param_1
)
{
	.reg .b32 	%f<2>;

	mov.f32 	%f1, 0f00000000;
	st.param.f32 	[func_retval0], %f1;
	ret;

}
.func  (.param .b32 func_retval0) _Z8J_0_21_5PfS_(
	.param .b64 _Z8J_0_21_5PfS__param_0,
	.param .b64 _Z8J_0_21_5PfS__param_1
)
{
	.reg .b32 	%f<2>;

	mov.f32 	%f1, 0f00000000;
	st.param.f32 	[func_retval0], %f1;
	ret;

}
.func  (.param .b32 func_retval0) _Z8J_0_21_6PfS_(
	.param .b64 _Z8J_0_21_6PfS__param_0,
	.param .b64 _Z8J_0_21_6PfS__param_1
)
{
	.reg .b32 	%f<2>;

	mov.f32 	%f1, 0f00000000;
	st.param.f32 	[func_retval0], %f1;
	ret;

}
.func  (.param .b32 func_retval0) _Z8J_0_21_7PfS_(
	.param .b64 _Z8J_0_21_7PfS__param_0,
	.param .b64 _Z8J_0_21_7PfS__param_1
)
{
	.reg .b32 	%f<2>;

	mov.f32 	%f1, 0f00000000;
	st.param.f32 	[func_retval0], %f1;
	ret;

}
.func  (.param .b32 func_retval0) _Z8J_0_21_8PfS_(
	.param .b64 _Z8J_0_21_8PfS__param_0,
	.param .b64 _Z8J_0_21_8PfS__param_1
)
{
	.reg .b32 	%f<2>;

	mov.f32 	%f1, 0f00000000;
	st.param.f32 	[func_retval0], %f1;
	ret;

}
.func  (.param .b32 func_retval0) _Z8J_0_21_9PfS_(
	.param .b64 _Z8J_0_21_9PfS__param_0,
	.param .b64 _Z8J_0_21_9PfS__param_1
)
{
	.reg .b32 	%f<2>;

	mov.f32 	%f1, 0f00000000;
	st.param.f32 	[func_retval0], %f1;
	ret;

}
.func  (.param .b32 func_retval0) _Z9J_0_21_10PfS_(
	.param .b64 _Z9J_0_21_10PfS__param_0,
	.param .b64 _Z9J_0_21_10PfS__param_1
)
{
	.reg .b32 	%f<2>;

	mov.f32 	%f1, 0f00000000;
	st.param.f32 	[func_retval0], %f1;
	ret;

}
.func  (.param .b32 func_retval0) _Z9J_0_21_11PfS_(
	.param .b64 _Z9J_0_21_11PfS__param_0,
	.param .b64 _Z9J_0_21_11PfS__param_1
)
{
	.reg .b32 	%f<2>;

	mov.f32 	%f1, 0f00000000;
	st.param.f32 	[func_retval0], %f1;
	ret;

}
.func  (.param .b32 func_retval0) _Z9J_0_21_12PfS_(
	.param .b64 _Z9J_0_21_12PfS__param_0,
	.param .b64 _Z9J_0_21_12PfS__param_1
)
{
	.reg .b32 	%f<2>;

	mov.f32 	%f1, 0f00000000;
	st.param.f32 	[func_retval0], %f1;
	ret;

}
.func  (.param .b32 func_retval0) _Z9J_0_21_13PfS_(
	.param .b64 _Z9J_0_21_13PfS__param_0,
	.param .b64 _Z9J_0_21_13PfS__param_1
)
{
	.reg .b32 	%f<3>;
	.reg .b64 	%rd<2>;

	ld.param.u64 	%rd1, [_Z9J_0_21_13PfS__param_0];
	ld.f32 	%f1, [%rd1+84];
	add.f32 	%f2, %f1, %f1;
	st.param.f32 	[func_retval0], %f2;
	ret;

}
.func  (.param .b32 func_retval0) _Z9J_0_21_14PfS_(
	.param .b64 _Z9J_0_21_14PfS__param_0,
	.param .b64 _Z9J_0_21_14PfS__param_1
)
{
	.reg .b32 	%f<2>;

	mov.f32 	%f1, 0f00000000;
	st.param.f32 	[func_retval0], %f1;
	ret;

}
.func  (.param .b32 func_retval0) _Z9J_0_21_15PfS_(
	.param .b64 _Z9J_0_21_15PfS__param_0,
	.param .b64 _Z9J_0_21_15PfS__param_1
)
{
	.reg .b32 	%f<2>;

	mov.f32 	%f1, 0f00000000;
	st.param.f32 	[func_retval0], %f1;
	ret;

}
.func  (.param .b32 func_retval0) _Z9J_0_21_16PfS_(
	.param .b64 _Z9J_0_21_16PfS__param_0,
	.param .b64 _Z9J_0_21_16PfS__param_1
)
{
	.reg .b32 	%f<2>;

	mov.f32 	%f1, 0f00000000;
	st.param.f32 	[func_retval0], %f1;
	ret;

}
.func  (.param .b32 func_retval0) _Z9J_0_21_17PfS_(
	.param .b64 _Z9J_0_21_17PfS__param_0,
	.param .b64 _Z9J_0_21_17PfS__param_1
)
{
	.reg .b32 	%f<2>;

	mov.f32 	%f1, 0f00000000;
	st.param.f32 	[func_retval0], %f1;
	ret;

}
.func  (.param .b32 func_retval0) _Z9J_0_21_18PfS_(
	.param .b64 _Z9J_0_21_18PfS__param_0,
	.param .b64 _Z9J_0_21_18PfS__param_1
)
{
	.reg .b32 	%f<2>;

	mov.f32 	%f1, 0f00000000;
	st.param.f32 	[func_retval0], %f1;
	ret;

}
.func  (.param .b32 func_retval0) _Z9J_0_21_19PfS_(
	.param .b64 _Z9J_0_21_19PfS__param_0,
	.param .b64 _Z9J_0_21_19PfS__param_1
)
{
	.reg .b32 	%f<2>;

	mov.f32 	%f1, 0f00000000;
	st.param.f32 	[func_retval0], %f1;
	ret;

}
.func  (.param .b32 func_retval0) _Z9J_0_21_20PfS_(
	.param .b64 _Z9J_0_21_20PfS__param_0,
	.param .b64 _Z9J_0_21_20PfS__param_1
)
{
	.reg .b32 	%f<2>;

	mov.f32 	%f1, 0f00000000;
	st.param.f32 	[func_retval0], %f1;
	ret;

}
.func  (.param .b32 func_retval0) _Z9J_0_21_21PfS_(
	.param .b64 _Z9J_0_21_21PfS__param_0,
	.param .b64 _Z9J_0_21_21PfS__param_1
)
{
	.reg .b32 	%f<3>;
	.reg .b64 	%rd<2>;

	ld.param.u64 	%rd1, [_Z9J_0_21_21PfS__param_0];
	ld.f32 	%f1, [%rd1+52];
	add.f32 	%f2, %f1, %f1;
	st.param.f32 	[func_retval0], %f2;
	ret;

}
.func  (.param .b32 func_retval0) _Z7J_1_0_0PfS_(
	.param .b64 _Z7J_1_0_0PfS__param_0,
	.param .b64 _Z7J_1_0_0PfS__param_1
)
{
	.reg .b32 	%f<2>;

	mov.f32 	%f1, 0f40000000;
	st.param.f32 	[func_retval0], %f1;
	ret;

}
.func  (.param .b32 func_retval0) _Z7J_1_0_1PfS_(
	.param .b64 _Z7J_1_0_1PfS__param_0,
	.param .b64 _Z7J_1_0_1PfS__param_1
)
{
	.reg .b32 	%f<2>;

	mov.f32 	%f1, 0f00000000;
	st.param.f32 	[func_retval0], %f1;
	ret;

}
.func  (.param .b32 func_retval0) _Z7J_1_0_2PfS_(
	.param .b64 _Z7J_1_0_2PfS__param_0,
	.param .b64 _Z7J_1_0_2PfS__param_1
)
{
	.reg .b32 	%f<2>;

	mov.f32 	%f1, 0f00000000;
	st.param.f32 	[func_retval0], %f1;
	ret;

}
.func  (.param .b32 func_retval0) _Z7J_1_0_3PfS_(
	.param .b64 _Z7J_1_0_3PfS__param_0,
	.param .b64 _Z7J_1_0_3PfS__param_1
)
{
	.reg .b32 	%f<2>;

	mov.f32 	%f1, 0f00000000;
	st.param.f32 	[func_retval0], %f1;
	ret;

}
.func  (.param .b32 func_retval0) _Z7J_1_0_4PfS_(
	.param .b64 _Z7J_1_0_4PfS__param_0,
	.param .b64 _Z7J_1_0_4PfS__param_1
)
{
	.reg .b32 	%f<2>;

	mov.f32 	%f1, 0f00000000;
	st.param.f32 	[func_retval0], %f1;
	ret;

}
.func  (.param .b32 func_retval0) _Z7J_1_0_5PfS_(
	.param .b64 _Z7J_1_0_5PfS__param_0,
	.param .b64 _Z7J_1_0_5PfS__param_1
)
{
	.reg .b32 	%f<2>;

	mov.f32 	%f1, 0f00000000;
	st.param.f32 	[func_retval0], %f1;
	ret;

}
.func  (.param .b32 func_retval0) _Z7J_1_0_6PfS_(
	.param .b64 _Z7J_1_0_6PfS__param_0,
	.param .b64 _Z7J_1_0_6PfS__param_1
)
{
	.reg .b32 	%f<2>;

	mov.f32 	%f1, 0f3F800000;
	st.param.f32 	[func_retval0], %f1;
	ret;

}
.func  (.param .b32 func_retval0) _Z7J_1_0_7PfS_(
	.param .b64 _Z7J_1_0_7PfS__param_0,
	.param .b64 _Z7J_1_0_7PfS__param_1
)
{
	.reg .b32 	%f<2>;

	mov.f32 	%f1, 0fBF800000;
	st.param.f32 	[func_retval0], %f1;
	ret;

}
.func  (.param .b32 func_retval0) _Z7J_1_0_8PfS_(
	.param .b64 _Z7J_1_0_8PfS__param_0,
	.param .b64 _Z7J_1_0_8PfS__param_1
)
{
	.reg .b32 	%f<2>;

	mov.f32 	%f1, 0f00000000;
	st.param.f32 	[func_retval0], %f1;
	ret;

}
.func  (.param .b32 func_retval0) _Z7J_1_0_9PfS_(
	.param .b64 _Z7J_1_0_9PfS__param_0,
	.param .b64 _Z7J_1_0_9PfS__param_1
)
{
	.reg .b32 	%f<2>;

	mov.f32 	%f1, 0f00000000;
	st.param.f32 	[func_retval0], %f1;
	ret;

}
.func  (.param .b32 func_retval0) _Z8J_1_0_10PfS_(
	.param .b64 _Z8J_1_0_10PfS__param_0,
	.param .b64 _Z8J_1_0_10PfS__param_1
)
{
	.reg .b32 	%f<2>;

	mov.f32 	%f1, 0f00000000;
	st.param.f32 	[func_retval0], %f1;
	ret;

}
.func  (.param .b32 func_retval0) _Z8J_1_0_11PfS_(
	.param .b64 _Z8J_1_0_11PfS__param_0,
	.param .b64 _Z8J_1_0_11PfS__param_1
)
{
	.reg .b32 	%f<2>;

	mov.f32 	%f1, 0f00000000;
	st.param.f32 	[func_retval0], %f1;
	ret;

}
.func  (.param .b32 func_retval0) _Z8J_1_0_12PfS_(
	.param .b64 _Z8J_1_0_12PfS__param_0,
	.param .b64 _Z8J_1_0_12PfS__param_1
)
{
	.reg .b32 	%f<2>;

	mov.f32 	%f1, 0f00000000;
	st.param.f32 	[func_retval0], %f1;
	ret;

}
.func  (.param .b32 func_retval0) _Z8J_1_0_13PfS_(
	.param .b64 _Z8J_1_0_13PfS__param_0,
	.param .b64 _Z8J_1_0_13PfS__param_1
)
{
	.reg .b32 	%f<2>;

	mov.f32 	%f1, 0f00000000;
	st.param.f32 	[func_retval0], %f1;
	ret;

}
.func  (.param .b32 func_retval0) _Z8J_1_0_14PfS_(
	.param .b64 _Z8J_1_0_14PfS__param_0,
	.param .b64 _Z8J_1_0_14PfS__param_1
)
{
	.reg .b32 	%f<2>;

	mov.f32 	%f1, 0f00000000;
	st.param.f32 	[func_retval0], %f1;
	ret;

}
.func  (.param .b32 func_retval0) _Z8J_1_0_15PfS_(
	.param .b64 _Z8J_1_0_15PfS__param_0,
	.param .b64 _Z8J_1_0_15PfS__param_1
)
{
	.reg .b32 	%f<2>;

	mov.f32 	%f1, 0f00000000;
	st.param.f32 	[func_retval0], %f1;
	ret;

}
.func  (.param .b32 func_retval0) _Z8J_1_0_16PfS_(
	.param .b64 _Z8J_1_0_16PfS__param_0,
	.param .b64 _Z8J_1_0_16PfS__param_1
)
{
	.reg .b32 	%f<2>;

	mov.f32 	%f1, 0f00000000;
	st.param.f32 	[func_retval0], %f1;
	ret;

}
.func  (.param .b32 func_retval0) _Z8J_1_0_17PfS_(
	.param .b64 _Z8J_1_0_17PfS__param_0,
	.param .b64 _Z8J_1_0_17PfS__param_1
)
{
	.reg .b32 	%f<2>;

	mov.f32 	%f1, 0f00000000;
	st.param.f32 	[func_retval0], %f1;
	ret;

}
.func  (.param .b32 func_retval0) _Z8J_1_0_18PfS_(
	.param .b64 _Z8J_1_0_18PfS__param_0,
	.param .b64 _Z8J_1_0_18PfS__param_1
)
{
	.reg .b32 	%f<2>;

	mov.f32 	%f1, 0f00000000;
	st.param.f32 	[func_retval0], %f1;
	ret;

}
.func  (.param .b32 func_retval0) _Z8J_1_0_19PfS_(
	.param .b64 _Z8J_1_0_19PfS__param_0,
	.param .b64 _Z8J_1_0_19PfS__param_1
)
{
	.reg .b32 	%f<2>;

	mov.f32 	%f1, 0f00000000;
	st.param.f32 	[func_retval0], %f1;
	ret;

}
.func  (.param .b32 func_retval0) _Z8J_1_0_20PfS_(
	.param .b64 _Z8J_1_0_20PfS__param_0,
	.param .b64 _Z8J_1_0_20PfS__param_1
)
{
	.reg .b32 	%f<2>;

	mov.f32 	%f1, 0f00000000;
	st.param.f32 	[func_retval0], %f1;
	ret;

}
.func  (.param .b32 func_retval0) _Z8J_1_0_21PfS_(
	.param .b64 _Z8J_1_0_21PfS__param_0,
	.param .b64 _Z8J_1_0_21PfS__param_1
)
{
	.reg .b32 	%f<2>;

	mov.f32 	%f1, 0f00000000;
	st.param.f32 	[func_retval0], %f1;
	ret;

}
.func  (.param .b32 func_retval0) _Z7J_1_1_0PfS_(
	.param .b64 _Z7J_1_1_0PfS__param_0,
	.param .b64 _Z7J_1_1_0PfS__param_1
)
{
	.reg .b32 	%f<2>;

	mov.f32 	%f1, 0f00000000;
	st.param.f32 	[func_retval0], %f1;
	ret;

}
.func  (.param .b32 func_retval0) _Z7J_1_1_1PfS_(
	.param .b64 _Z7J_1_1_1PfS__param_0,
	.param .b64 _Z7J_1_1_1PfS__param_1
)
{
	.reg .b32 	%f<2>;

	mov.f32 	%f1, 0f40000000;
	st.param.f32 	[func_retval0], %f1;
	ret;

}
.func  (.param .b32 func_retval0) _Z7J_1_1_2PfS_(
	.param .b64 _Z7J_1_1_2PfS__param_0,
	.param .b64 _Z7J_1_1_2PfS__param_1
)
{
	.reg .b32 	%f<2>;

	mov.f32 	%f1, 0f00000000;
	st.param.f32 	[func_retval0], %f1;
	ret;

}
.func  (.param .b32 func_retval0) _Z7J_1_1_3PfS_(
	.param .b64 _Z7J_1_1_3PfS__param_0,
	.param .b64 _Z7J_1_1_3PfS__param_1
)
{
	.reg .b32 	%f<2>;

	mov.f32 	%f1, 0f00000000;
	st.param.f32 	[func_retval0], %f1;
	ret;

}
.func  (.param .b32 func_retval0) _Z7J_1_1_4PfS_(
	.param .b64 _Z7J_1_1_4PfS__param_0,
	.param .b64 _Z7J_1_1_4PfS__param_1
)
{
	.reg .b32 	%f<2>;

	mov.f32 	%f1, 0f00000000;
	st.param.f32 	[func_retval0], %f1;
	ret;

}
.func  (.param .b32 func_retval0) _Z7J_1_1_5PfS_(
	.param .b64 _Z7J_1_1_5PfS__param_0,
	.param .b64 _Z7J_1_1_5PfS__param_1
)
{
	.reg .b32 	%f<2>;

	mov.f32 	%f1, 0f00000000;
	st.param.f32 	[func_retval0], %f1;
	ret;

}
.func  (.param .b32 func_retval0) _Z7J_1_1_6PfS_(
	.param .b64 _Z7J_1_1_6PfS__param_0,
	.param .b64 _Z7J_1_1_6PfS__param_1
)
{
	.reg .b32 	%f<2>;

	mov.f32 	%f1, 0f00000000;
	st.param.f32 	[func_retval0], %f1;
	ret;

}
.func  (.param .b32 func_retval0) _Z7J_1_1_7PfS_(
	.param .b64 _Z7J_1_1_7PfS__param_0,
	.param .b64 _Z7J_1_1_7PfS__param_1
)
{
	.reg .b32 	%f<2>;

	mov.f32 	%f1, 0f00000000;
	st.param.f32 	[func_retval0], %f1;
	ret;

}
.func  (.param .b32 func_retval0) _Z7J_1_1_8PfS_(
	.param .b64 _Z7J_1_1_8PfS__param_0,
	.param .b64 _Z7J_1_1_8PfS__param_1
)
{
	.reg .b32 	%f<2>;

	mov.f32 	%f1, 0f3F800000;
	st.param.f32 	[func_retval0], %f1;
	ret;

}
.func  (.param .b32 func_retval0) _Z7J_1_1_9PfS_(
	.param .b64 _Z7J_1_1_9PfS__param_0,
	.param .b64 _Z7J_1_1_9PfS__param_1
)
{
	.reg .b32 	%f<2>;

	mov.f32 	%f1, 0fBF800000;
	st.param.f32 	[func_retval0], %f1;
	ret;

}
.func  (.param .b32 func_retval0) _Z8J_1_1_10PfS_(
	.param .b64 _Z8J_1_1_10PfS__param_0,
	.param .b64 _Z8J_1_1_10PfS__param_1
)
{
	.reg .b32 	%f<2>;

	mov.f32 	%f1, 0f00000000;
	st.param.f32 	[func_retval0], %f1;
	ret;

}
.func  (.param .b32 func_retval0) _Z8J_1_1_11PfS_(
	.param .b64 _Z8J_1_1_11PfS__param_0,
	.param .b64 _Z8J_1_1_11PfS__param_1
)
{
	.reg .b32 	%f<2>;

	mov.f32 	%f1, 0f00000000;
	st.param.f32 	[func_retval0], %f1;
	ret;

}
.func  (.param .b32 func_retval0) _Z8J_1_1_12PfS_(
	.param .b64 _Z8J_1_1_12PfS__param_0,
	.param .b64 _Z8J_1_1_12PfS__param_1
)
{
	.reg .b32 	%f<2>;

	mov.f32 	%f1, 0f00000000;
	st.param.f32 	[func_retval0], %f1;
	ret;

}
.func  (.param .b32 func_retval0) _Z8J_1_1_13PfS_(
	.param .b64 _Z8J_1_1_13PfS__param_0,
	.param .b64 _Z8J_1_1_13PfS__param_1
)
{
	.reg .b32 	%f<2>;

	mov.f32 	%f1, 0f00000000;
	st.param.f32 	[func_retval0], %f1;
	ret;

}
.func  (.param .b32 func_retval0) _Z8J_1_1_14PfS_(
	.param .b64 _Z8J_1_1_14PfS__param_0,
	.param .b64 _Z8J_1_1_14PfS__param_1
)
{
	.reg .b32 	%f<2>;

	mov.f32 	%f1, 0f00000000;
	st.param.f32 	[func_retval0], %f1;
	ret;

}
.func  (.param .b32 func_retval0) _Z8J_1_1_15PfS_(
	.param .b64 _Z8J_1_1_15PfS__param_0,
	.param .b64 _Z8J_1_1_15PfS__param_1
)
{
	.reg .b32 	%f<2>;

	mov.f32 	%f1, 0f00000000;
	st.param.f32 	[func_retval0], %f1;
	ret;

}
.func  (.param .b32 func_retval0) _Z8J_1_1_16PfS_(
	.param .b64 _Z8J_1_1_16PfS__param_0,
	.param .b64 _Z8J_1_1_16PfS__param_1
)
{
	.reg .b32 	%f<2>;

	mov.f32 	%f1, 0f00000000;
	st.param.f32 	[func_retval0], %f1;
	ret;

}
.func  (.param .b32 func_retval0) _Z8J_1_1_17PfS_(
	.param .b64 _Z8J_1_1_17PfS__param_0,
	.param .b64 _Z8J_1_1_17PfS__param_1
)
{
	.reg .b32 	%f<2>;

	mov.f32 	%f1, 0f00000000;
	st.param.f32 	[func_retval0], %f1;
	ret;

}
.func  (.param .b32 func_retval0) _Z8J_1_1_18PfS_(
	.param .b64 _Z8J_1_1_18PfS__param_0,
	.param .b64 _Z8J_1_1_18PfS__param_1
)
{
	.reg .b32 	%f<2>;

	mov.f32 	%f1, 0f00000000;
	st.param.f32 	[func_retval0], %f1;
	ret;

}
.func  (.param .b32 func_retval0) _Z8J_1_1_19PfS_(
	.param .b64 _Z8J_1_1_19PfS__param_0,
	.param .b64 _Z8J_1_1_19PfS__param_1
)
{
	.reg .b32 	%f<2>;

	mov.f32 	%f1, 0f00000000;
	st.param.f32 	[func_retval0], %f1;
	ret;

}
.func  (.param .b32 func_retval0) _Z8J_1_1_20PfS_(
	.param .b64 _Z8J_1_1_20PfS__param_0,
	.param .b64 _Z8J_1_1_20PfS__param_1
)
{
	.reg .b32 	%f<2>;

	mov.f32 	%f1, 0f00000000;
	st.param.f32 	[func_retval0], %f1;
	ret;

}
.func  (.param .b32 func_retval0) _Z8J_1_1_21PfS_(
	.param .b64 _Z8J_1_1_21PfS__param_0,
	.param .b64 _Z8J_1_1_21PfS__param_1
)
{
	.reg .b32 	%f<2>;

	mov.f32 	%f1, 0f00000000;
	st.param.f32 	[func_retval0], %f1;
	ret;

}
.func  (.param .b32 func_retval0) _Z7J_1_2_0PfS_(
	.param .b64 _Z7J_1_2_0PfS__param_0,
	.param .b64 _Z7J_1_2_0PfS__param_1
)
{
	.reg .b32 	%f<2>;

	mov.f32 	%f1, 0f00000000;
	st.param.f32 	[func_retval0], %f1;
	ret;

}
.func  (.param .b32 func_retval0) _Z7J_1_2_1PfS_(
	.param .b64 _Z7J_1_2_1PfS__param_0,
	.param .b64 _Z7J_1_2_1PfS__param_1
)
{
	.reg .b32 	%f<2>;

	mov.f32 	%f1, 0f00000000;
	st.param.f32 	[func_retval0], %f1;
	ret;

}
.func  (.param .b32 func_retval0) _Z7J_1_2_2PfS_(
	.param .b64 _Z7J_1_2_2PfS__param_0,
	.param .b64 _Z7J_1_2_2PfS__param_1
)
{
	.reg .b32 	%f<2>;

	mov.f32 	%f1, 0f40000000;
	st.param.f32 	[func_retval0], %f1;
	ret;

}
.func  (.param .b32 func_retval0) _Z7J_1_2_3PfS_(
	.param .b64 _Z7J_1_2_3PfS__param_0,
	.param .b64 _Z7J_1_2_3PfS__param_1
)
{
	.reg .b32 	%f<2>;

	mov.f32 	%f1, 0f00000000;
	st.param.f32 	[func_retval0], %f1;
	ret;

}
.func  (.param .b32 func_retval0) _Z7J_1_2_4PfS_(
	.param .b64 _Z7J_1_2_4PfS__param_0,
	.param .b64 _Z7J_1_2_4PfS__param_1
)
{
	.reg .b32 	%f<2>;

	mov.f32 	%f1, 0f00000000;
	st.param.f32 	[func_retval0], %f1;
	ret;

}
.func  (.param .b32 func_retval0) _Z7J_1_2_5PfS_(
	.param .b64 _Z7J_1_2_5PfS__param_0,
	.param .b64 _Z7J_1_2_5PfS__param_1
)
{
	.reg .b32 	%f<2>;

	mov.f32 	%f1, 0f00000000;
	st.param.f32 	[func_retval0], %f1;
	ret;

}
.func  (.param .b32 func_retval0) _Z7J_1_2_6PfS_(
	.param .b64 _Z7J_1_2_6PfS__param_0,
	.param .b64 _Z7J_1_2_6PfS__param_1
)
{
	.reg .b32 	%f<2>;

	mov.f32 	%f1, 0f00000000;
	st.param.f32 	[func_retval0], %f1;
	ret;

}
.func  (.param .b32 func_retval0) _Z7J_1_2_7PfS_(
	.param .b64 _Z7J_1_2_7PfS__param_0,
	.param .b64 _Z7J_1_2_7PfS__param_1
)
{
	.reg .b32 	%f<2>;

	mov.f32 	%f1, 0f00000000;
	st.param.f32 	[func_retval0], %f1;
	ret;

}
.func  (.param .b32 func_retval0) _Z7J_1_2_8PfS_(
	.param .b64 _Z7J_1_2_8PfS__param_0,
	.param .b64 _Z7J_1_2_8PfS__param_1
)
{
	.reg .b32 	%f<2>;

	mov.f32 	%f1, 0f00000000;
	st.param.f32 	[func_retval0], %f1;
	ret;

}
.func  (.param .b32 func_retval0) _Z7J_1_2_9PfS_(
	.param .b64 _Z7J_1_2_9PfS__param_0,
	.param .b64 _Z7J_1_2_9PfS__param_1
)
{
	.reg .b32 	%f<2>;

	mov.f32 	%f1, 0f00000000;
	st.param.f32 	[func_retval0], %f1;
	ret;

}
.func  (.param .b32 func_retval0) _Z8J_1_2_10PfS_(
	.param .b64 _Z8J_1_2_10PfS__param_0,
	.param .b64 _Z8J_1_2_10PfS__param_1
)
{
	.reg .b32 	%f<2>;

	mov.f32 	%f1, 0f00000000;
	st.param.f32 	[func_retval0], %f1;
	ret;

}
.func  (.param .b32 func_retval0) _Z8J_1_2_11PfS_(
	.param .b64 _Z8J_1_2_11PfS__param_0,
	.param .b64 _Z8J_1_2_11PfS__param_1
)
{
	.reg .b32 	%f<2>;

	mov.f32 	%f1, 0f00000000;
	st.param.f32 	[func_retval0], %f1;
	ret;

}
.func  (.param .b32 func_retval0) _Z8J_1_2_12PfS_(
	.param .b64 _Z8J_1_2_12PfS__param_0,
	.param .b64 _Z8J_1_2_12PfS__param_1
)
{
	.reg .b32 	%f<2>;

	mov.f32 	%f1, 0f00000000;
	st.param.f32 	[func_retval0], %f1;
	ret;

}
.func  (.param .b32 func_retval0) _Z8J_1_2_13PfS_(
	.param .b64 _Z8J_1_2_13PfS__param_0,
	.param .b64 _Z8J_1_2_13PfS__param_1
)
{
	.reg .b32 	%f<2>;

	mov.f32 	%f1, 0f00000000;
	st.param.f32 	[func_retval0], %f1;
	ret;

}
.func  (.param .b32 func_retval0) _Z8J_1_2_14PfS_(
	.param .b64 _Z8J_1_2_14PfS__param_0,
	.param .b64 _Z8J_1_2_14PfS__param_1
)
{
	.reg .b32 	%f<2>;

	mov.f32 	%f1, 0f00000000;
	st.param.f32 	[func_retval0], %f1;
	ret;

}
.func  (.param .b32 func_retval0) _Z8J_1_2_15PfS_(
	.param .b64 _Z8J_1_2_15PfS__param_0,
	.param .b64 _Z8J_1_2_15PfS__param_1
)
{
	.reg .b32 	%f<2>;

	mov.f32 	%f1, 0f00000000;
	st.param.f32 	[func_retval0], %f1;
	ret;

}
.func  (.param .b32 func_retval0) _Z8J_1_2_16PfS_(
	.param .b64 _Z8J_1_2_16PfS__param_0,
	.param .b64 _Z8J_1_2_16PfS__param_1
)
{
	.reg .b32 	%f<2>;

	mov.f32 	%f1, 0f00000000;
	st.param.f32 	[func_retval0], %f1;
	ret;

}
.func  (.param .b32 func_retval0) _Z8J_1_2_17PfS_(
	.param .b64 _Z8J_1_2_17PfS__param_0,
	.param .b64 _Z8J_1_2_17PfS__param_1
)
{
	.reg .b32 	%f<2>;

	mov.f32 	%f1, 0f00000000;
	st.param.f32 	[func_retval0], %f1;
	ret;

}
.func  (.param .b32 func_retval0) _Z8J_1_2_18PfS_(
	.param .b64 _Z8J_1_2_18PfS__param_0,
	.param .b64 _Z8J_1_2_18PfS__param_1
)
{
	.reg .b32 	%f<2>;

	mov.f32 	%f1, 0f00000000;
	st.param.f32 	[func_retval0], %f1;
	ret;

}
.func  (.param .b32 func_retval0) _Z8J_1_2_19PfS_(
	.param .b64 _Z8J_1_2_19PfS__param_0,
	.param .b64 _Z8J_1_2_19PfS__param_1
)
{
	.reg .b32 	%f<2>;

	mov.f32 	%f1, 0f00000000;
	st.param.f32 	[func_retval0], %f1;
	ret;

}
.func  (.param .b32 func_retval0) _Z8J_1_2_20PfS_(
	.param .b64 _Z8J_1_2_20PfS__param_0,
	.param .b64 _Z8J_1_2_20PfS__param_1
)
{
	.reg .b32 	%f<2>;

	mov.f32 	%f1, 0f00000000;
	st.param.f32 	[func_retval0], %f1;
	ret;

}
.func  (.param .b32 func_retval0) _Z8J_1_2_21PfS_(
	.param .b64 _Z8J_1_2_21PfS__param_0,
	.param .b64 _Z8J_1_2_21PfS__param_1
)
{
	.reg .b32 	%f<2>;

	mov.f32 	%f1, 0f00000000;
	st.param.f32 	[func_retval0], %f1;
	ret;

}
.func  (.param .b32 func_retval0) _Z7J_1_3_0PfS_(
	.param .b64 _Z7J_1_3_0PfS__param_0,
	.param .b64 _Z7J_1_3_0PfS__param_1
)
{
	.reg .b32 	%f<2>;

	mov.f32 	%f1, 0f00000000;
	st.param.f32 	[func_retval0], %f1;
	ret;

}
.func  (.param .b32 func_retval0) _Z7J_1_3_1PfS_(
	.param .b64 _Z7J_1_3_1PfS__param_0,
	.param .b64 _Z7J_1_3_1PfS__param_1
)
{
	.reg .b32 	%f<2>;

	mov.f32 	%f1, 0f00000000;
	st.param.f32 	[func_retval0], %f1;
	ret;

}
.func  (.param .b32 func_retval0) _Z7J_1_3_2PfS_(
	.param .b64 _Z7J_1_3_2PfS__param_0,
	.param .b64 _Z7J_1_3_2PfS__param_1
)
{
	.reg .b32 	%f<2>;

	mov.f32 	%f1, 0f00000000;
	st.param.f32 	[func_retval0], %f1;
	ret;

}
.func  (.param .b32 func_retval0) _Z7J_1_3_3PfS_(
	.param .b64 _Z7J_1_3_3PfS__param_0,
	.param .b64 _Z7J_1_3_3PfS__param_1
)
{
	.reg .b32 	%f<2>;

	mov.f32 	%f1, 0f40000000;
	st.param.f32 	[func_retval0], %f1;
	ret;

}
.func  (.param .b32 func_retval0) _Z7J_1_3_4PfS_(
	.param .b64 _Z7J_1_3_4PfS__param_0,
	.param .b64 _Z7J_1_3_4PfS__param_1
)
{
	.reg .b32 	%f<2>;

	mov.f32 	%f1, 0f00000000;
	st.param.f32 	[func_retval0], %f1;
	ret;

}
.func  (.param .b32 func_retval0) _Z7J_1_3_5PfS_(
	.param .b64 _Z7J_1_3_5PfS__param_0,
	.param .b64 _Z7J_1_3_5PfS__param_1
)
{
	.reg .b32 	%f<2>;

	mov.f32 	%f1, 0f00000000;
	st.param.f32 	[func_retval0], %f1;
	ret;

}
.func  (.param .b32 func_retval0) _Z7J_1_3_6PfS_(
	.param .b64 _Z7J_1_3_6PfS__param_0,
	.param .b64 _Z7J_1_3_6PfS__param_1
)
{
	.reg .b32 	%f<2>;

	mov.f32 	%f1, 0f00000000;
	st.param.f32 	[func_retval0], %f1;
	ret;

}
.func  (.param .b32 func_retval0) _Z7J_1_3_7PfS_(
	.param .b64 _Z7J_1_3_7PfS__param_0,
	.param .b64 _Z7J_1_3_7PfS__param_1
)
{
	.reg .b32 	%f<2>;

	mov.f32 	%f1, 0f00000000;
	st.param.f32 	[func_retval0], %f1;
	ret;

}
.func  (.param .b32 func_retval0) _Z7J_1_3_8PfS_(
	.param .b64 _Z7J_1_3_8PfS__param_0,
	.param .b64 _Z7J_1_3_8PfS__param_1
)
{
	.reg .b32 	%f<2>;

	mov.f32 	%f1, 0f00000000;
	st.param.f32 	[func_retval0], %f1;
	ret;

}
.func  (.param .b32 func_retval0) _Z7J_1_3_9PfS_(
	.param .b64 _Z7J_1_3_9PfS__param_0,
	.param .b64 _Z7J_1_3_9PfS__param_1
)
{
	.reg .b32 	%f<2>;

	mov.f32 	%f1, 0f00000000;
	st.param.f32 	[func_retval0], %f1;
	ret;

}
.func  (.param .b32 func_retval0) _Z8J_1_3_10PfS_(
	.param .b64 _Z8J_1_3_10PfS__param_0,
	.param .b64 _Z8J_1_3_10PfS__param_1
)
{
	.reg .b32 	%f<2>;

	mov.f32 	%f1, 0f00000000;
	st.param.f32 	[func_retval0], %f1;
	ret;

}
.func  (.param .b32 func_retval0) _Z8J_1_3_11PfS_(
	.param .b64 _Z8J_1_3_11PfS__param_0,
	.param .b64 _Z8J_1_3_11PfS__param_1
)
{
	.reg .b32 	%f<2>;

	mov.f32 	%f1, 0f00000000;
	st.param.f32 	[func_retval0], %f1;
	ret;

}
.func  (.param .b32 func_retval0) _Z8J_1_3_12PfS_(
	.param .b64 _Z8J_1_3_12PfS__param_0,
	.param .b64 _Z8J_1_3_12PfS__param_1
)
{
	.reg .b32 	%f<2>;

	mov.f32 	%f1, 0f00000000;
	st.param.f32 	[func_retval0], %f1;
	ret;

}
.func  (.param .b32 func_retval0) _Z8J_1_3_13PfS_(
	.param .b64 _Z8J_1_3_13PfS__param_0,
	.param .b64 _Z8J_1_3_13PfS__param_1
)
{
	.reg .b32 	%f<2>;

	mov.f32 	%f1, 0f00000000;
	st.param.f32 	[func_retval0], %f1;
	ret;

}
.func  (.param .b32 func_retval0) _Z8J_1_3_14PfS_(
	.param .b64 _Z8J_1_3_14PfS__param_0,
	.param .b64 _Z8J_1_3_14PfS__param_1
)
{
	.reg .b32 	%f<2>;

	mov.f32 	%f1, 0f00000000;
	st.param.f32 	[func_retval0], %f1;
	ret;

}
.func  (.param .b32 func_retval0) _Z8J_1_3_15PfS_(
	.param .b64 _Z8J_1_3_15PfS__param_0,
	.param .b64 _Z8J_1_3_15PfS__param_1
)
{
	.reg .b32 	%f<2>;

	mov.f32 	%f1, 0f00000000;
	st.param.f32 	[func_retval0], %f1;
	ret;

}
.func  (.param .b32 func_retval0) _Z8J_1_3_16PfS_(
	.param .b64 _Z8J_1_3_16PfS__param_0,
	.param .b64 _Z8J_1_3_16PfS__param_1
)
{
	.reg .b32 	%f<2>;

	mov.f32 	%f1, 0f00000000;
	st.param.f32 	[func_retval0], %f1;
	ret;

}
.func  (.param .b32 func_retval0) _Z8J_1_3_17PfS_(
	.param .b64 _Z8J_1_3_17PfS__param_0,
	.param .b64 _Z8J_1_3_17PfS__param_1
)
{
	.reg .b32 	%f<2>;

	mov.f32 	%f1, 0f00000000;
	st.param.f32 	[func_retval0], %f1;
	ret;

}
.func  (.param .b32 func_retval0) _Z8J_1_3_18PfS_(
	.param .b64 _Z8J_1_3_18PfS__param_0,
	.param .b64 _Z8J_1_3_18PfS__param_1
)
{
	.reg .b32 	%f<2>;

	mov.f32 	%f1, 0f00000000;
	st.param.f32 	[func_retval0], %f1;
	ret;

}
.func  (.param .b32 func_retval0) _Z8J_1_3_19PfS_(
	.param .b64 _Z8J_1_3_19PfS__param_0,
	.param .b64 _Z8J_1_3_19PfS__param_1
)
{
	.reg .b32 	%f<2>;

	mov.f32 	%f1, 0f00000000;
	st.param.f32 	[func_retval0], %f1;
	ret;

}
.func  (.param .b32 func_retval0) _Z8J_1_3_20PfS_(
	.param .b64 _Z8J_1_3_20PfS__param_0,
	.param .b64 _Z8J_1_3_20PfS__param_1
)
{
	.reg .b32 	%f<2>;

	mov.f32 	%f1, 0f00000000;
	st.param.f32 	[func_retval0], %f1;
	ret;

}
.func  (.param .b32 func_retval0) _Z8J_1_3_21PfS_(
	.param .b64 _Z8J_1_3_21PfS__param_0,
	.param .b64 _Z8J_1_3_21PfS__param_1
)
{
	.reg .b32 	%f<2>;

	mov.f32 	%f1, 0f00000000;
	st.param.f32 	[func_retval0], %f1;
	ret;

}
.func  (.param .b32 func_retval0) _Z7J_1_4_0PfS_(
	.param .b64 _Z7J_1_4_0PfS__param_0,
	.param .b64 _Z7J_1_4_0PfS__param_1
)
{
	.reg .b32 	%f<2>;

	mov.f32 	%f1, 0f00000000;
	st.param.f32 	[func_retval0], %f1;
	ret;

}
.func  (.param .b32 func_retval0) _Z7J_1_4_1PfS_(
	.param .b64 _Z7J_1_4_1PfS__param_0,
	.param .b64 _Z7J_1_4_1PfS__param_1
)
{
	.reg .b32 	%f<2>;

	mov.f32 	%f1, 0f00000000;
	st.param.f32 	[func_retval0], %f1;
	ret;

}
.func  (.param .b32 func_retval0) _Z7J_1_4_2PfS_(
	.param .b64 _Z7J_1_4_2PfS__param_0,
	.param .b64 _Z7J_1_4_2PfS__param_1
)
{
	.reg .b32 	%f<2>;

	mov.f32 	%f1, 0f00000000;
	st.param.f32 	[func_retval0], %f1;
	ret;

}
.func  (.param .b32 func_retval0) _Z7J_1_4_3PfS_(
	.param .b64 _Z7J_1_4_3PfS__param_0,
	.param .b64 _Z7J_1_4_3PfS__param_1
)
{
	.reg .b32 	%f<2>;

	mov.f32 	%f1, 0f00000000;
	st.param.f32 	[func_retval0], %f1;
	ret;

}
.func  (.param .b32 func_retval0) _Z7J_1_4_4PfS_(
	.param .b64 _Z7J_1_4_4PfS__param_0,
	.param .b64 _Z7J_1_4_4PfS__param_1
)
{
	.reg .b32 	%f<2>;

	mov.f32 	%f1, 0f40000000;
	st.param.f32 	[func_retval0], %f1;
	ret;

}
.func  (.param .b32 func_retval0) _Z7J_1_4_5PfS_(
	.param .b64 _Z7J_1_4_5PfS__param_0,
	.param .b64 _Z7J_1_4_5PfS__param_1
)
{
	.reg .b32 	%f<2>;

	mov.f32 	%f1, 0f00000000;
	st.param.f32 	[func_retval0], %f1;
	ret;

}
.func  (.param .b32 func_retval0) _Z7J_1_4_6PfS_(
	.param .b64 _Z7J_1_4_6PfS__param_0,
	.param .b64 _Z7J_1_4_6PfS__param_1
)
{
	.reg .b32 	%f<2>;

	mov.f32 	%f1, 0f00000000;
	st.param.f32 	[func_retval0], %f1;
	ret;

}
.func  (.param .b32 func_retval0) _Z7J_1_4_7PfS_(
	.param .b64 _Z7J_1_4_7PfS__param_0,
	.param .b64 _Z7J_1_4_7PfS__param_1
)
{
	.reg .b32 	%f<2>;

	mov.f32 	%f1, 0f00000000;
	st.param.f32 	[func_retval0], %f1;
	ret;

}
.func  (.param .b32 func_retval0) _Z7J_1_4_8PfS_(
	.param .b64 _Z7J_1_4_8PfS__param_0,
	.param .b64 _Z7J_1_4_8PfS__param_1
)
{
	.reg .b32 	%f<2>;

	mov.f32 	%f1, 0f00000000;
	st.param.f32 	[func_retval0], %f1;
	ret;

}
.func  (.param .b32 func_retval0) _Z7J_1_4_9PfS_(
	.param .b64 _Z7J_1_4_9PfS__param_0,
	.param .b64 _Z7J_1_4_9PfS__param_1
)
{
	.reg .b32 	%f<2>;

	mov.f32 	%f1, 0f00000000;
	st.param.f32 	[func_retval0], %f1;
	ret;

}
.func  (.param .b32 func_retval0) _Z8J_1_4_10PfS_(
	.param .b64 _Z8J_1_4_10PfS__param_0,
	.param .b64 _Z8J_1_4_10PfS__param_1
)
{
	.reg .b32 	%f<2>;

	mov.f32 	%f1, 0f00000000;
	st.param.f32 	[func_retval0], %f1;
	ret;

}
.func  (.param .b32 func_retval0) _Z8J_1_4_11PfS_(
	.param .b64 _Z8J_1_4_11PfS__param_0,
	.param .b64 _Z8J_1_4_11PfS__param_1
)
{
	.reg .b32 	%f<2>;

	mov.f32 	%f1, 0f00000000;
	st.param.f32 	[func_retval0], %f1;
	ret;

}
.func  (.param .b32 func_retval0) _Z8J_1_4_12PfS_(
	.param .b64 _Z8J_1_4_12PfS__param_0,
	.param .b64 _Z8J_1_4_12PfS__param_1
)
{
	.reg .b32 	%f<2>;

	mov.f32 	%f1, 0f00000000;
	st.param.f32 	[func_retval0], %f1;
	ret;

}
.func  (.param .b32 func_retval0) _Z8J_1_4_13PfS_(
	.param .b64 _Z8J_1_4_13PfS__param_0,
	.param .b64 _Z8J_1_4_13PfS__param_1
)
{
	.reg .b32 	%f<2>;

	mov.f32 	%f1, 0f00000000;
	st.param.f32 	[func_retval0], %f1;
	ret;

}
.func  (.param .b32 func_retval0) _Z8J_1_4_14PfS_(
	.param .b64 _Z8J_1_4_14PfS__param_0,
	.param .b64 _Z8J_1_4_14PfS__param_1
)
{
	.reg .b32 	%f<2>;

	mov.f32 	%f1, 0f00000000;
	st.param.f32 	[func_retval0], %f1;
	ret;

}
.func  (.param .b32 func_retval0) _Z8J_1_4_15PfS_(
	.param .b64 _Z8J_1_4_15PfS__param_0,
	.param .b64 _Z8J_1_4_15PfS__param_1
)
{
	.reg .b32 	%f<2>;

	mov.f32 	%f1, 0f00000000;
	st.param.f32 	[func_retval0], %f1;
	ret;

}
.func  (.param .b32 func_retval0) _Z8J_1_4_16PfS_(
	.param .b64 _Z8J_1_4_16PfS__param_0,
	.param .b64 _Z8J_1_4_16PfS__param_1
)
{
	.reg .b32 	%f<2>;

	mov.f32 	%f1, 0f00000000;
	st.param.f32 	[func_retval0], %f1;
	ret;

}
.func  (.param .b32 func_retval0) _Z8J_1_4_17PfS_(
	.param .b64 _Z8J_1_4_17PfS__param_0,
	.param .b64 _Z8J_1_4_17PfS__param_1
)
{
	.reg .b32 	%f<2>;

	mov.f32 	%f1, 0f00000000;
	st.param.f32 	[func_retval0], %f1;
	ret;

}
.func  (.param .b32 func_retval0) _Z8J_1_4_18PfS_(
	.param .b64 _Z8J_1_4_18PfS__param_0,
	.param .b64 _Z8J_1_4_18PfS__param_1
)
{
	.reg .b32 	%f<2>;

	mov.f32 	%f1, 0f00000000;
	st.param.f32 	[func_retval0], %f1;
	ret;

}
.func  (.param .b32 func_retval0) _Z8J_1_4_19PfS_(
	.param .b64 _Z8J_1_4_19PfS__param_0,
	.param .b64 _Z8J_1_4_19PfS__param_1
)
{
	.reg .b32 	%f<2>;

	mov.f32 	%f1, 0f00000000;
	st.param.f32 	[func_retval0], %f1;
	ret;

}
.func  (.param .b32 func_retval0) _Z8J_1_4_20PfS_(
	.param .b64 _Z8J_1_4_20PfS__param_0,
	.param .b64 _Z8J_1_4_20PfS__param_1
)
{
	.reg .b32 	%f<2>;

	mov.f32 	%f1, 0f00000000;
	st.param.f32 	[func_retval0], %f1;
	ret;

}
.func  (.param .b32 func_retval0) _Z8J_1_4_21PfS_(
	.param .b64 _Z8J_1_4_21PfS__param_0,
	.param .b64 _Z8J_1_4_21PfS__param_1
)
{
	.reg .b32 	%f<2>;

	mov.f32 	%f1, 0f00000000;
	st.param.f32 	[func_retval0], %f1;
	ret;

}
.func  (.param .b32 func_retval0) _Z7J_1_5_0PfS_(
	.param .b64 _Z7J_1_5_0PfS__param_0,
	.param .b64 _Z7J_1_5_0PfS__param_1
)
{
	.reg .b32 	%f<2>;

	mov.f32 	%f1, 0f00000000;
	st.param.f32 	[func_retval0], %f1;
	ret;

}
.func  (.param .b32 func_retval0) _Z7J_1_5_1PfS_(
	.param .b64 _Z7J_1_5_1PfS__param_0,
	.param .b64 _Z7J_1_5_1PfS__param_1
)
{
	.reg .b32 	%f<2>;

	mov.f32 	%f1, 0f00000000;
	st.param.f32 	[func_retval0], %f1;
	ret;

}
.func  (.param .b32 func_retval0) _Z7J_1_5_2PfS_(
	.param .b64 _Z7J_1_5_2PfS__param_0,
	.param .b64 _Z7J_1_5_2PfS__param_1
)
{
	.reg .b32 	%f<2>;

	mov.f32 	%f1, 0f00000000;
	st.param.f32 	[func_retval0], %f1;
	ret;

}
.func  (.param .b32 func_retval0) _Z7J_1_5_3PfS_(
	.param .b64 _Z7J_1_5_3PfS__param_0,
	.param .b64 _Z7J_1_5_3PfS__param_1
)
{
	.reg .b32 	%f<2>;

	mov.f32 	%f1, 0f00000000;
	st.param.f32 	[func_retval0], %f1;
	ret;

}
.func  (.param .b32 func_retval0) _Z7J_1_5_4PfS_(
	.param .b64 _Z7J_1_5_4PfS__param_0,
	.param .b64 _Z7J_1_5_4PfS__param_1
)
{
	.reg .b32 	%f<2>;

	mov.f32 	%f1, 0f00000000;
	st.param.f32 	[func_retval0], %f1;
	ret;

}
.func  (.param .b32 func_retval0) _Z7J_1_5_5PfS_(
	.param .b64 _Z7J_1_5_5PfS__param_0,
	.param .b64 _Z7J_1_5_5PfS__param_1
)
{
	.reg .b32 	%f<2>;

	mov.f32 	%f1, 0f40000000;
	st.param.f32 	[func_retval0], %f1;
	ret;

}
.func  (.param .b32 func_retval0) _Z7J_1_5_6PfS_(
	.param .b64 _Z7J_1_5_6PfS__param_0,
	.param .b64 _Z7J_1_5_6PfS__param_1
)
{
	.reg .b32 	%f<2>;

	mov.f32 	%f1, 0f00000000;
	st.param.f32 	[func_retval0], %f1;
	ret;

}
.func  (.param .b32 func_retval0) _Z7J_1_5_7PfS_(
	.param .b64 _Z7J_1_5_7PfS__param_0,
	.param .b64 _Z7J_1_5_7PfS__param_1
)
{
	.reg .b32 	%f<2>;

	mov.f32 	%f1, 0f00000000;
	st.param.f32 	[func_retval0], %f1;
	ret;

}
.func  (.param .b32 func_retval0) _Z7J_1_5_8PfS_(
	.param .b64 _Z7J_1_5_8PfS__param_0,
	.param .b64 _Z7J_1_5_8PfS__param_1
)
{
	.reg .b32 	%f<2>;

	mov.f32 	%f1, 0f00000000;
	st.param.f32 	[func_retval0], %f1;
	ret;

}
.func  (.param .b32 func_retval0) _Z7J_1_5_9PfS_(
	.param .b64 _Z7J_1_5_9PfS__param_0,
	.param .b64 _Z7J_1_5_9PfS__param_1
)
{
	.reg .b32 	%f<2>;

	mov.f32 	%f1, 0f00000000;
	st.param.f32 	[func_retval0], %f1;
	ret;

}
.func  (.param .b32 func_retval0) _Z8J_1_5_10PfS_(
	.param .b64 _Z8J_1_5_10PfS__param_0,
	.param .b64 _Z8J_1_5_10PfS__param_1
)
{
	.reg .b32 	%f<2>;

	mov.f32 	%f1, 0f00000000;
	st.param.f32 	[func_retval0], %f1;
	ret;

}
.func  (.param .b32 func_retval0) _Z8J_1_5_11PfS_(
	.param .b64 _Z8J_1_5_11PfS__param_0,
	.param .b64 _Z8J_1_5_11PfS__param_1
)
{
	.reg .b32 	%f<2>;

	mov.f32 	%f1, 0f00000000;
	st.param.f32 	[func_retval0], %f1;
	ret;

}
.func  (.param .b32 func_retval0) _Z8J_1_5_12PfS_(
	.param .b64 _Z8J_1_5_12PfS__param_0,
	.param .b64 _Z8J_1_5_12PfS__param_1
)
{
	.reg .b32 	%f<2>;

	mov.f32 	%f1, 0f00000000;
	st.param.f32 	[func_retval0], %f1;
	ret;

}
.func  (.param .b32 func_retval0) _Z8J_1_5_13PfS_(
	.param .b64 _Z8J_1_5_13PfS__param_0,
	.param .b64 _Z8J_1_5_13PfS__param_1
)
{
	.reg .b32 	%f<2>;

	mov.f32 	%f1, 0f00000000;
	st.param.f32 	[func_retval0], %f1;
	ret;

}
.func  (.param .b32 func_retval0) _Z8J_1_5_14PfS_(
	.param .b64 _Z8J_1_5_14PfS__param_0,
	.param .b64 _Z8J_1_5_14PfS__param_1
)
{
	.reg .b32 	%f<2>;

	mov.f32 	%f1, 0f00000000;
	st.param.f32 	[func_retval0], %f1;
	ret;

}
.func  (.param .b32 func_retval0) _Z8J_1_5_15PfS_(
	.param .b64 _Z8J_1_5_15PfS__param_0,
	.param .b64 _Z8J_1_5_15PfS__param_1
)
{
	.reg .b32 	%f<2>;

	mov.f32 	%f1, 0f00000000;
	st.param.f32 	[func_retval0], %f1;
	ret;

}
.func  (.param .b32 func_retval0) _Z8J_1_5_16PfS_(
	.param .b64 _Z8J_1_5_16PfS__param_0,
	.param .b64 _Z8J_1_5_16PfS__param_1
)
{
	.reg .b32 	%f<2>;

	mov.f32 	%f1, 0f00000000;
	st.param.f32 	[func_retval0], %f1;
	ret;

}
.func  (.param .b32 func_retval0) _Z8J_1_5_17PfS_(
	.param .b64 _Z8J_1_5_17PfS__param_0,
	.param .b64 _Z8J_1_5_17PfS__param_1
)
{
	.reg .b32 	%f<2>;

	mov.f32 	%f1, 0f00000000;
	st.param.f32 	[func_retval0], %f1;
	ret;

}
.func  (.param .b32 func_retval0) _Z8J_1_5_18PfS_(
	.param .b64 _Z8J_1_5_18PfS__param_0,
	.param .b64 _Z8J_1_5_18PfS__param_1
)
{
	.reg .b32 	%f<2>;

	mov.f32 	%f1, 0f00000000;
	st.param.f32 	[func_retval0], %f1;
	ret;

}
.func  (.param .b32 func_retval0) _Z8J_1_5_19PfS_(
	.param .b64 _Z8J_1_5_19PfS__param_0,
	.param .b64 _Z8J_1_5_19PfS__param_1
)
{
	.reg .b32 	%f<2>;

	mov.f32 	%f1, 0f00000000;
	st.param.f32 	[func_retval0], %f1;
	ret;

}
.func  (.param .b32 func_retval0) _Z8J_1_5_20PfS_(
	.param .b64 _Z8J_1_5_20PfS__param_0,
	.param .b64 _Z8J_1_5_20PfS__param_1
)
{
	.reg .b32 	%f<2>;

	mov.f32 	%f1, 0f00000000;
	st.param.f32 	[func_retval0], %f1;
	ret;

}
.func  (.param .b32 func_retval0) _Z8J_1_5_21PfS_(
	.param .b64 _Z8J_1_5_21PfS__param_0,
	.param .b64 _Z8J_1_5_21PfS__param_1
)
{
	.reg .b32 	%f<2>;

	mov.f32 	%f1, 0f00000000;
	st.param.f32 	[func_retval0], %f1;
	ret;

}
.func  (.param .b32 func_retval0) _Z7J_1_6_0PfS_(
	.param .b64 _Z7J_1_6_0PfS__param_0,
	.param .b64 _Z7J_1_6_0PfS__param_1
)
{
	.reg .b32 	%f<2>;

	mov.f32 	%f1, 0f3F800000;
	st.param.f32 	[func_retval0], %f1;
	ret;

}
.func  (.param .b32 func_retval0) _Z7J_1_6_1PfS_(
	.param .b64 _Z7J_1_6_1PfS__param_0,
	.param .b64 _Z7J_1_6_1PfS__param_1
)
{
	.reg .b32 	%f<2>;

	mov.f32 	%f1, 0f00000000;
	st.param.f32 	[func_retval0], %f1;
	ret;

}
.func  (.param .b32 func_retval0) _Z7J_1_6_2PfS_(
	.param .b64 _Z7J_1_6_2PfS__param_0,
	.param .b64 _Z7J_1_6_2PfS__param_1
)
{
	.reg .b32 	%f<2>;

	mov.f32 	%f1, 0f00000000;
	st.param.f32 	[func_retval0], %f1;
	ret;

}
.func  (.param .b32 func_retval0) _Z7J_1_6_3PfS_(
	.param .b64 _Z7J_1_6_3PfS__param_0,
	.param .b64 _Z7J_1_6_3PfS__param_1
)
{
	.reg .b32 	%f<2>;

	mov.f32 	%f1, 0f00000000;
	st.param.f32 	[func_retval0], %f1;
	ret;

}
.func  (.param .b32 func_retval0) _Z7J_1_6_4PfS_(
	.param .b64 _Z7J_1_6_4PfS__param_0,
	.param .b64 _Z7J_1_6_4PfS__param_1
)
{
	.reg .b32 	%f<2>;

	mov.f32 	%f1, 0f00000000;
	st.param.f32 	[func_retval0], %f1;
	ret;

}
.func  (.param .b32 func_retval0) _Z7J_1_6_5PfS_(
	.param .b64 _Z7J_1_6_5PfS__param_0,
	.param .b64 _Z7J_1_6_5PfS__param_1
)
{
	.reg .b32 	%f<2>;

	mov.f32 	%f1, 0f00000000;
	st.param.f32 	[func_retval0], %f1;
	ret;

}
.func  (.param .b32 func_retval0) _Z7J_1_6_6PfS_(
	.param .b64 _Z7J_1_6_6PfS__param_0,
	.param .b64 _Z7J_1_6_6PfS__param_1
)
{
	.reg .b32 	%f<2>;

	mov.f32 	%f1, 0f00000000;
	st.param.f32 	[func_retval0], %f1;
	ret;

}
.func  (.param .b32 func_retval0) _Z7J_1_6_7PfS_(
	.param .b64 _Z7J_1_6_7PfS__param_0,
	.param .b64 _Z7J_1_6_7PfS__param_1
)
{
	.reg .b32 	%f<2>;

	mov.f32 	%f1, 0f00000000;
	st.param.f32 	[func_retval0], %f1;
	ret;

}
.func  (.param .b32 func_retval0) _Z7J_1_6_8PfS_(
	.param .b64 _Z7J_1_6_8PfS__param_0,
	.param .b64 _Z7J_1_6_8PfS__param_1
)
{
	.reg .b32 	%f<2>;

	mov.f32 	%f1, 0f00000000;
	st.param.f32 	[func_retval0], %f1;
	ret;

}
.func  (.param .b32 func_retval0) _Z7J_1_6_9PfS_(
	.param .b64 _Z7J_1_6_9PfS__param_0,
	.param .b64 _Z7J_1_6_9PfS__param_1
)
{
	.reg .b32 	%f<2>;

	mov.f32 	%f1, 0f00000000;
	st.param.f32 	[func_retval0], %f1;
	ret;

}
.func  (.param .b32 func_retval0) _Z8J_1_6_10PfS_(
	.param .b64 _Z8J_1_6_10PfS__param_0,
	.param .b64 _Z8J_1_6_10PfS__param_1
)
{
	.reg .b32 	%f<2>;

	mov.f32 	%f1, 0f00000000;
	st.param.f32 	[func_retval0], %f1;
	ret;

}
.func  (.param .b32 func_retval0) _Z8J_1_6_11PfS_(
	.param .b64 _Z8J_1_6_11PfS__param_0,
	.param .b64 _Z8J_1_6_11PfS__param_1
)
{
	.reg .b32 	%f<2>;

	mov.f32 	%f1, 0f00000000;
	st.param.f32 	[func_retval0], %f1;
	ret;

}
.func  (.param .b32 func_retval0) _Z8J_1_6_12PfS_(
	.param .b64 _Z8J_1_6_12PfS__param_0,
	.param .b64 _Z8J_1_6_12PfS__param_1
)
{
	.reg .b32 	%f<2>;

	mov.f32 	%f1, 0f00000000;
	st.param.f32 	[func_retval0], %f1;
	ret;

}
.func  (.param .b32 func_retval0) _Z8J_1_6_13PfS_(
	.param .b64 _Z8J_1_6_13PfS__param_0,
	.param .b64 _Z8J_1_6_13PfS__param_1
)
{
	.reg .b32 	%f<2>;

	mov.f32 	%f1, 0f00000000;
	st.param.f32 	[func_retval0], %f1;
	ret;

}
.func  (.param .b32 func_retval0) _Z8J_1_6_14PfS_(
	.param .b64 _Z8J_1_6_14PfS__param_0,
	.param .b64 _Z8J_1_6_14PfS__param_1
)
{
	.reg .b32 	%f<3>;
	.reg .b64 	%rd<2>;

	ld.param.u64 	%rd1, [_Z8J_1_6_14PfS__param_0];
	ld.f32 	%f1, [%rd1+56];
	add.f32 	%f2, %f1, %f1;
	st.param.f32 	[func_retval0], %f2;
	ret;

}
.func  (.param .b32 func_retval0) _Z8J_1_6_15PfS_(
	.param .b64 _Z8J_1_6_15PfS__param_0,
	.param .b64 _Z8J_1_6_15PfS__param_1
)
{
	.reg .b32 	%f<2>;

	mov.f32 	%f1, 0f00000000;
	st.param.f32 	[func_retval0], %f1;
	ret;

}
.func  (.param .b32 func_retval0) _Z8J_1_6_16PfS_(
	.param .b64 _Z8J_1_6_16PfS__param_0,
	.param .b64 _Z8J_1_6_16PfS__param_1
)
{
	.reg .b32 	%f<2>;

	mov.f32 	%f1, 0f00000000;
	st.param.f32 	[func_retval0], %f1;
	ret;

}
.func  (.param .b32 func_retval0) _Z8J_1_6_17PfS_(
	.param .b64 _Z8J_1_6_17PfS__param_0,
	.param .b64 _Z8J_1_6_17PfS__param_1
)
{
	.reg .b32 	%f<2>;

	mov.f32 	%f1, 0f00000000;
	st.param.f32 	[func_retval0], %f1;
	ret;

}
.func  (.param .b32 func_retval0) _Z8J_1_6_18PfS_(
	.param .b64 _Z8J_1_6_18PfS__param_0,
	.param .b64 _Z8J_1_6_18PfS__param_1
)
{
	.reg .b32 	%f<2>;

	mov.f32 	%f1, 0f00000000;
	st.param.f32 	[func_retval0], %f1;
	ret;

}
.func  (.param .b32 func_retval0) _Z8J_1_6_19PfS_(
	.param .b64 _Z8J_1_6_19PfS__param_0,
	.param .b64 _Z8J_1_6_19PfS__param_1
)
{
	.reg .b32 	%f<2>;

	mov.f32 	%f1, 0f00000000;
	st.param.f32 	[func_retval0], %f1;
	ret;

}
.func  (.param .b32 func_retval0) _Z8J_1_6_20PfS_(
	.param .b64 _Z8J_1_6_20PfS__param_0,
	.param .b64 _Z8J_1_6_20PfS__param_1
)
{
	.reg .b32 	%f<2>;

	mov.f32 	%f1, 0f00000000;
	st.param.f32 	[func_retval0], %f1;
	ret;

}
.func  (.param .b32 func_retval0) _Z8J_1_6_21PfS_(
	.param .b64 _Z8J_1_6_21PfS__param_0,
	.param .b64 _Z8J_1_6_21PfS__param_1
)
{
	.reg .b32 	%f<2>;

	mov.f32 	%f1, 0f00000000;
	st.param.f32 	[func_retval0], %f1;
	ret;

}
.func  (.param .b32 func_retval0) _Z7J_1_7_0PfS_(
	.param .b64 _Z7J_1_7_0PfS__param_0,
	.param .b64 _Z7J_1_7_0PfS__param_1
)
{
	.reg .b32 	%f<2>;

	mov.f32 	%f1, 0fBF800000;
	st.param.f32 	[func_retval0], %f1;
	ret;

}
.func  (.param .b32 func_retval0) _Z7J_1_7_1PfS_(
	.param .b64 _Z7J_1_7_1PfS__param_0,
	.param .b64 _Z7J_1_7_1PfS__param_1
)
{
	.reg .b32 	%f<2>;

	mov.f32 	%f1, 0f00000000;
	st.param.f32 	[func_retval0], %f1;
	ret;

}
.func  (.param .b32 func_retval0) _Z7J_1_7_2PfS_(
	.param .b64 _Z7J_1_7_2PfS__param_0,
	.param .b64 _Z7J_1_7_2PfS__param_1
)
{
	.reg .b32 	%f<2>;

	mov.f32 	%f1, 0f00000000;
	st.param.f32 	[func_retval0], %f1;
	ret;

}
.func  (.param .b32 func_retval0) _Z7J_1_7_3PfS_(
	.param .b64 _Z7J_1_7_3PfS__param_0,
	.param .b64 _Z7J_1_7_3PfS__param_1
)
{
	.reg .b32 	%f<2>;

	mov.f32 	%f1, 0f00000000;
	st.param.f32 	[func_retval0], %f1;
	ret;

}
.func  (.param .b32 func_retval0) _Z7J_1_7_4PfS_(
	.param .b64 _Z7J_1_7_4PfS__param_0,
	.param .b64 _Z7J_1_7_4PfS__param_1
)
{
	.reg .b32 	%f<2>;

	mov.f32 	%f1, 0f00000000;
	st.param.f32 	[func_retval0], %f1;
	ret;

}
.func  (.param .b32 func_retval0) _Z7J_1_7_5PfS_(
	.param .b64 _Z7J_1_7_5PfS__param_0,
	.param .b64 _Z7J_1_7_5PfS__param_1
)
{
	.reg .b32 	%f<2>;

	mov.f32 	%f1, 0f00000000;
	st.param.f32 	[func_retval0], %f1;
	ret;

}
.func  (.param .b32 func_retval0) _Z7J_1_7_6PfS_(
	.param .b64 _Z7J_1_7_6PfS__param_0,
	.param .b64 _Z7J_1_7_6PfS__param_1
)
{
	.reg .b32 	%f<2>;

	mov.f32 	%f1, 0f00000000;
	st.param.f32 	[func_retval0], %f1;
	ret;

}
.func  (.param .b32 func_retval0) _Z7J_1_7_7PfS_(
	.param .b64 _Z7J_1_7_7PfS__param_0,
	.param .b64 _Z7J_1_7_7PfS__param_1
)
{
	.reg .b32 	%f<2>;

	mov.f32 	%f1, 0f00000000;
	st.param.f32 	[func_retval0], %f1;
	ret;

}
.func  (.param .b32 func_retval0) _Z7J_1_7_8PfS_(
	.param .b64 _Z7J_1_7_8PfS__param_0,
	.param .b64 _Z7J_1_7_8PfS__param_1
)
{
	.reg .b32 	%f<2>;

	mov.f32 	%f1, 0f00000000;
	st.param.f32 	[func_retval0], %f1;
	ret;

}
.func  (.param .b32 func_retval0) _Z7J_1_7_9PfS_(
	.param .b64 _Z7J_1_7_9PfS__param_0,
	.param .b64 _Z7J_1_7_9PfS__param_1
)
{
	.reg .b32 	%f<2>;

	mov.f32 	%f1, 0f00000000;
	st.param.f32 	[func_retval0], %f1;
	ret;

}
.func  (.param .b32 func_retval0) _Z8J_1_7_10PfS_(
	.param .b64 _Z8J_1_7_10PfS__param_0,
	.param .b64 _Z8J_1_7_10PfS__param_1
)
{
	.reg .b32 	%f<2>;

	mov.f32 	%f1, 0f00000000;
	st.param.f32 	[func_retval0], %f1;
	ret;

}
.func  (.param .b32 func_retval0) _Z8J_1_7_11PfS_(
	.param .b64 _Z8J_1_7_11PfS__param_0,
	.param .b64 _Z8J_1_7_11PfS__param_1
)
{
	.reg .b32 	%f<2>;

	mov.f32 	%f1, 0f00000000;
	st.param.f32 	[func_retval0], %f1;
	ret;

}
.func  (.param .b32 func_retval0) _Z8J_1_7_12PfS_(
	.param .b64 _Z8J_1_7_12PfS__param_0,
	.param .b64 _Z8J_1_7_12PfS__param_1
)
{
	.reg .b32 	%f<2>;

	mov.f32 	%f1, 0f00000000;
	st.param.f32 	[func_retval0], %f1;
	ret;

}
.func  (.param .b32 func_retval0) _Z8J_1_7_13PfS_(
	.param .b64 _Z8J_1_7_13PfS__param_0,
	.param .b64 _Z8J_1_7_13PfS__param_1
)
{
	.reg .b32 	%f<2>;

	mov.f32 	%f1, 0f00000000;
	st.param.f32 	[func_retval0], %f1;
	ret;

}
.func  (.param .b32 func_retval0) _Z8J_1_7_14PfS_(
	.param .b64 _Z8J_1_7_14PfS__param_0,
	.param .b64 _Z8J_1_7_14PfS__param_1
)
{
	.reg .b32 	%f<2>;

	mov.f32 	%f1, 0f00000000;
	st.param.f32 	[func_retval0], %f1;
	ret;

}
.func  (.param .b32 func_retval0) _Z8J_1_7_15PfS_(
	.param .b64 _Z8J_1_7_15PfS__param_0,
	.param .b64 _Z8J_1_7_15PfS__param_1
)
{
	.reg .b32 	%f<3>;
	.reg .b64 	%rd<2>;

	ld.param.u64 	%rd1, [_Z8J_1_7_15PfS__param_0];
	ld.f32 	%f1, [%rd1+60];
	add.f32 	%f2, %f1, %f1;
	st.param.f32 	[func_retval0], %f2;
	ret;

}
.func  (.param .b32 func_retval0) _Z8J_1_7_16PfS_(
	.param .b64 _Z8J_1_7_16PfS__param_0,
	.param .b64 _Z8J_1_7_16PfS__param_1
)
{
	.reg .b32 	%f<2>;

	mov.f32 	%f1, 0f00000000;
	st.param.f32 	[func_retval0], %f1;
	ret;

}
.func  (.param .b32 func_retval0) _Z8J_1_7_17PfS_(
	.param .b64 _Z8J_1_7_17PfS__param_0,
	.param .b64 _Z8J_1_7_17PfS__param_1
)
{
	.reg .b32 	%f<2>;

	mov.f32 	%f1, 0f00000000;
	st.param.f32 	[func_retval0], %f1;
	ret;

}
.func  (.param .b32 func_retval0) _Z8J_1_7_18PfS_(
	.param .b64 _Z8J_1_7_18PfS__param_0,
	.param .b64 _Z8J_1_7_18PfS__param_1
)
{
	.reg .b32 	%f<2>;

	mov.f32 	%f1, 0f00000000;
	st.param.f32 	[func_retval0], %f1;
	ret;

}
.func  (.param .b32 func_retval0) _Z8J_1_7_19PfS_(
	.param .b64 _Z8J_1_7_19PfS__param_0,
	.param .b64 _Z8J_1_7_19PfS__param_1
)
{
	.reg .b32 	%f<2>;

	mov.f32 	%f1, 0f00000000;
	st.param.f32 	[func_retval0], %f1;
	ret;

}
.func  (.param .b32 func_retval0) _Z8J_1_7_20PfS_(
	.param .b64 _Z8J_1_7_20PfS__param_0,
	.param .b64 _Z8J_1_7_20PfS__param_1
)
{
	.reg .b32 	%f<2>;

	mov.f32 	%f1, 0f00000000;
	st.param.f32 	[func_retval0], %f1;
	ret;

}
.func  (.param .b32 func_retval0) _Z8J_1_7_21PfS_(
	.param .b64 _Z8J_1_7_21PfS__param_0,
	.param .b64 _Z8J_1_7_21PfS__param_1
)
{
	.reg .b32 	%f<2>;

	mov.f32 	%f1, 0f00000000;
	st.param.f32 	[func_retval0], %f1;
	ret;

}
.func  (.param .b32 func_retval0) _Z7J_1_8_0PfS_(
	.param .b64 _Z7J_1_8_0PfS__param_0,
	.param .b64 _Z7J_1_8_0PfS__param_1
)
{
	.reg .b32 	%f<2>;

	mov.f32 	%f1, 0f00000000;
	st.param.f32 	[func_retval0], %f1;
	ret;

}
.func  (.param .b32 func_retval0) _Z7J_1_8_1PfS_(
	.param .b64 _Z7J_1_8_1PfS__param_0,
	.param .b64 _Z7J_1_8_1PfS__param_1
)
{
	.reg .b32 	%f<2>;

	mov.f32 	%f1, 0f3F800000;
	st.param.f32 	[func_retval0], %f1;
	ret;

}
.func  (.param .b32 func_retval0) _Z7J_1_8_2PfS_(
	.param .b64 _Z7J_1_8_2PfS__param_0,
	.param .b64 _Z7J_1_8_2PfS__param_1
)
{
	.reg .b32 	%f<2>;

	mov.f32 	%f1, 0f00000000;
	st.param.f32 	[func_retval0], %f1;
	ret;

}
.func  (.param .b32 func_retval0) _Z7J_1_8_3PfS_(
	.param .b64 _Z7J_1_8_3PfS__param_0,
	.param .b64 _Z7J_1_8_3PfS__param_1
)
{
	.reg .b32 	%f<2>;

	mov.f32 	%f1, 0f00000000;
	st.param.f32 	[func_retval0], %f1;
	ret;

}
.func  (.param .b32 func_retval0) _Z7J_1_8_4PfS_(
	.param .b64 _Z7J_1_8_4PfS__param_0,
	.param .b64 _Z7J_1_8_4PfS__param_1
)
{
	.reg .b32 	%f<2>;

	mov.f32 	%f1, 0f00000000;
	st.param.f32 	[func_retval0], %f1;
	ret;

}
.func  (.param .b32 func_retval0) _Z7J_1_8_5PfS_(
	.param .b64 _Z7J_1_8_5PfS__param_0,
	.param .b64 _Z7J_1_8_5PfS__param_1
)
{
	.reg .b32 	%f<2>;

	mov.f32 	%f1, 0f00000000;
	st.param.f32 	[func_retval0], %f1;
	ret;

}
.func  (.param .b32 func_retval0) _Z7J_1_8_6PfS_(
	.param .b64 _Z7J_1_8_6PfS__param_0,
	.param .b64 _Z7J_1_8_6PfS__param_1
)
{
	.reg .b32 	%f<2>;

	mov.f32 	%f1, 0f00000000;
	st.param.f32 	[func_retval0], %f1;
	ret;

}
.func  (.param .b32 func_retval0) _Z7J_1_8_7PfS_(
	.param .b64 _Z7J_1_8_7PfS__param_0,
	.param .b64 _Z7J_1_8_7PfS__param_1
)
{
	.reg .b32 	%f<2>;

	mov.f32 	%f1, 0f00000000;
	st.param.f32 	[func_retval0], %f1;
	ret;

}
.func  (.param .b32 func_retval0) _Z7J_1_8_8PfS_(
	.param .b64 _Z7J_1_8_8PfS__param_0,
	.param .b64 _Z7J_1_8_8PfS__param_1
)
{
	.reg .b32 	%f<2>;

	mov.f32 	%f1, 0f00000000;
	st.param.f32 	[func_retval0], %f1;
	ret;

}
.func  (.param .b32 func_retval0) _Z7J_1_8_9PfS_(
	.param .b64 _Z7J_1_8_9PfS__param_0,
	.param .b64 _Z7J_1_8_9PfS__param_1
)
{
	.reg .b32 	%f<2>;

	mov.f32 	%f1, 0f00000000;
	st.param.f32 	[func_retval0], %f1;
	ret;

}
.func  (.param .b32 func_retval0) _Z8J_1_8_10PfS_(
	.param .b64 _Z8J_1_8_10PfS__param_0,
	.param .b64 _Z8J_1_8_10PfS__param_1
)
{
	.reg .b32 	%f<2>;

	mov.f32 	%f1, 0f00000000;
	st.param.f32 	[func_retval0], %f1;
	ret;

}
.func  (.param .b32 func_retval0) _Z8J_1_8_11PfS_(
	.param .b64 _Z8J_1_8_11PfS__param_0,
	.param .b64 _Z8J_1_8_11PfS__param_1
)
{
	.reg .b32 	%f<2>;

	mov.f32 	%f1, 0f00000000;
	st.param.f32 	[func_retval0], %f1;
	ret;

}
.func  (.param .b32 func_retval0) _Z8J_1_8_12PfS_(
	.param .b64 _Z8J_1_8_12PfS__param_0,
	.param .b64 _Z8J_1_8_12PfS__param_1
)
{
	.reg .b32 	%f<2>;

	mov.f32 	%f1, 0f00000000;
	st.param.f32 	[func_retval0], %f1;
	ret;

}
.func  (.param .b32 func_retval0) _Z8J_1_8_13PfS_(
	.param .b64 _Z8J_1_8_13PfS__param_0,
	.param .b64 _Z8J_1_8_13PfS__param_1
)
{
	.reg .b32 	%f<2>;

	mov.f32 	%f1, 0f00000000;
	st.param.f32 	[func_retval0], %f1;
	ret;

}
.func  (.param .b32 func_retval0) _Z8J_1_8_14PfS_(
	.param .b64 _Z8J_1_8_14PfS__param_0,
	.param .b64 _Z8J_1_8_14PfS__param_1
)
{
	.reg .b32 	%f<2>;

	mov.f32 	%f1, 0f00000000;
	st.param.f32 	[func_retval0], %f1;
	ret;

}
.func  (.param .b32 func_retval0) _Z8J_1_8_15PfS_(
	.param .b64 _Z8J_1_8_15PfS__param_0,
	.param .b64 _Z8J_1_8_15PfS__param_1
)
{
	.reg .b32 	%f<2>;

	mov.f32 	%f1, 0f00000000;
	st.param.f32 	[func_retval0], %f1;
	ret;

}
.func  (.param .b32 func_retval0) _Z8J_1_8_16PfS_(
	.param .b64 _Z8J_1_8_16PfS__param_0,
	.param .b64 _Z8J_1_8_16PfS__param_1
)
{
	.reg .b32 	%f<3>;
	.reg .b64 	%rd<2>;

	ld.param.u64 	%rd1, [_Z8J_1_8_16PfS__param_0];
	ld.f32 	%f1, [%rd1+64];
	add.f32 	%f2, %f1, %f1;
	st.param.f32 	[func_retval0], %f2;
	ret;

}
.func  (.param .b32 func_retval0) _Z8J_1_8_17PfS_(
	.param .b64 _Z8J_1_8_17PfS__param_0,
	.param .b64 _Z8J_1_8_17PfS__param_1
)
{
	.reg .b32 	%f<2>;

	mov.f32 	%f1, 0f00000000;
	st.param.f32 	[func_retval0], %f1;
	ret;

}
.func  (.param .b32 func_retval0) _Z8J_1_8_18PfS_(
	.param .b64 _Z8J_1_8_18PfS__param_0,
	.param .b64 _Z8J_1_8_18PfS__param_1
)
{
	.reg .b32 	%f<2>;

	mov.f32 	%f1, 0f00000000;
	st.param.f32 	[func_retval0], %f1;
	ret;

}
.func  (.param .b32 func_retval0) _Z8J_1_8_19PfS_(
	.param .b64 _Z8J_1_8_19PfS__param_0,
	.param .b64 _Z8J_1_8_19PfS__param_1
)
{
	.reg .b32 	%f<2>;

	mov.f32 	%f1, 0f00000000;
	st.param.f32 	[func_retval0], %f1;
	ret;

}
.func  (.param .b32 func_retval0) _Z8J_1_8_20PfS_(
	.param .b64 _Z8J_1_8_20PfS__param_0,
	.param .b64 _Z8J_1_8_20PfS__param_1
)
{
	.reg .b32 	%f<2>;

	mov.f32 	%f1, 0f00000000;
	st.param.f32 	[func_retval0], %f1;
	ret;

}
.func  (.param .b32 func_retval0) _Z8J_1_8_21PfS_(
	.param .b64 _Z8J_1_8_21PfS__param_0,
	.param .b64 _Z8J_1_8_21PfS__param_1
)
{
	.reg .b32 	%f<2>;

	mov.f32 	%f1, 0f00000000;
	st.param.f32 	[func_retval0], %f1;
	ret;

}
.func  (.param .b32 func_retval0) _Z7J_1_9_0PfS_(
	.param .b64 _Z7J_1_9_0PfS__param_0,
	.param .b64 _Z7J_1_9_0PfS__param_1
)
{
	.reg .b32 	%f<2>;

	mov.f32 	%f1, 0f00000000;
	st.param.f32 	[func_retval0], %f1;
	ret;

}
.func  (.param .b32 func_retval0) _Z7J_1_9_1PfS_(
	.param .b64 _Z7J_1_9_1PfS__param_0,
	.param .b64 _Z7J_1_9_1PfS__param_1
)
{
	.reg .b32 	%f<2>;

	mov.f32 	%f1, 0fBF800000;
	st.param.f32 	[func_retval0], %f1;
	ret;

}
.func  (.param .b32 func_retval0) _Z7J_1_9_2PfS_(
	.param .b64 _Z7J_1_9_2PfS__param_0,
	.param .b64 _Z7J_1_9_2PfS__param_1
)
{
	.reg .b32 	%f<2>;

	mov.f32 	%f1, 0f00000000;
	st.param.f32 	[func_retval0], %f1;
	ret;

}
.func  (.param .b32 func_retval0) _Z7J_1_9_3PfS_(
	.param .b64 _Z7J_1_9_3PfS__param_0,
	.param .b64 _Z7J_1_9_3PfS__param_1
)
{
	.reg .b32 	%f<2>;

	mov.f32 	%f1, 0f00000000;
	st.param.f32 	[func_retval0], %f1;
	ret;

}
.func  (.param .b32 func_retval0) _Z7J_1_9_4PfS_(
	.param .b64 _Z7J_1_9_4PfS__param_0,
	.param .b64 _Z7J_1_9_4PfS__param_1
)
{
	.reg .b32 	%f<2>;

	mov.f32 	%f1, 0f00000000;
	st.param.f32 	[func_retval0], %f1;
	ret;

}
.func  (.param .b32 func_retval0) _Z7J_1_9_5PfS_(
	.param .b64 _Z7J_1_9_5PfS__param_0,
	.param .b64 _Z7J_1_9_5PfS__param_1
)
{
	.reg .b32 	%f<2>;

	mov.f32 	%f1, 0f00000000;
	st.param.f32 	[func_retval0], %f1;
	ret;

}
.func  (.param .b32 func_retval0) _Z7J_1_9_6PfS_(
	.param .b64 _Z7J_1_9_6PfS__param_0,
	.param .b64 _Z7J_1_9_6PfS__param_1
)
{
	.reg .b32 	%f<2>;

	mov.f32 	%f1, 0f00000000;
	st.param.f32 	[func_retval0], %f1;
	ret;

}
.func  (.param .b32 func_retval0) _Z7J_1_9_7PfS_(
	.param .b64 _Z7J_1_9_7PfS__param_0,
	.param .b64 _Z7J_1_9_7PfS__param_1
)
{
	.reg .b32 	%f<2>;

	mov.f32 	%f1, 0f00000000;
	st.param.f32 	[func_retval0], %f1;
	ret;

}
.func  (.param .b32 func_retval0) _Z7J_1_9_8PfS_(
	.param .b64 _Z7J_1_9_8PfS__param_0,
	.param .b64 _Z7J_1_9_8PfS__param_1
)
{
	.reg .b32 	%f<2>;

	mov.f32 	%f1, 0f00000000;
	st.param.f32 	[func_retval0], %f1;
	ret;

}
.func  (.param .b32 func_retval0) _Z7J_1_9_9PfS_(
	.param .b64 _Z7J_1_9_9PfS__param_0,
	.param .b64 _Z7J_1_9_9PfS__param_1
)
{
	.reg .b32 	%f<2>;

	mov.f32 	%f1, 0f00000000;
	st.param.f32 	[func_retval0], %f1;
	ret;

}
.func  (.param .b32 func_retval0) _Z8J_1_9_10PfS_(
	.param .b64 _Z8J_1_9_10PfS__param_0,
	.param .b64 _Z8J_1_9_10PfS__param_1
)
{
	.reg .b32 	%f<2>;

	mov.f32 	%f1, 0f00000000;
	st.param.f32 	[func_retval0], %f1;
	ret;

}
.func  (.param .b32 func_retval0) _Z8J_1_9_11PfS_(
	.param .b64 _Z8J_1_9_11PfS__param_0,
	.param .b64 _Z8J_1_9_11PfS__param_1
)
{
	.reg .b32 	%f<2>;

	mov.f32 	%f1, 0f00000000;
	st.param.f32 	[func_retval0], %f1;
	ret;

}
.func  (.param .b32 func_retval0) _Z8J_1_9_12PfS_(
	.param .b64 _Z8J_1_9_12PfS__param_0,
	.param .b64 _Z8J_1_9_12PfS__param_1
)
{
	.reg .b32 	%f<2>;

	mov.f32 	%f1, 0f00000000;
	st.param.f32 	[func_retval0], %f1;
	ret;

}
.func  (.param .b32 func_retval0) _Z8J_1_9_13PfS_(
	.param .b64 _Z8J_1_9_13PfS__param_0,
	.param .b64 _Z8J_1_9_13PfS__param_1
)
{
	.reg .b32 	%f<2>;

	mov.f32 	%f1, 0f00000000;
	st.param.f32 	[func_retval0], %f1;
	ret;

}
.func  (.param .b32 func_retval0) _Z8J_1_9_14PfS_(
	.param .b64 _Z8J_1_9_14PfS__param_0,
	.param .b64 _Z8J_1_9_14PfS__param_1
)
{
	.reg .b32 	%f<2>;

	mov.f32 	%f1, 0f00000000;
	st.param.f32 	[func_retval0], %f1;
	ret;

}
.func  (.param .b32 func_retval0) _Z8J_1_9_15PfS_(
	.param .b64 _Z8J_1_9_15PfS__param_0,
	.param .b64 _Z8J_1_9_15PfS__param_1
)
{
	.reg .b32 	%f<2>;

	mov.f32 	%f1, 0f00000000;
	st.param.f32 	[func_retval0], %f1;
	ret;

}
.func  (.param .b32 func_retval0) _Z8J_1_9_16PfS_(
	.param .b64 _Z8J_1_9_16PfS__param_0,
	.param .b64 _Z8J_1_9_16PfS__param_1
)
{
	.reg .b32 	%f<2>;

	mov.f32 	%f1, 0f00000000;
	st.param.f32 	[func_retval0], %f1;
	ret;

}
.func  (.param .b32 func_retval0) _Z8J_1_9_17PfS_(
	.param .b64 _Z8J_1_9_17PfS__param_0,
	.param .b64 _Z8J_1_9_17PfS__param_1
)
{
	.reg .b32 	%f<3>;
	.reg .b64 	%rd<2>;

	ld.param.u64 	%rd1, [_Z8J_1_9_17PfS__param_0];
	ld.f32 	%f1, [%rd1+68];
	add.f32 	%f2, %f1, %f1;
	st.param.f32 	[func_retval0], %f2;
	ret;

}
.func  (.param .b32 func_retval0) _Z8J_1_9_18PfS_(
	.param .b64 _Z8J_1_9_18PfS__param_0,
	.param .b64 _Z8J_1_9_18PfS__param_1
)
{
	.reg .b32 	%f<2>;

	mov.f32 	%f1, 0f00000000;
	st.param.f32 	[func_retval0], %f1;
	ret;

}
.func  (.param .b32 func_retval0) _Z8J_1_9_19PfS_(
	.param .b64 _Z8J_1_9_19PfS__param_0,
	.param .b64 _Z8J_1_9_19PfS__param_1
)
{
	.reg .b32 	%f<2>;

	mov.f32 	%f1, 0f00000000;
	st.param.f32 	[func_retval0], %f1;
	ret;

}
.func  (.param .b32 func_retval0) _Z8J_1_9_20PfS_(
	.param .b64 _Z8J_1_9_20PfS__param_0,
	.param .b64 _Z8J_1_9_20PfS__param_1
)
{
	.reg .b32 	%f<2>;

	mov.f32 	%f1, 0f00000000;
	st.param.f32 	[func_retval0], %f1;
	ret;

}
.func  (.param .b32 func_retval0) _Z8J_1_9_21PfS_(
	.param .b64 _Z8J_1_9_21PfS__param_0,
	.param .b64 _Z8J_1_9_21PfS__param_1
)
{
	.reg .b32 	%f<2>;

	mov.f32 	%f1, 0f00000000;
	st.param.f32 	[func_retval0], %f1;
	ret;

}
.func  (.param .b32 func_retval0) _Z8J_1_10_0PfS_(
	.param .b64 _Z8J_1_10_0PfS__param_0,
	.param .b64 _Z8J_1_10_0PfS__param_1
)
{
	.reg .b32 	%f<2>;

	mov.f32 	%f1, 0f00000000;
	st.param.f32 	[func_retval0], %f1;
	ret;

}
.func  (.param .b32 func_retval0) _Z8J_1_10_1PfS_(
	.param .b64 _Z8J_1_10_1PfS__param_0,
	.param .b64 _Z8J_1_10_1PfS__param_1
)
{
	.reg .b32 	%f<2>;

	mov.f32 	%f1, 0f00000000;
	st.param.f32 	[func_retval0], %f1;
	ret;

}
.func  (.param .b32 func_retval0) _Z8J_1_10_2PfS_(
	.param .b64 _Z8J_1_10_2PfS__param_0,
	.param .b64 _Z8J_1_10_2PfS__param_1
)
{
	.reg .b32 	%f<2>;

	mov.f32 	%f1, 0f00000000;
	st.param.f32 	[func_retval0], %f1;
	ret;

}
.func  (.param .b32 func_retval0) _Z8J_1_10_3PfS_(
	.param .b64 _Z8J_1_10_3PfS__param_0,
	.param .b64 _Z8J_1_10_3PfS__param_1
)
{
	.reg .b32 	%f<2>;

	mov.f32 	%f1, 0f00000000;
	st.param.f32 	[func_retval0], %f1;
	ret;

}
.func  (.param .b32 func_retval0) _Z8J_1_10_4PfS_(
	.param .b64 _Z8J_1_10_4PfS__param_0,
	.param .b64 _Z8J_1_10_4PfS__param_1
)
{
	.reg .b32 	%f<2>;

	mov.f32 	%f1, 0f00000000;
	st.param.f32 	[func_retval0], %f1;
	ret;

}
.func  (.param .b32 func_retval0) _Z8J_1_10_5PfS_(
	.param .b64 _Z8J_1_10_5PfS__param_0,
	.param .b64 _Z8J_1_10_5PfS__param_1
)
{
	.reg .b32 	%f<2>;

	mov.f32 	%f1, 0f00000000;
	st.param.f32 	[func_retval0], %f1;
	ret;

}
.func  (.param .b32 func_retval0) _Z8J_1_10_6PfS_(
	.param .b64 _Z8J_1_10_6PfS__param_0,
	.param .b64 _Z8J_1_10_6PfS__param_1
)
{
	.reg .b32 	%f<2>;

	mov.f32 	%f1, 0f00000000;
	st.param.f32 	[func_retval0], %f1;
	ret;

}
.func  (.param .b32 func_retval0) _Z8J_1_10_7PfS_(
	.param .b64 _Z8J_1_10_7PfS__param_0,
	.param .b64 _Z8J_1_10_7PfS__param_1
)
{
	.reg .b32 	%f<2>;

	mov.f32 	%f1, 0f00000000;
	st.param.f32 	[func_retval0], %f1;
	ret;

}
.func  (.param .b32 func_retval0) _Z8J_1_10_8PfS_(
	.param .b64 _Z8J_1_10_8PfS__param_0,
	.param .b64 _Z8J_1_10_8PfS__param_1
)
{
	.reg .b32 	%f<2>;

	mov.f32 	%f1, 0f00000000;
	st.param.f32 	[func_retval0], %f1;
	ret;

}
.func  (.param .b32 func_retval0) _Z8J_1_10_9PfS_(
	.param .b64 _Z8J_1_10_9PfS__param_0,
	.param .b64 _Z8J_1_10_9PfS__param_1
)
{
	.reg .b32 	%f<2>;

	mov.f32 	%f1, 0f00000000;
	st.param.f32 	[func_retval0], %f1;
	ret;

}
.func  (.param .b32 func_retval0) _Z9J_1_10_10PfS_(
	.param .b64 _Z9J_1_10_10PfS__param_0,
	.param .b64 _Z9J_1_10_10PfS__param_1
)
{
	.reg .b32 	%f<2>;

	mov.f32 	%f1, 0f00000000;
	st.param.f32 	[func_retval0], %f1;
	ret;

}
.func  (.param .b32 func_retval0) _Z9J_1_10_11PfS_(
	.param .b64 _Z9J_1_10_11PfS__param_0,
	.param .b64 _Z9J_1_10_11PfS__param_1
)
{
	.reg .b32 	%f<2>;

	mov.f32 	%f1, 0f00000000;
	st.param.f32 	[func_retval0], %f1;
	ret;

}
.func  (.param .b32 func_retval0) _Z9J_1_10_12PfS_(
	.param .b64 _Z9J_1_10_12PfS__param_0,
	.param .b64 _Z9J_1_10_12PfS__param_1
)
{
	.reg .b32 	%f<2>;

	mov.f32 	%f1, 0f00000000;
	st.param.f32 	[func_retval0], %f1;
	ret;

}
.func  (.param .b32 func_retval0) _Z9J_1_10_13PfS_(
	.param .b64 _Z9J_1_10_13PfS__param_0,
	.param .b64 _Z9J_1_10_13PfS__param_1
)
{
	.reg .b32 	%f<2>;

	mov.f32 	%f1, 0f00000000;
	st.param.f32 	[func_retval0], %f1;
	ret;

}
.func  (.param .b32 func_retval0) _Z9J_1_10_14PfS_(
	.param .b64 _Z9J_1_10_14PfS__param_0,
	.param .b64 _Z9J_1_10_14PfS__param_1
)
{
	.reg .b32 	%f<2>;

	mov.f32 	%f1, 0f00000000;
	st.param.f32 	[func_retval0], %f1;
	ret;

}
.func  (.param .b32 func_retval0) _Z9J_1_10_15PfS_(
	.param .b64 _Z9J_1_10_15PfS__param_0,
	.param .b64 _Z9J_1_10_15PfS__param_1
)
{
	.reg .b32 	%f<2>;

	mov.f32 	%f1, 0f00000000;
	st.param.f32 	[func_retval0], %f1;
	ret;

}
.func  (.param .b32 func_retval0) _Z9J_1_10_16PfS_(
	.param .b64 _Z9J_1_10_16PfS__param_0,
	.param .b64 _Z9J_1_10_16PfS__param_1
)
{
	.reg .b32 	%f<2>;

	mov.f32 	%f1, 0f00000000;
	st.param.f32 	[func_retval0], %f1;
	ret;

}
.func  (.param .b32 func_retval0) _Z9J_1_10_17PfS_(
	.param .b64 _Z9J_1_10_17PfS__param_0,
	.param .b64 _Z9J_1_10_17PfS__param_1
)
{
	.reg .b32 	%f<2>;

	mov.f32 	%f1, 0f00000000;
	st.param.f32 	[func_retval0], %f1;
	ret;

}
.func  (.param .b32 func_retval0) _Z9J_1_10_18PfS_(
	.param .b64 _Z9J_1_10_18PfS__param_0,
	.param .b64 _Z9J_1_10_18PfS__param_1
)
{
	.reg .b32 	%f<3>;
	.reg .b64 	%rd<2>;

	ld.param.u64 	%rd1, [_Z9J_1_10_18PfS__param_0];
	ld.f32 	%f1, [%rd1+72];
	add.f32 	%f2, %f1, %f1;
	st.param.f32 	[func_retval0], %f2;
	ret;

}
.func  (.param .b32 func_retval0) _Z9J_1_10_19PfS_(
	.param .b64 _Z9J_1_10_19PfS__param_0,
	.param .b64 _Z9J_1_10_19PfS__param_1
)
{
	.reg .b32 	%f<2>;

	mov.f32 	%f1, 0f00000000;
	st.param.f32 	[func_retval0], %f1;
	ret;

}
.func  (.param .b32 func_retval0) _Z9J_1_10_20PfS_(
	.param .b64 _Z9J_1_10_20PfS__param_0,
	.param .b64 _Z9J_1_10_20PfS__param_1
)
{
	.reg .b32 	%f<2>;

	mov.f32 	%f1, 0f00000000;
	st.param.f32 	[func_retval0], %f1;
	ret;

}
.func  (.param .b32 func_retval0) _Z9J_1_10_21PfS_(
	.param .b64 _Z9J_1_10_21PfS__param_0,
	.param .b64 _Z9J_1_10_21PfS__param_1
)
{
	.reg .b32 	%f<2>;

	mov.f32 	%f1, 0f00000000;
	st.param.f32 	[func_retval0], %f1;
	ret;

}
.func  (.param .b32 func_retval0) _Z8J_1_11_0PfS_(
	.param .b64 _Z8J_1_11_0PfS__param_0,
	.param .b64 _Z8J_1_11_0PfS__param_1
)
{
	.reg .b32 	%f<2>;

	mov.f32 	%f1, 0f00000000;
	st.param.f32 	[func_retval0], %f1;
	ret;

}
.func  (.param .b32 func_retval0) _Z8J_1_11_1PfS_(
	.param .b64 _Z8J_1_11_1PfS__param_0,
	.param .b64 _Z8J_1_11_1PfS__param_1
)
{
	.reg .b32 	%f<2>;

	mov.f32 	%f1, 0f00000000;
	st.param.f32 	[func_retval0], %f1;
	ret;

}
.func  (.param .b32 func_retval0) _Z8J_1_11_2PfS_(
	.param .b64 _Z8J_1_11_2PfS__param_0,
	.param .b64 _Z8J_1_11_2PfS__param_1
)
{
	.reg .b32 	%f<2>;

	mov.f32 	%f1, 0f00000000;
	st.param.f32 	[func_retval0], %f1;
	ret;

}
.func  (.param .b32 func_retval0) _Z8J_1_11_3PfS_(
	.param .b64 _Z8J_1_11_3PfS__param_0,
	.param .b64 _Z8J_1_11_3PfS__param_1
)
{
	.reg .b32 	%f<2>;

	mov.f32 	%f1, 0f00000000;
	st.param.f32 	[func_retval0], %f1;
	ret;

}
.func  (.param .b32 func_retval0) _Z8J_1_11_4PfS_(
	.param .b64 _Z8J_1_11_4PfS__param_0,
	.param .b64 _Z8J_1_11_4PfS__param_1
)
{
	.reg .b32 	%f<2>;

	mov.f32 	%f1, 0f00000000;
	st.param.f32 	[func_retval0], %f1;
	ret;

}
.func  (.param .b32 func_retval0) _Z8J_1_11_5PfS_(
	.param .b64 _Z8J_1_11_5PfS__param_0,
	.param .b64 _Z8J_1_11_5PfS__param_1
)
{
	.reg .b32 	%f<2>;

	mov.f32 	%f1, 0f00000000;
	st.param.f32 	[func_retval0], %f1;
	ret;

}
.func  (.param .b32 func_retval0) _Z8J_1_11_6PfS_(
	.param .b64 _Z8J_1_11_6PfS__param_0,
	.param .b64 _Z8J_1_11_6PfS__param_1
)
{
	.reg .b32 	%f<2>;

	mov.f32 	%f1, 0f00000000;
	st.param.f32 	[func_retval0], %f1;
	ret;

}
.func  (.param .b32 func_retval0) _Z8J_1_11_7PfS_(
	.param .b64 _Z8J_1_11_7PfS__param_0,
	.param .b64 _Z8J_1_11_7PfS__param_1
)
{
	.reg .b32 	%f<2>;

	mov.f32 	%f1, 0f00000000;
	st.param.f32 	[func_retval0], %f1;
	ret;

}
.func  (.param .b32 func_retval0) _Z8J_1_11_8PfS_(
	.param .b64 _Z8J_1_11_8PfS__param_0,
	.param .b64 _Z8J_1_11_8PfS__param_1
)
{
	.reg .b32 	%f<2>;

	mov.f32 	%f1, 0f00000000;
	st.param.f32 	[func_retval0], %f1;
	ret;

}
.func  (.param .b32 func_retval0) _Z8J_1_11_9PfS_(
	.param .b64 _Z8J_1_11_9PfS__param_0,
	.param .b64 _Z8J_1_11_9PfS__param_1
)
{
	.reg .b32 	%f<2>;

	mov.f32 	%f1, 0f00000000;
	st.param.f32 	[func_retval0], %f1;
	ret;

}
.func  (.param .b32 func_retval0) _Z9J_1_11_10PfS_(
	.param .b64 _Z9J_1_11_10PfS__param_0,
	.param .b64 _Z9J_1_11_10PfS__param_1
)
{
	.reg .b32 	%f<2>;

	mov.f32 	%f1, 0f00000000;
	st.param.f32 	[func_retval0], %f1;
	ret;

}
.func  (.param .b32 func_retval0) _Z9J_1_11_11PfS_(
	.param .b64 _Z9J_1_11_11PfS__param_0,
	.param .b64 _Z9J_1_11_11PfS__param_1
)
{
	.reg .b32 	%f<2>;

	mov.f32 	%f1, 0f00000000;
	st.param.f32 	[func_retval0], %f1;
	ret;

}
.func  (.param .b32 func_retval0) _Z9J_1_11_12PfS_(
	.param .b64 _Z9J_1_11_12PfS__param_0,
	.param .b64 _Z9J_1_11_12PfS__param_1
)
{
	.reg .b32 	%f<2>;

	mov.f32 	%f1, 0f00000000;
	st.param.f32 	[func_retval0], %f1;
	ret;

}
.func  (.param .b32 func_retval0) _Z9J_1_11_13PfS_(
	.param .b64 _Z9J_1_11_13PfS__param_0,
	.param .b64 _Z9J_1_11_13PfS__param_1
)
{
	.reg .b32 	%f<2>;

	mov.f32 	%f1, 0f00000000;
	st.param.f32 	[func_retval0], %f1;
	ret;

}
.func  (.param .b32 func_retval0) _Z9J_1_11_14PfS_(
	.param .b64 _Z9J_1_11_14PfS__param_0,
	.param .b64 _Z9J_1_11_14PfS__param_1
)
{
	.reg .b32 	%f<2>;

	mov.f32 	%f1, 0f00000000;
	st.param.f32 	[func_retval0], %f1;
	ret;

}
.func  (.param .b32 func_retval0) _Z9J_1_11_15PfS_(
	.param .b64 _Z9J_1_11_15PfS__param_0,
	.param .b64 _Z9J_1_11_15PfS__param_1
)
{
	.reg .b32 	%f<2>;

	mov.f32 	%f1, 0f00000000;
	st.param.f32 	[func_retval0], %f1;
	ret;

}
.func  (.param .b32 func_retval0) _Z9J_1_11_16PfS_(
	.param .b64 _Z9J_1_11_16PfS__param_0,
	.param .b64 _Z9J_1_11_16PfS__param_1
)
{
	.reg .b32 	%f<2>;

	mov.f32 	%f1, 0f00000000;
	st.param.f32 	[func_retval0], %f1;
	ret;

}
.func  (.param .b32 func_retval0) _Z9J_1_11_17PfS_(
	.param .b64 _Z9J_1_11_17PfS__param_0,
	.param .b64 _Z9J_1_11_17PfS__param_1
)
{
	.reg .b32 	%f<2>;

	mov.f32 	%f1, 0f00000000;
	st.param.f32 	[func_retval0], %f1;
	ret;

}
.func  (.param .b32 func_retval0) _Z9J_1_11_18PfS_(
	.param .b64 _Z9J_1_11_18PfS__param_0,
	.param .b64 _Z9J_1_11_18PfS__param_1
)
{
	.reg .b32 	%f<2>;

	mov.f32 	%f1, 0f00000000;
	st.param.f32 	[func_retval0], %f1;
	ret;

}
.func  (.param .b32 func_retval0) _Z9J_1_11_19PfS_(
	.param .b64 _Z9J_1_11_19PfS__param_0,
	.param .b64 _Z9J_1_11_19PfS__param_1
)
{
	.reg .b32 	%f<3>;
	.reg .b64 	%rd<2>;

	ld.param.u64 	%rd1, [_Z9J_1_11_19PfS__param_0];
	ld.f32 	%f1, [%rd1+76];
	add.f32 	%f2, %f1, %f1;
	st.param.f32 	[func_retval0], %f2;
	ret;

}
.func  (.param .b32 func_retval0) _Z9J_1_11_20PfS_(
	.param .b64 _Z9J_1_11_20PfS__param_0,
	.param .b64 _Z9J_1_11_20PfS__param_1
)
{
	.reg .b32 	%f<2>;

	mov.f32 	%f1, 0f00000000;
	st.param.f32 	[func_retval0], %f1;
	ret;

}
.func  (.param .b32 func_retval0) _Z9J_1_11_21PfS_(
	.param .b64 _Z9J_1_11_21PfS__param_0,
	.param .b64 _Z9J_1_11_21PfS__param_1
)
{
	.reg .b32 	%f<2>;

	mov.f32 	%f1, 0f00000000;
	st.param.f32 	[func_retval0], %f1;
	ret;

}
.func  (.param .b32 func_retval0) _Z8J_1_12_0PfS_(
	.param .b64 _Z8J_1_12_0PfS__param_0,
	.param .b64 _Z8J_1_12_0PfS__param_1
)
{
	.reg .b32 	%f<2>;

	mov.f32 	%f1, 0f00000000;
	st.param.f32 	[func_retval0], %f1;
	ret;

}
.func  (.param .b32 func_retval0) _Z8J_1_12_1PfS_(
	.param .b64 _Z8J_1_12_1PfS__param_0,
	.param .b64 _Z8J_1_12_1PfS__param_1
)
{
	.reg .b32 	%f<2>;

	mov.f32 	%f1, 0f00000000;
	st.param.f32 	[func_retval0], %f1;
	ret;

}
.func  (.param .b32 func_retval0) _Z8J_1_12_2PfS_(
	.param .b64 _Z8J_1_12_2PfS__param_0,
	.param .b64 _Z8J_1_12_2PfS__param_1
)
{
	.reg .b32 	%f<2>;

	mov.f32 	%f1, 0f00000000;
	st.param.f32 	[func_retval0], %f1;
	ret;

}
.func  (.param .b32 func_retval0) _Z8J_1_12_3PfS_(
	.param .b64 _Z8J_1_12_3PfS__param_0,
	.param .b64 _Z8J_1_12_3PfS__param_1
)
{
	.reg .b32 	%f<2>;

	mov.f32 	%f1, 0f00000000;
	st.param.f32 	[func_retval0], %f1;
	ret;

}
.func  (.param .b32 func_retval0) _Z8J_1_12_4PfS_(
	.param .b64 _Z8J_1_12_4PfS__param_0,
	.param .b64 _Z8J_1_12_4PfS__param_1
)
{
	.reg .b32 	%f<2>;

	mov.f32 	%f1, 0f00000000;
	st.param.f32 	[func_retval0], %f1;
	ret;

}
.func  (.param .b32 func_retval0) _Z8J_1_12_5PfS_(
	.param .b64 _Z8J_1_12_5PfS__param_0,
	.param .b64 _Z8J_1_12_5PfS__param_1
)
{
	.reg .b32 	%f<2>;

	mov.f32 	%f1, 0f00000000;
	st.param.f32 	[func_retval0], %f1;
	ret;

}
.func  (.param .b32 func_retval0) _Z8J_1_12_6PfS_(
	.param .b64 _Z8J_1_12_6PfS__param_0,
	.param .b64 _Z8J_1_12_6PfS__param_1
)
{
	.reg .b32 	%f<2>;

	mov.f32 	%f1, 0f00000000;
	st.param.f32 	[func_retval0], %f1;
	ret;

}
.func  (.param .b32 func_retval0) _Z8J_1_12_7PfS_(
	.param .b64 _Z8J_1_12_7PfS__param_0,
	.param .b64 _Z8J_1_12_7PfS__param_1
)
{
	.reg .b32 	%f<2>;

	mov.f32 	%f1, 0f00000000;
	st.param.f32 	[func_retval0], %f1;
	ret;

}
.func  (.param .b32 func_retval0) _Z8J_1_12_8PfS_(
	.param .b64 _Z8J_1_12_8PfS__param_0,
	.param .b64 _Z8J_1_12_8PfS__param_1
)
{
	.reg .b32 	%f<2>;

	mov.f32 	%f1, 0f00000000;
	st.param.f32 	[func_retval0], %f1;
	ret;

}
.func  (.param .b32 func_retval0) _Z8J_1_12_9PfS_(
	.param .b64 _Z8J_1_12_9PfS__param_0,
	.param .b64 _Z8J_1_12_9PfS__param_1
)
{
	.reg .b32 	%f<2>;

	mov.f32 	%f1, 0f00000000;
	st.param.f32 	[func_retval0], %f1;
	ret;

}
.func  (.param .b32 func_retval0) _Z9J_1_12_10PfS_(
	.param .b64 _Z9J_1_12_10PfS__param_0,
	.param .b64 _Z9J_1_12_10PfS__param_1
)
{
	.reg .b32 	%f<2>;

	mov.f32 	%f1, 0f00000000;
	st.param.f32 	[func_retval0], %f1;
	ret;

}
.func  (.param .b32 func_retval0) _Z9J_1_12_11PfS_(
	.param .b64 _Z9J_1_12_11PfS__param_0,
	.param .b64 _Z9J_1_12_11PfS__param_1
)
{
	.reg .b32 	%f<2>;

	mov.f32 	%f1, 0f00000000;
	st.param.f32 	[func_retval0], %f1;
	ret;

}
.func  (.param .b32 func_retval0) _Z9J_1_12_12PfS_(
	.param .b64 _Z9J_1_12_12PfS__param_0,
	.param .b64 _Z9J_1_12_12PfS__param_1
)
{
	.reg .b32 	%f<2>;

	mov.f32 	%f1, 0f00000000;
	st.param.f32 	[func_retval0], %f1;
	ret;

}
.func  (.param .b32 func_retval0) _Z9J_1_12_13PfS_(
	.param .b64 _Z9J_1_12_13PfS__param_0,
	.param .b64 _Z9J_1_12_13PfS__param_1
)
{
	.reg .b32 	%f<2>;

	mov.f32 	%f1, 0f00000000;
	st.param.f32 	[func_retval0], %f1;
	ret;

}
.func  (.param .b32 func_retval0) _Z9J_1_12_14PfS_(
	.param .b64 _Z9J_1_12_14PfS__param_0,
	.param .b64 _Z9J_1_12_14PfS__param_1
)
{
	.reg .b32 	%f<2>;

	mov.f32 	%f1, 0f00000000;
	st.param.f32 	[func_retval0], %f1;
	ret;

}
.func  (.param .b32 func_retval0) _Z9J_1_12_15PfS_(
	.param .b64 _Z9J_1_12_15PfS__param_0,
	.param .b64 _Z9J_1_12_15PfS__param_1
)
{
	.reg .b32 	%f<2>;

	mov.f32 	%f1, 0f00000000;
	st.param.f32 	[func_retval0], %f1;
	ret;

}
.func  (.param .b32 func_retval0) _Z9J_1_12_16PfS_(
	.param .b64 _Z9J_1_12_16PfS__param_0,
	.param .b64 _Z9J_1_12_16PfS__param_1
)
{
	.reg .b32 	%f<2>;

	mov.f32 	%f1, 0f00000000;
	st.param.f32 	[func_retval0], %f1;
	ret;

}
.func  (.param .b32 func_retval0) _Z9J_1_12_17PfS_(
	.param .b64 _Z9J_1_12_17PfS__param_0,
	.param .b64 _Z9J_1_12_17PfS__param_1
)
{
	.reg .b32 	%f<2>;

	mov.f32 	%f1, 0f00000000;
	st.param.f32 	[func_retval0], %f1;
	ret;

}
.func  (.param .b32 func_retval0) _Z9J_1_12_18PfS_(
	.param .b64 _Z9J_1_12_18PfS__param_0,
	.param .b64 _Z9J_1_12_18PfS__param_1
)
{
	.reg .b32 	%f<2>;

	mov.f32 	%f1, 0f00000000;
	st.param.f32 	[func_retval0], %f1;
	ret;

}
.func  (.param .b32 func_retval0) _Z9J_1_12_19PfS_(
	.param .b64 _Z9J_1_12_19PfS__param_0,
	.param .b64 _Z9J_1_12_19PfS__param_1
)
{
	.reg .b32 	%f<2>;

	mov.f32 	%f1, 0f00000000;
	st.param.f32 	[func_retval0], %f1;
	ret;

}
.func  (.param .b32 func_retval0) _Z9J_1_12_20PfS_(
	.param .b64 _Z9J_1_12_20PfS__param_0,
	.param .b64 _Z9J_1_12_20PfS__param_1
)
{
	.reg .b32 	%f<3>;
	.reg .b64 	%rd<2>;

	ld.param.u64 	%rd1, [_Z9J_1_12_20PfS__param_0];
	ld.f32 	%f1, [%rd1+80];
	add.f32 	%f2, %f1, %f1;
	st.param.f32 	[func_retval0], %f2;
	ret;

}
.func  (.param .b32 func_retval0) _Z9J_1_12_21PfS_(
	.param .b64 _Z9J_1_12_21PfS__param_0,
	.param .b64 _Z9J_1_12_21PfS__param_1
)
{
	.reg .b32 	%f<2>;

	mov.f32 	%f1, 0f00000000;
	st.param.f32 	[func_retval0], %f1;
	ret;

}
.func  (.param .b32 func_retval0) _Z8J_1_13_0PfS_(
	.param .b64 _Z8J_1_13_0PfS__param_0,
	.param .b64 _Z8J_1_13_0PfS__param_1
)
{
	.reg .b32 	%f<2>;

	mov.f32 	%f1, 0f00000000;
	st.param.f32 	[func_retval0], %f1;
	ret;

}
.func  (.param .b32 func_retval0) _Z8J_1_13_1PfS_(
	.param .b64 _Z8J_1_13_1PfS__param_0,
	.param .b64 _Z8J_1_13_1PfS__param_1
)
{
	.reg .b32 	%f<2>;

	mov.f32 	%f1, 0f00000000;
	st.param.f32 	[func_retval0], %f1;
	ret;

}
.func  (.param .b32 func_retval0) _Z8J_1_13_2PfS_(
	.param .b64 _Z8J_1_13_2PfS__param_0,
	.param .b64 _Z8J_1_13_2PfS__param_1
)
{
	.reg .b32 	%f<2>;

	mov.f32 	%f1, 0f00000000;
	st.param.f32 	[func_retval0], %f1;
	ret;

}
.func  (.param .b32 func_retval0) _Z8J_1_13_3PfS_(
	.param .b64 _Z8J_1_13_3PfS__param_0,
	.param .b64 _Z8J_1_13_3PfS__param_1
)
{
	.reg .b32 	%f<2>;

	mov.f32 	%f1, 0f00000000;
	st.param.f32 	[func_retval0], %f1;
	ret;

}
.func  (.param .b32 func_retval0) _Z8J_1_13_4PfS_(
	.param .b64 _Z8J_1_13_4PfS__param_0,
	.param .b64 _Z8J_1_13_4PfS__param_1
)
{
	.reg .b32 	%f<2>;

	mov.f32 	%f1, 0f00000000;
	st.param.f32 	[func_retval0], %f1;
	ret;

}
.func  (.param .b32 func_retval0) _Z8J_1_13_5PfS_(
	.param .b64 _Z8J_1_13_5PfS__param_0,
	.param .b64 _Z8J_1_13_5PfS__param_1
)
{
	.reg .b32 	%f<2>;

	mov.f32 	%f1, 0f00000000;
	st.param.f32 	[func_retval0], %f1;
	ret;

}
.func  (.param .b32 func_retval0) _Z8J_1_13_6PfS_(
	.param .b64 _Z8J_1_13_6PfS__param_0,
	.param .b64 _Z8J_1_13_6PfS__param_1
)
{
	.reg .b32 	%f<2>;

	mov.f32 	%f1, 0f00000000;
	st.param.f32 	[func_retval0], %f1;
	ret;

}
.func  (.param .b32 func_retval0) _Z8J_1_13_7PfS_(
	.param .b64 _Z8J_1_13_7PfS__param_0,
	.param .b64 _Z8J_1_13_7PfS__param_1
)
{
	.reg .b32 	%f<2>;

	mov.f32 	%f1, 0f00000000;
	st.param.f32 	[func_retval0], %f1;
	ret;

}
.func  (.param .b32 func_retval0) _Z8J_1_13_8PfS_(
	.param .b64 _Z8J_1_13_8PfS__param_0,
	.param .b64 _Z8J_1_13_8PfS__param_1
)
{
	.reg .b32 	%f<2>;

	mov.f32 	%f1, 0f00000000;
	st.param.f32 	[func_retval0], %f1;
	ret;

}
.func  (.param .b32 func_retval0) _Z8J_1_13_9PfS_(
	.param .b64 _Z8J_1_13_9PfS__param_0,
	.param .b64 _Z8J_1_13_9PfS__param_1
)
{
	.reg .b32 	%f<2>;

	mov.f32 	%f1, 0f00000000;
	st.param.f32 	[func_retval0], %f1;
	ret;

}
.func  (.param .b32 func_retval0) _Z9J_1_13_10PfS_(
	.param .b64 _Z9J_1_13_10PfS__param_0,
	.param .b64 _Z9J_1_13_10PfS__param_1
)
{
	.reg .b32 	%f<2>;

	mov.f32 	%f1, 0f00000000;
	st.param.f32 	[func_retval0], %f1;
	ret;

}
.func  (.param .b32 func_retval0) _Z9J_1_13_11PfS_(
	.param .b64 _Z9J_1_13_11PfS__param_0,
	.param .b64 _Z9J_1_13_11PfS__param_1
)
{
	.reg .b32 	%f<2>;

	mov.f32 	%f1, 0f00000000;
	st.param.f32 	[func_retval0], %f1;
	ret;

}
.func  (.param .b32 func_retval0) _Z9J_1_13_12PfS_(
	.param .b64 _Z9J_1_13_12PfS__param_0,
	.param .b64 _Z9J_1_13_12PfS__param_1
)
{
	.reg .b32 	%f<2>;

	mov.f32 	%f1, 0f00000000;
	st.param.f32 	[func_retval0], %f1;
	ret;

}
.func  (.param .b32 func_retval0) _Z9J_1_13_13PfS_(
	.param .b64 _Z9J_1_13_13PfS__param_0,
	.param .b64 _Z9J_1_13_13PfS__param_1
)
{
	.reg .b32 	%f<2>;

	mov.f32 	%f1, 0f00000000;
	st.param.f32 	[func_retval0], %f1;
	ret;

}
.func  (.param .b32 func_retval0) _Z9J_1_13_14PfS_(
	.param .b64 _Z9J_1_13_14PfS__param_0,
	.param .b64 _Z9J_1_13_14PfS__param_1
)
{
	.reg .b32 	%f<2>;

	mov.f32 	%f1, 0f00000000;
	st.param.f32 	[func_retval0], %f1;
	ret;

}
.func  (.param .b32 func_retval0) _Z9J_1_13_15PfS_(
	.param .b64 _Z9J_1_13_15PfS__param_0,
	.param .b64 _Z9J_1_13_15PfS__param_1
)
{
	.reg .b32 	%f<2>;

	mov.f32 	%f1, 0f00000000;
	st.param.f32 	[func_retval0], %f1;
	ret;

}
.func  (.param .b32 func_retval0) _Z9J_1_13_16PfS_(
	.param .b64 _Z9J_1_13_16PfS__param_0,
	.param .b64 _Z9J_1_13_16PfS__param_1
)
{
	.reg .b32 	%f<2>;

	mov.f32 	%f1, 0f00000000;
	st.param.f32 	[func_retval0], %f1;
	ret;

}
.func  (.param .b32 func_retval0) _Z9J_1_13_17PfS_(
	.param .b64 _Z9J_1_13_17PfS__param_0,
	.param .b64 _Z9J_1_13_17PfS__param_1
)
{
	.reg .b32 	%f<2>;

	mov.f32 	%f1, 0f00000000;
	st.param.f32 	[func_retval0], %f1;
	ret;

}
.func  (.param .b32 func_retval0) _Z9J_1_13_18PfS_(
	.param .b64 _Z9J_1_13_18PfS__param_0,
	.param .b64 _Z9J_1_13_18PfS__param_1
)
{
	.reg .b32 	%f<2>;

	mov.f32 	%f1, 0f00000000;
	st.param.f32 	[func_retval0], %f1;
	ret;

}
.func  (.param .b32 func_retval0) _Z9J_1_13_19PfS_(
	.param .b64 _Z9J_1_13_19PfS__param_0,
	.param .b64 _Z9J_1_13_19PfS__param_1
)
{
	.reg .b32 	%f<2>;

	mov.f32 	%f1, 0f00000000;
	st.param.f32 	[func_retval0], %f1;
	ret;

}
.func  (.param .b32 func_retval0) _Z9J_1_13_20PfS_(
	.param .b64 _Z9J_1_13_20PfS__param_0,
	.param .b64 _Z9J_1_13_20PfS__param_1
)
{
	.reg .b32 	%f<2>;

	mov.f32 	%f1, 0f00000000;
	st.param.f32 	[func_retval0], %f1;
	ret;

}
.func  (.param .b32 func_retval0) _Z9J_1_13_21PfS_(
	.param .b64 _Z9J_1_13_21PfS__param_0,
	.param .b64 _Z9J_1_13_21PfS__param_1
)
{
	.reg .b32 	%f<3>;
	.reg .b64 	%rd<2>;

	ld.param.u64 	%rd1, [_Z9J_1_13_21PfS__param_0];
	ld.f32 	%f1, [%rd1+84];
	add.f32 	%f2, %f1, %f1;
	st.param.f32 	[func_retval0], %f2;
	ret;

}
.func  (.param .b32 func_retval0) _Z8J_1_14_0PfS_(
	.param .b64 _Z8J_1_14_0PfS__param_0,
	.param .b64 _Z8J_1_14_0PfS__param_1
)
{
	.reg .b32 	%f<2>;

	mov.f32 	%f1, 0f00000000;
	st.param.f32 	[func_retval0], %f1;
	ret;

}
.func  (.param .b32 func_retval0) _Z8J_1_14_1PfS_(
	.param .b64 _Z8J_1_14_1PfS__param_0,
	.param .b64 _Z8J_1_14_1PfS__param_1
)
{
	.reg .b32 	%f<2>;

	mov.f32 	%f1, 0f00000000;
	st.param.f32 	[func_retval0], %f1;
	ret;

}
.func  (.param .b32 func_retval0) _Z8J_1_14_2PfS_(
	.param .b64 _Z8J_1_14_2PfS__param_0,
	.param .b64 _Z8J_1_14_2PfS__param_1
)
{
	.reg .b32 	%f<2>;

	mov.f32 	%f1, 0f00000000;
	st.param.f32 	[func_retval0], %f1;
	ret;

}
.func  (.param .b32 func_retval0) _Z8J_1_14_3PfS_(
	.param .b64 _Z8J_1_14_3PfS__param_0,
	.param .b64 _Z8J_1_14_3PfS__param_1
)
{
	.reg .b32 	%f<2>;

	mov.f32 	%f1, 0f00000000;
	st.param.f32 	[func_retval0], %f1;
	ret;

}
.func  (.param .b32 func_retval0) _Z8J_1_14_4PfS_(
	.param .b64 _Z8J_1_14_4PfS__param_0,
	.param .b64 _Z8J_1_14_4PfS__param_1
)
{
	.reg .b32 	%f<2>;

	mov.f32 	%f1, 0f00000000;
	st.param.f32 	[func_retval0], %f1;
	ret;

}
.func  (.param .b32 func_retval0) _Z8J_1_14_5PfS_(
	.param .b64 _Z8J_1_14_5PfS__param_0,
	.param .b64 _Z8J_1_14_5PfS__param_1
)
{
	.reg .b32 	%f<2>;

	mov.f32 	%f1, 0f00000000;
	st.param.f32 	[func_retval0], %f1;
	ret;

}
.func  (.param .b32 func_retval0) _Z8J_1_14_6PfS_(
	.param .b64 _Z8J_1_14_6PfS__param_0,
	.param .b64 _Z8J_1_14_6PfS__param_1
)
{
	.reg .b32 	%f<3>;
	.reg .b64 	%rd<2>;

	ld.param.u64 	%rd1, [_Z8J_1_14_6PfS__param_0];
	ld.f32 	%f1, [%rd1+56];
	add.f32 	%f2, %f1, %f1;
	st.param.f32 	[func_retval0], %f2;
	ret;

}
.func  (.param .b32 func_retval0) _Z8J_1_14_7PfS_(
	.param .b64 _Z8J_1_14_7PfS__param_0,
	.param .b64 _Z8J_1_14_7PfS__param_1
)
{
	.reg .b32 	%f<2>;

	mov.f32 	%f1, 0f00000000;
	st.param.f32 	[func_retval0], %f1;
	ret;

}
.func  (.param .b32 func_retval0) _Z8J_1_14_8PfS_(
	.param .b64 _Z8J_1_14_8PfS__param_0,
	.param .b64 _Z8J_1_14_8PfS__param_1
)
{
	.reg .b32 	%f<2>;

	mov.f32 	%f1, 0f00000000;
	st.param.f32 	[func_retval0], %f1;
	ret;

}
.func  (.param .b32 func_retval0) _Z8J_1_14_9PfS_(
	.param .b64 _Z8J_1_14_9PfS__param_0,
	.param .b64 _Z8J_1_14_9PfS__param_1
)
{
	.reg .b32 	%f<2>;

	mov.f32 	%f1, 0f00000000;
	st.param.f32 	[func_retval0], %f1;
	ret;

}
.func  (.param .b32 func_retval0) _Z9J_1_14_10PfS_(
	.param .b64 _Z9J_1_14_10PfS__param_0,
	.param .b64 _Z9J_1_14_10PfS__param_1
)
{
	.reg .b32 	%f<2>;

	mov.f32 	%f1, 0f00000000;
	st.param.f32 	[func_retval0], %f1;
	ret;

}
.func  (.param .b32 func_retval0) _Z9J_1_14_11PfS_(
	.param .b64 _Z9J_1_14_11PfS__param_0,
	.param .b64 _Z9J_1_14_11PfS__param_1
)
{
	.reg .b32 	%f<2>;

	mov.f32 	%f1, 0f00000000;
	st.param.f32 	[func_retval0], %f1;
	ret;

}
.func  (.param .b32 func_retval0) _Z9J_1_14_12PfS_(
	.param .b64 _Z9J_1_14_12PfS__param_0,
	.param .b64 _Z9J_1_14_12PfS__param_1
)
{
	.reg .b32 	%f<2>;

	mov.f32 	%f1, 0f00000000;
	st.param.f32 	[func_retval0], %f1;
	ret;

}
.func  (.param .b32 func_retval0) _Z9J_1_14_13PfS_(
	.param .b64 _Z9J_1_14_13PfS__param_0,
	.param .b64 _Z9J_1_14_13PfS__param_1
)
{
	.reg .b32 	%f<2>;

	mov.f32 	%f1, 0f00000000;
	st.param.f32 	[func_retval0], %f1;
	ret;

}
.func  (.param .b32 func_retval0) _Z9J_1_14_14PfS_(
	.param .b64 _Z9J_1_14_14PfS__param_0,
	.param .b64 _Z9J_1_14_14PfS__param_1
)
{
	.reg .b32 	%f<3>;
	.reg .b64 	%rd<2>;

	ld.param.u64 	%rd1, [_Z9J_1_14_14PfS__param_0];
	ld.f32 	%f1, [%rd1+24];
	add.f32 	%f2, %f1, %f1;
	st.param.f32 	[func_retval0], %f2;
	ret;

}
.func  (.param .b32 func_retval0) _Z9J_1_14_15PfS_(
	.param .b64 _Z9J_1_14_15PfS__param_0,
	.param .b64 _Z9J_1_14_15PfS__param_1
)
{
	.reg .b32 	%f<2>;

	mov.f32 	%f1, 0f00000000;
	st.param.f32 	[func_retval0], %f1;
	ret;

}
.func  (.param .b32 func_retval0) _Z9J_1_14_16PfS_(
	.param .b64 _Z9J_1_14_16PfS__param_0,
	.param .b64 _Z9J_1_14_16PfS__param_1
)
{
	.reg .b32 	%f<2>;

	mov.f32 	%f1, 0f00000000;
	st.param.f32 	[func_retval0], %f1;
	ret;

}
.func  (.param .b32 func_retval0) _Z9J_1_14_17PfS_(
	.param .b64 _Z9J_1_14_17PfS__param_0,
	.param .b64 _Z9J_1_14_17PfS__param_1
)
{
	.reg .b32 	%f<2>;

	mov.f32 	%f1, 0f00000000;
	st.param.f32 	[func_retval0], %f1;
	ret;

}
.func  (.param .b32 func_retval0) _Z9J_1_14_18PfS_(
	.param .b64 _Z9J_1_14_18PfS__param_0,
	.param .b64 _Z9J_1_14_18PfS__param_1
)
{
	.reg .b32 	%f<2>;

	mov.f32 	%f1, 0f00000000;
	st.param.f32 	[func_retval0], %f1;
	ret;

}
.func  (.param .b32 func_retval0) _Z9J_1_14_19PfS_(
	.param .b64 _Z9J_1_14_19PfS__param_0,
	.param .b64 _Z9J_1_14_19PfS__param_1
)
{
	.reg .b32 	%f<2>;

	mov.f32 	%f1, 0f00000000;
	st.param.f32 	[func_retval0], %f1;
	ret;

}
.func  (.param .b32 func_retval0) _Z9J_1_14_20PfS_(
	.param .b64 _Z9J_1_14_20PfS__param_0,
	.param .b64 _Z9J_1_14_20PfS__param_1
)
{
	.reg .b32 	%f<2>;

	mov.f32 	%f1, 0f00000000;
	st.param.f32 	[func_retval0], %f1;
	ret;

}
.func  (.param .b32 func_retval0) _Z9J_1_14_21PfS_(
	.param .b64 _Z9J_1_14_21PfS__param_0,
	.param .b64 _Z9J_1_14_21PfS__param_1
)
{
	.reg .b32 	%f<2>;

	mov.f32 	%f1, 0f00000000;
	st.param.f32 	[func_retval0], %f1;
	ret;

}
.func  (.param .b32 func_retval0) _Z8J_1_15_0PfS_(
	.param .b64 _Z8J_1_15_0PfS__param_0,
	.param .b64 _Z8J_1_15_0PfS__param_1
)
{
	.reg .b32 	%f<2>;

	mov.f32 	%f1, 0f00000000;
	st.param.f32 	[func_retval0], %f1;
	ret;

}
.func  (.param .b32 func_retval0) _Z8J_1_15_1PfS_(
	.param .b64 _Z8J_1_15_1PfS__param_0,
	.param .b64 _Z8J_1_15_1PfS__param_1
)
{
	.reg .b32 	%f<2>;

	mov.f32 	%f1, 0f00000000;
	st.param.f32 	[func_retval0], %f1;
	ret;

}
.func  (.param .b32 func_retval0) _Z8J_1_15_2PfS_(
	.param .b64 _Z8J_1_15_2PfS__param_0,
	.param .b64 _Z8J_1_15_2PfS__param_1
)
{
	.reg .b32 	%f<2>;

	mov.f32 	%f1, 0f00000000;
	st.param.f32 	[func_retval0], %f1;
	ret;

}
.func  (.param .b32 func_retval0) _Z8J_1_15_3PfS_(
	.param .b64 _Z8J_1_15_3PfS__param_0,
	.param .b64 _Z8J_1_15_3PfS__param_1
)
{
	.reg .b32 	%f<2>;

	mov.f32 	%f1, 0f00000000;
	st.param.f32 	[func_retval0], %f1;
	ret;

}
.func  (.param .b32 func_retval0) _Z8J_1_15_4PfS_(
	.param .b64 _Z8J_1_15_4PfS__param_0,
	.param .b64 _Z8J_1_15_4PfS__param_1
)
{
	.reg .b32 	%f<2>;

	mov.f32 	%f1, 0f00000000;
	st.param.f32 	[func_retval0], %f1;
	ret;

}
.func  (.param .b32 func_retval0) _Z8J_1_15_5PfS_(
	.param .b64 _Z8J_1_15_5PfS__param_0,
	.param .b64 _Z8J_1_15_5PfS__param_1
)
{
	.reg .b32 	%f<2>;

	mov.f32 	%f1, 0f00000000;
	st.param.f32 	[func_retval0], %f1;
	ret;

}
.func  (.param .b32 func_retval0) _Z8J_1_15_6PfS_(
	.param .b64 _Z8J_1_15_6PfS__param_0,
	.param .b64 _Z8J_1_15_6PfS__param_1
)
{
	.reg .b32 	%f<2>;

	mov.f32 	%f1, 0f00000000;
	st.param.f32 	[func_retval0], %f1;
	ret;

}
.func  (.param .b32 func_retval0) _Z8J_1_15_7PfS_(
	.param .b64 _Z8J_1_15_7PfS__param_0,
	.param .b64 _Z8J_1_15_7PfS__param_1
)
{
	.reg .b32 	%f<3>;
	.reg .b64 	%rd<2>;

	ld.param.u64 	%rd1, [_Z8J_1_15_7PfS__param_0];
	ld.f32 	%f1, [%rd1+60];
	add.f32 	%f2, %f1, %f1;
	st.param.f32 	[func_retval0], %f2;
	ret;

}
.func  (.param .b32 func_retval0) _Z8J_1_15_8PfS_(
	.param .b64 _Z8J_1_15_8PfS__param_0,
	.param .b64 _Z8J_1_15_8PfS__param_1
)
{
	.reg .b32 	%f<2>;

	mov.f32 	%f1, 0f00000000;
	st.param.f32 	[func_retval0], %f1;
	ret;

}
.func  (.param .b32 func_retval0) _Z8J_1_15_9PfS_(
	.param .b64 _Z8J_1_15_9PfS__param_0,
	.param .b64 _Z8J_1_15_9PfS__param_1
)
{
	.reg .b32 	%f<2>;

	mov.f32 	%f1, 0f00000000;
	st.param.f32 	[func_retval0], %f1;
	ret;

}
.func  (.param .b32 func_retval0) _Z9J_1_15_10PfS_(
	.param .b64 _Z9J_1_15_10PfS__param_0,
	.param .b64 _Z9J_1_15_10PfS__param_1
)
{
	.reg .b32 	%f<2>;

	mov.f32 	%f1, 0f00000000;
	st.param.f32 	[func_retval0], %f1;
	ret;

}
.func  (.param .b32 func_retval0) _Z9J_1_15_11PfS_(
	.param .b64 _Z9J_1_15_11PfS__param_0,
	.param .b64 _Z9J_1_15_11PfS__param_1
)
{
	.reg .b32 	%f<2>;

	mov.f32 	%f1, 0f00000000;
	st.param.f32 	[func_retval0], %f1;
	ret;

}
.func  (.param .b32 func_retval0) _Z9J_1_15_12PfS_(
	.param .b64 _Z9J_1_15_12PfS__param_0,
	.param .b64 _Z9J_1_15_12PfS__param_1
)
{
	.reg .b32 	%f<2>;

	mov.f32 	%f1, 0f00000000;
	st.param.f32 	[func_retval0], %f1;
	ret;

}
.func  (.param .b32 func_retval0) _Z9J_1_15_13PfS_(
	.param .b64 _Z9J_1_15_13PfS__param_0,
	.param .b64 _Z9J_1_15_13PfS__param_1
)
{
	.reg .b32 	%f<2>;

	mov.f32 	%f1, 0f00000000;
	st.param.f32 	[func_retval0], %f1;
	ret;

}
.func  (.param .b32 func_retval0) _Z9J_1_15_14PfS_(
	.param .b64 _Z9J_1_15_14PfS__param_0,
	.param .b64 _Z9J_1_15_14PfS__param_1
)
{
	.reg .b32 	%f<2>;

	mov.f32 	%f1, 0f00000000;
	st.param.f32 	[func_retval0], %f1;
	ret;

}
.func  (.param .b32 func_retval0) _Z9J_1_15_15PfS_(
	.param .b64 _Z9J_1_15_15PfS__param_0,
	.param .b64 _Z9J_1_15_15PfS__param_1
)
{
	.reg .b32 	%f<3>;
	.reg .b64 	%rd<2>;

	ld.param.u64 	%rd1, [_Z9J_1_15_15PfS__param_0];
	ld.f32 	%f1, [%rd1+28];
	add.f32 	%f2, %f1, %f1;
	st.param.f32 	[func_retval0], %f2;
	ret;

}
.func  (.param .b32 func_retval0) _Z9J_1_15_16PfS_(
	.param .b64 _Z9J_1_15_16PfS__param_0,
	.param .b64 _Z9J_1_15_16PfS__param_1
)
{
	.reg .b32 	%f<2>;

	mov.f32 	%f1, 0f00000000;
	st.param.f32 	[func_retval0], %f1;
	ret;

}
.func  (.param .b32 func_retval0) _Z9J_1_15_17PfS_(
	.param .b64 _Z9J_1_15_17PfS__param_0,
	.param .b64 _Z9J_1_15_17PfS__param_1
)
{
	.reg .b32 	%f<2>;

	mov.f32 	%f1, 0f00000000;
	st.param.f32 	[func_retval0], %f1;
	ret;

}
.func  (.param .b32 func_retval0) _Z9J_1_15_18PfS_(
	.param .b64 _Z9J_1_15_18PfS__param_0,
	.param .b64 _Z9J_1_15_18PfS__param_1
)
{
	.reg .b32 	%f<2>;

	mov.f32 	%f1, 0f00000000;
	st.param.f32 	[func_retval0], %f1;
	ret;

}
.func  (.param .b32 func_retval0) _Z9J_1_15_19PfS_(
	.param .b64 _Z9J_1_15_19PfS__param_0,
	.param .b64 _Z9J_1_15_19PfS__param_1
)
{
	.reg .b32 	%f<2>;

	mov.f32 	%f1, 0f00000000;
	st.param.f32 	[func_retval0], %f1;
	ret;

}
.func  (.param .b32 func_retval0) _Z9J_1_15_20PfS_(
	.param .b64 _Z9J_1_15_20PfS__param_0,
	.param .b64 _Z9J_1_15_20PfS__param_1
)
{
	.reg .b32 	%f<2>;

	mov.f32 	%f1, 0f00000000;
	st.param.f32 	[func_retval0], %f1;
	ret;

}
.func  (.param .b32 func_retval0) _Z9J_1_15_21PfS_(
	.param .b64 _Z9J_1_15_21PfS__param_0,
	.param .b64 _Z9J_1_15_21PfS__param_1
)
{
	.reg .b32 	%f<2>;

	mov.f32 	%f1, 0f00000000;
	st.param.f32 	[func_retval0], %f1;
	ret;

}
.func  (.param .b32 func_retval0) _Z8J_1_16_0PfS_(
	.param .b64 _Z8J_1_16_0PfS__param_0,
	.param .b64 _Z8J_1_16_0PfS__param_1
)
{
	.reg .b32 	%f<2>;

	mov.f32 	%f1, 0f00000000;
	st.param.f32 	[func_retval0], %f1;
	ret;

}
.func  (.param .b32 func_retval0) _Z8J_1_16_1PfS_(
	.param .b64 _Z8J_1_16_1PfS__param_0,
	.param .b64 _Z8J_1_16_1PfS__param_1
)
{
	.reg .b32 	%f<2>;

	mov.f32 	%f1, 0f00000000;
	st.param.f32 	[func_retval0], %f1;
	ret;

}
.func  (.param .b32 func_retval0) _Z8J_1_16_2PfS_(
	.param .b64 _Z8J_1_16_2PfS__param_0,
	.param .b64 _Z8J_1_16_2PfS__param_1
)
{
	.reg .b32 	%f<2>;

	mov.f32 	%f1, 0f00000000;
	st.param.f32 	[func_retval0], %f1;
	ret;

}
.func  (.param .b32 func_retval0) _Z8J_1_16_3PfS_(
	.param .b64 _Z8J_1_16_3PfS__param_0,
	.param .b64 _Z8J_1_16_3PfS__param_1
)
{
	.reg .b32 	%f<2>;

	mov.f32 	%f1, 0f00000000;
	st.param.f32 	[func_retval0], %f1;
	ret;

}
.func  (.param .b32 func_retval0) _Z8J_1_16_4PfS_(
	.param .b64 _Z8J_1_16_4PfS__param_0,
	.param .b64 _Z8J_1_16_4PfS__param_1
)
{
	.reg .b32 	%f<2>;

	mov.f32 	%f1, 0f00000000;
	st.param.f32 	[func_retval0], %f1;
	ret;

}
.func  (.param .b32 func_retval0) _Z8J_1_16_5PfS_(
	.param .b64 _Z8J_1_16_5PfS__param_0,
	.param .b64 _Z8J_1_16_5PfS__param_1
)
{
	.reg .b32 	%f<2>;

	mov.f32 	%f1, 0f00000000;
	st.param.f32 	[func_retval0], %f1;
	ret;

}
.func  (.param .b32 func_retval0) _Z8J_1_16_6PfS_(
	.param .b64 _Z8J_1_16_6PfS__param_0,
	.param .b64 _Z8J_1_16_6PfS__param_1
)
{
	.reg .b32 	%f<2>;

	mov.f32 	%f1, 0f00000000;
	st.param.f32 	[func_retval0], %f1;
	ret;

}
.func  (.param .b32 func_retval0) _Z8J_1_16_7PfS_(
	.param .b64 _Z8J_1_16_7PfS__param_0,
	.param .b64 _Z8J_1_16_7PfS__param_1
)
{
	.reg .b32 	%f<2>;

	mov.f32 	%f1, 0f00000000;
	st.param.f32 	[func_retval0], %f1;
	ret;

}
.func  (.param .b32 func_retval0) _Z8J_1_16_8PfS_(
	.param .b64 _Z8J_1_16_8PfS__param_0,
	.param .b64 _Z8J_1_16_8PfS__param_1
)
{
	.reg .b32 	%f<3>;
	.reg .b64 	%rd<2>;

	ld.param.u64 	%rd1, [_Z8J_1_16_8PfS__param_0];
	ld.f32 	%f1, [%rd1+64];
	add.f32 	%f2, %f1, %f1;
	st.param.f32 	[func_retval0], %f2;
	ret;

}
.func  (.param .b32 func_retval0) _Z8J_1_16_9PfS_(
	.param .b64 _Z8J_1_16_9PfS__param_0,
	.param .b64 _Z8J_1_16_9PfS__param_1
)
{
	.reg .b32 	%f<2>;

	mov.f32 	%f1, 0f00000000;
	st.param.f32 	[func_retval0], %f1;
	ret;

}
.func  (.param .b32 func_retval0) _Z9J_1_16_10PfS_(
	.param .b64 _Z9J_1_16_10PfS__param_0,
	.param .b64 _Z9J_1_16_10PfS__param_1
)
{
	.reg .b32 	%f<2>;

	mov.f32 	%f1, 0f00000000;
	st.param.f32 	[func_retval0], %f1;
	ret;

}
.func  (.param .b32 func_retval0) _Z9J_1_16_11PfS_(
	.param .b64 _Z9J_1_16_11PfS__param_0,
	.param .b64 _Z9J_1_16_11PfS__param_1
)
{
	.reg .b32 	%f<2>;

	mov.f32 	%f1, 0f00000000;
	st.param.f32 	[func_retval0], %f1;
	ret;

}
.func  (.param .b32 func_retval0) _Z9J_1_16_12PfS_(
	.param .b64 _Z9J_1_16_12PfS__param_0,
	.param .b64 _Z9J_1_16_12PfS__param_1
)
{
	.reg .b32 	%f<2>;

	mov.f32 	%f1, 0f00000000;
	st.param.f32 	[func_retval0], %f1;
	ret;

}
.func  (.param .b32 func_retval0) _Z9J_1_16_13PfS_(
	.param .b64 _Z9J_1_16_13PfS__param_0,
	.param .b64 _Z9J_1_16_13PfS__param_1
)
{
	.reg .b32 	%f<2>;

	mov.f32 	%f1, 0f00000000;
	st.param.f32 	[func_retval0], %f1;
	ret;

}
.func  (.param .b32 func_retval0) _Z9J_1_16_14PfS_(
	.param .b64 _Z9J_1_16_14PfS__param_0,
	.param .b64 _Z9J_1_16_14PfS__param_1
)
{
	.reg .b32 	%f<2>;

	mov.f32 	%f1, 0f00000000;
	st.param.f32 	[func_retval0], %f1;
	ret;

}
.func  (.param .b32 func_retval0) _Z9J_1_16_15PfS_(
	.param .b64 _Z9J_1_16_15PfS__param_0,
	.param .b64 _Z9J_1_16_15PfS__param_1
)
{
	.reg .b32 	%f<2>;

	mov.f32 	%f1, 0f00000000;
	st.param.f32 	[func_retval0], %f1;
	ret;

}
.func  (.param .b32 func_retval0) _Z9J_1_16_16PfS_(
	.param .b64 _Z9J_1_16_16PfS__param_0,
	.param .b64 _Z9J_1_16_16PfS__param_1
)
{
	.reg .b32 	%f<3>;
	.reg .b64 	%rd<2>;

	ld.param.u64 	%rd1, [_Z9J_1_16_16PfS__param_0];
	ld.f32 	%f1, [%rd1+32];
	add.f32 	%f2, %f1, %f1;
	st.param.f32 	[func_retval0], %f2;
	ret;

}
.func  (.param .b32 func_retval0) _Z9J_1_16_17PfS_(
	.param .b64 _Z9J_1_16_17PfS__param_0,
	.param .b64 _Z9J_1_16_17PfS__param_1
)
{
	.reg .b32 	%f<2>;

	mov.f32 	%f1, 0f00000000;
	st.param.f32 	[func_retval0], %f1;
	ret;

}
.func  (.param .b32 func_retval0) _Z9J_1_16_18PfS_(
	.param .b64 _Z9J_1_16_18PfS__param_0,
	.param .b64 _Z9J_1_16_18PfS__param_1
)
{
	.reg .b32 	%f<2>;

	mov.f32 	%f1, 0f00000000;
	st.param.f32 	[func_retval0], %f1;
	ret;

}
.func  (.param .b32 func_retval0) _Z9J_1_16_19PfS_(
	.param .b64 _Z9J_1_16_19PfS__param_0,
	.param .b64 _Z9J_1_16_19PfS__param_1
)
{
	.reg .b32 	%f<2>;

	mov.f32 	%f1, 0f00000000;
	st.param.f32 	[func_retval0], %f1;
	ret;

}
.func  (.param .b32 func_retval0) _Z9J_1_16_20PfS_(
	.param .b64 _Z9J_1_16_20PfS__param_0,
	.param .b64 _Z9J_1_16_20PfS__param_1
)
{
	.reg .b32 	%f<2>;

	mov.f32 	%f1, 0f00000000;
	st.param.f32 	[func_retval0], %f1;
	ret;

}
.func  (.param .b32 func_retval0) _Z9J_1_16_21PfS_(
	.param .b64 _Z9J_1_16_21PfS__param_0,
	.param .b64 _Z9J_1_16_21PfS__param_1
)
{
	.reg .b32 	%f<2>;

	mov.f32 	%f1, 0f00000000;
	st.param.f32 	[func_retval0], %f1;
	ret;

}
.func  (.param .b32 func_retval0) _Z8J_1_17_0PfS_(
	.param .b64 _Z8J_1_17_0PfS__param_0,
	.param .b64 _Z8J_1_17_0PfS__param_1
)
{
	.reg .b32 	%f<2>;

	mov.f32 	%f1, 0f00000000;
	st.param.f32 	[func_retval0], %f1;
	ret;

}
.func  (.param .b32 func_retval0) _Z8J_1_17_1PfS_(
	.param .b64 _Z8J_1_17_1PfS__param_0,
	.param .b64 _Z8J_1_17_1PfS__param_1
)
{
	.reg .b32 	%f<2>;

	mov.f32 	%f1, 0f00000000;
	st.param.f32 	[func_retval0], %f1;
	ret;

}
.func  (.param .b32 func_retval0) _Z8J_1_17_2PfS_(
	.param .b64 _Z8J_1_17_2PfS__param_0,
	.param .b64 _Z8J_1_17_2PfS__param_1
)
{
	.reg .b32 	%f<2>;

	mov.f32 	%f1, 0f00000000;
	st.param.f32 	[func_retval0], %f1;
	ret;

}
.func  (.param .b32 func_retval0) _Z8J_1_17_3PfS_(
	.param .b64 _Z8J_1_17_3PfS__param_0,
	.param .b64 _Z8J_1_17_3PfS__param_1
)
{
	.reg .b32 	%f<2>;

	mov.f32 	%f1, 0f00000000;
	st.param.f32 	[func_retval0], %f1;
	ret;

}
.func  (.param .b32 func_retval0) _Z8J_1_17_4PfS_(
	.param .b64 _Z8J_1_17_4PfS__param_0,
	.param .b64 _Z8J_1_17_4PfS__param_1
)
{
	.reg .b32 	%f<2>;

	mov.f32 	%f1, 0f00000000;
	st.param.f32 	[func_retval0], %f1;
	ret;

}
.func  (.param .b32 func_retval0) _Z8J_1_17_5PfS_(
	.param .b64 _Z8J_1_17_5PfS__param_0,
	.param .b64 _Z8J_1_17_5PfS__param_1
)
{
	.reg .b32 	%f<2>;

	mov.f32 	%f1, 0f00000000;
	st.param.f32 	[func_retval0], %f1;
	ret;

}
.func  (.param .b32 func_retval0) _Z8J_1_17_6PfS_(
	.param .b64 _Z8J_1_17_6PfS__param_0,
	.param .b64 _Z8J_1_17_6PfS__param_1
)
{
	.reg .b32 	%f<2>;

	mov.f32 	%f1, 0f00000000;
	st.param.f32 	[func_retval0], %f1;
	ret;

}
.func  (.param .b32 func_retval0) _Z8J_1_17_7PfS_(
	.param .b64 _Z8J_1_17_7PfS__param_0,
	.param .b64 _Z8J_1_17_7PfS__param_1
)
{
	.reg .b32 	%f<2>;

	mov.f32 	%f1, 0f00000000;
	st.param.f32 	[func_retval0], %f1;
	ret;

}
.func  (.param .b32 func_retval0) _Z8J_1_17_8PfS_(
	.param .b64 _Z8J_1_17_8PfS__param_0,
	.param .b64 _Z8J_1_17_8PfS__param_1
)
{
	.reg .b32 	%f<2>;

	mov.f32 	%f1, 0f00000000;
	st.param.f32 	[func_retval0], %f1;
	ret;

}
.func  (.param .b32 func_retval0) _Z8J_1_17_9PfS_(
	.param .b64 _Z8J_1_17_9PfS__param_0,
	.param .b64 _Z8J_1_17_9PfS__param_1
)
{
	.reg .b32 	%f<3>;
	.reg .b64 	%rd<2>;

	ld.param.u64 	%rd1, [_Z8J_1_17_9PfS__param_0];
	ld.f32 	%f1, [%rd1+68];
	add.f32 	%f2, %f1, %f1;
	st.param.f32 	[func_retval0], %f2;
	ret;

}
.func  (.param .b32 func_retval0) _Z9J_1_17_10PfS_(
	.param .b64 _Z9J_1_17_10PfS__param_0,
	.param .b64 _Z9J_1_17_10PfS__param_1
)
{
	.reg .b32 	%f<2>;

	mov.f32 	%f1, 0f00000000;
	st.param.f32 	[func_retval0], %f1;
	ret;

}
.func  (.param .b32 func_retval0) _Z9J_1_17_11PfS_(
	.param .b64 _Z9J_1_17_11PfS__param_0,
	.param .b64 _Z9J_1_17_11PfS__param_1
)
{
	.reg .b32 	%f<2>;

	mov.f32 	%f1, 0f00000000;
	st.param.f32 	[func_retval0], %f1;
	ret;

}
.func  (.param .b32 func_retval0) _Z9J_1_17_12PfS_(
	.param .b64 _Z9J_1_17_12PfS__param_0,
	.param .b64 _Z9J_1_17_12PfS__param_1
)
{
	.reg .b32 	%f<2>;

	mov.f32 	%f1, 0f00000000;
	st.param.f32 	[func_retval0], %f1;
	ret;

}
.func  (.param .b32 func_retval0) _Z9J_1_17_13PfS_(
	.param .b64 _Z9J_1_17_13PfS__param_0,
	.param .b64 _Z9J_1_17_13PfS__param_1
)
{
	.reg .b32 	%f<2>;

	mov.f32 	%f1, 0f00000000;
	st.param.f32 	[func_retval0], %f1;
	ret;

}
.func  (.param .b32 func_retval0) _Z9J_1_17_14PfS_(
	.param .b64 _Z9J_1_17_14PfS__param_0,
	.param .b64 _Z9J_1_17_14PfS__param_1
)
{
	.reg .b32 	%f<2>;

	mov.f32 	%f1, 0f00000000;
	st.param.f32 	[func_retval0], %f1;
	ret;

}
.func  (.param .b32 func_retval0) _Z9J_1_17_15PfS_(
	.param .b64 _Z9J_1_17_15PfS__param_0,
	.param .b64 _Z9J_1_17_15PfS__param_1
)
{
	.reg .b32 	%f<2>;

	mov.f32 	%f1, 0f00000000;
	st.param.f32 	[func_retval0], %f1;
	ret;

}
.func  (.param .b32 func_retval0) _Z9J_1_17_16PfS_(
	.param .b64 _Z9J_1_17_16PfS__param_0,
	.param .b64 _Z9J_1_17_16PfS__param_1
)
{
	.reg .b32 	%f<2>;

	mov.f32 	%f1, 0f00000000;
	st.param.f32 	[func_retval0], %f1;
	ret;

}
.func  (.param .b32 func_retval0) _Z9J_1_17_17PfS_(
	.param .b64 _Z9J_1_17_17PfS__param_0,
	.param .b64 _Z9J_1_17_17PfS__param_1
)
{
	.reg .b32 	%f<3>;
	.reg .b64 	%rd<2>;

	ld.param.u64 	%rd1, [_Z9J_1_17_17PfS__param_0];
	ld.f32 	%f1, [%rd1+36];
	add.f32 	%f2, %f1, %f1;
	st.param.f32 	[func_retval0], %f2;
	ret;

}
.func  (.param .b32 func_retval0) _Z9J_1_17_18PfS_(
	.param .b64 _Z9J_1_17_18PfS__param_0,
	.param .b64 _Z9J_1_17_18PfS__param_1
)
{
	.reg .b32 	%f<2>;

	mov.f32 	%f1, 0f00000000;
	st.param.f32 	[func_retval0], %f1;
	ret;

}
.func  (.param .b32 func_retval0) _Z9J_1_17_19PfS_(
	.param .b64 _Z9J_1_17_19PfS__param_0,
	.param .b64 _Z9J_1_17_19PfS__param_1
)
{
	.reg .b32 	%f<2>;

	mov.f32 	%f1, 0f00000000;
	st.param.f32 	[func_retval0], %f1;
	ret;

}
.func  (.param .b32 func_retval0) _Z9J_1_17_20PfS_(
	.param .b64 _Z9J_1_17_20PfS__param_0,
	.param .b64 _Z9J_1_17_20PfS__param_1
)
{
	.reg .b32 	%f<2>;

	mov.f32 	%f1, 0f00000000;
	st.param.f32 	[func_retval0], %f1;
	ret;

}
.func  (.param .b32 func_retval0) _Z9J_1_17_21PfS_(
	.param .b64 _Z9J_1_17_21PfS__param_0,
	.param .b64 _Z9J_1_17_21PfS__param_1
)
{
	.reg .b32 	%f<2>;

	mov.f32 	%f1, 0f00000000;
	st.param.f32 	[func_retval0], %f1;
	ret;

}
.func  (.param .b32 func_retval0) _Z8J_1_18_0PfS_(
	.param .b64 _Z8J_1_18_0PfS__param_0,
	.param .b64 _Z8J_1_18_0PfS__param_1
)
{
	.reg .b32 	%f<2>;

	mov.f32 	%f1, 0f00000000;
	st.param.f32 	[func_retval0], %f1;
	ret;

}
.func  (.param .b32 func_retval0) _Z8J_1_18_1PfS_(
	.param .b64 _Z8J_1_18_1PfS__param_0,
	.param .b64 _Z8J_1_18_1PfS__param_1
)
{
	.reg .b32 	%f<2>;

	mov.f32 	%f1, 0f00000000;
	st.param.f32 	[func_retval0], %f1;
	ret;

}
.func  (.param .b32 func_retval0) _Z8J_1_18_2PfS_(
	.param .b64 _Z8J_1_18_2PfS__param_0,
	.param .b64 _Z8J_1_18_2PfS__param_1
)
{
	.reg .b32 	%f<2>;

	mov.f32 	%f1, 0f00000000;
	st.param.f32 	[func_retval0], %f1;
	ret;

}
.func  (.param .b32 func_retval0) _Z8J_1_18_3PfS_(
	.param .b64 _Z8J_1_18_3PfS__param_0,
	.param .b64 _Z8J_1_18_3PfS__param_1
)
{
	.reg .b32 	%f<2>;

	mov.f32 	%f1, 0f00000000;
	st.param.f32 	[func_retval0], %f1;
	ret;

}
.func  (.param .b32 func_retval0) _Z8J_1_18_4PfS_(
	.param .b64 _Z8J_1_18_4PfS__param_0,
	.param .b64 _Z8J_1_18_4PfS__param_1
)
{
	.reg .b32 	%f<2>;

	mov.f32 	%f1, 0f00000000;
	st.param.f32 	[func_retval0], %f1;
	ret;

}
.func  (.param .b32 func_retval0) _Z8J_1_18_5PfS_(
	.param .b64 _Z8J_1_18_5PfS__param_0,
	.param .b64 _Z8J_1_18_5PfS__param_1
)
{
	.reg .b32 	%f<2>;

	mov.f32 	%f1, 0f00000000;
	st.param.f32 	[func_retval0], %f1;
	ret;

}
.func  (.param .b32 func_retval0) _Z8J_1_18_6PfS_(
	.param .b64 _Z8J_1_18_6PfS__param_0,
	.param .b64 _Z8J_1_18_6PfS__param_1
)
{
	.reg .b32 	%f<2>;

	mov.f32 	%f1, 0f00000000;
	st.param.f32 	[func_retval0], %f1;
	ret;

}
.func  (.param .b32 func_retval0) _Z8J_1_18_7PfS_(
	.param .b64 _Z8J_1_18_7PfS__param_0,
	.param .b64 _Z8J_1_18_7PfS__param_1
)
{
	.reg .b32 	%f<2>;

	mov.f32 	%f1, 0f00000000;
	st.param.f32 	[func_retval0], %f1;
	ret;

}
.func  (.param .b32 func_retval0) _Z8J_1_18_8PfS_(
	.param .b64 _Z8J_1_18_8PfS__param_0,
	.param .b64 _Z8J_1_18_8PfS__param_1
)
{
	.reg .b32 	%f<2>;

	mov.f32 	%f1, 0f00000000;
	st.param.f32 	[func_retval0], %f1;
	ret;

}
.func  (.param .b32 func_retval0) _Z8J_1_18_9PfS_(
	.param .b64 _Z8J_1_18_9PfS__param_0,
	.param .b64 _Z8J_1_18_9PfS__param_1
)
{
	.reg .b32 	%f<2>;

	mov.f32 	%f1, 0f00000000;
	st.param.f32 	[func_retval0], %f1;
	ret;

}
.func  (.param .b32 func_retval0) _Z9J_1_18_10PfS_(
	.param .b64 _Z9J_1_18_10PfS__param_0,
	.param .b64 _Z9J_1_18_10PfS__param_1
)
{
	.reg .b32 	%f<3>;
	.reg .b64 	%rd<2>;

	ld.param.u64 	%rd1, [_Z9J_1_18_10PfS__param_0];
	ld.f32 	%f1, [%rd1+72];
	add.f32 	%f2, %f1, %f1;
	st.param.f32 	[func_retval0], %f2;
	ret;

}
.func  (.param .b32 func_retval0) _Z9J_1_18_11PfS_(
	.param .b64 _Z9J_1_18_11PfS__param_0,
	.param .b64 _Z9J_1_18_11PfS__param_1
)
{
	.reg .b32 	%f<2>;

	mov.f32 	%f1, 0f00000000;
	st.param.f32 	[func_retval0], %f1;
	ret;

}
.func  (.param .b32 func_retval0) _Z9J_1_18_12PfS_(
	.param .b64 _Z9J_1_18_12PfS__param_0,
	.param .b64 _Z9J_1_18_12PfS__param_1
)
{
	.reg .b32 	%f<2>;

	mov.f32 	%f1, 0f00000000;
	st.param.f32 	[func_retval0], %f1;
	ret;

}
.func  (.param .b32 func_retval0) _Z9J_1_18_13PfS_(
	.param .b64 _Z9J_1_18_13PfS__param_0,
	.param .b64 _Z9J_1_18_13PfS__param_1
)
{
	.reg .b32 	%f<2>;

	mov.f32 	%f1, 0f00000000;
	st.param.f32 	[func_retval0], %f1;
	ret;

}
.func  (.param .b32 func_retval0) _Z9J_1_18_14PfS_(
	.param .b64 _Z9J_1_18_14PfS__param_0,
	.param .b64 _Z9J_1_18_14PfS__param_1
)
{
	.reg .b32 	%f<2>;

	mov.f32 	%f1, 0f00000000;
	st.param.f32 	[func_retval0], %f1;
	ret;

}
.func  (.param .b32 func_retval0) _Z9J_1_18_15PfS_(
	.param .b64 _Z9J_1_18_15PfS__param_0,
	.param .b64 _Z9J_1_18_15PfS__param_1
)
{
	.reg .b32 	%f<2>;

	mov.f32 	%f1, 0f00000000;
	st.param.f32 	[func_retval0], %f1;
	ret;

}
.func  (.param .b32 func_retval0) _Z9J_1_18_16PfS_(
	.param .b64 _Z9J_1_18_16PfS__param_0,
	.param .b64 _Z9J_1_18_16PfS__param_1
)
{
	.reg .b32 	%f<2>;

	mov.f32 	%f1, 0f00000000;
	st.param.f32 	[func_retval0], %f1;
	ret;

}
.func  (.param .b32 func_retval0) _Z9J_1_18_17PfS_(
	.param .b64 _Z9J_1_18_17PfS__param_0,
	.param .b64 _Z9J_1_18_17PfS__param_1
)
{
	.reg .b32 	%f<2>;

	mov.f32 	%f1, 0f00000000;
	st.param.f32 	[func_retval0], %f1;
	ret;

}
.func  (.param .b32 func_retval0) _Z9J_1_18_18PfS_(
	.param .b64 _Z9J_1_18_18PfS__param_0,
	.param .b64 _Z9J_1_18_18PfS__param_1
)
{
	.reg .b32 	%f<3>;
	.reg .b64 	%rd<2>;

	ld.param.u64 	%rd1, [_Z9J_1_18_18PfS__param_0];
	ld.f32 	%f1, [%rd1+40];
	add.f32 	%f2, %f1, %f1;
	st.param.f32 	[func_retval0], %f2;
	ret;

}
.func  (.param .b32 func_retval0) _Z9J_1_18_19PfS_(
	.param .b64 _Z9J_1_18_19PfS__param_0,
	.param .b64 _Z9J_1_18_19PfS__param_1
)
{
	.reg .b32 	%f<2>;

	mov.f32 	%f1, 0f00000000;
	st.param.f32 	[func_retval0], %f1;
	ret;

}
.func  (.param .b32 func_retval0) _Z9J_1_18_20PfS_(
	.param .b64 _Z9J_1_18_20PfS__param_0,
	.param .b64 _Z9J_1_18_20PfS__param_1
)
{
	.reg .b32 	%f<2>;

	mov.f32 	%f1, 0f00000000;
	st.param.f32 	[func_retval0], %f1;
	ret;

}
.func  (.param .b32 func_retval0) _Z9J_1_18_21PfS_(
	.param .b64 _Z9J_1_18_21PfS__param_0,
	.param .b64 _Z9J_1_18_21PfS__param_1
)
{
	.reg .b32 	%f<2>;

	mov.f32 	%f1, 0f00000000;
	st.param.f32 	[func_retval0], %f1;
	ret;

}
.func  (.param .b32 func_retval0) _Z8J_1_19_0PfS_(
	.param .b64 _Z8J_1_19_0PfS__param_0,
	.param .b64 _Z8J_1_19_0PfS__param_1
)
{
	.reg .b32 	%f<2>;

	mov.f32 	%f1, 0f00000000;
	st.param.f32 	[func_retval0], %f1;
	ret;

}
.func  (.param .b32 func_retval0) _Z8J_1_19_1PfS_(
	.param .b64 _Z8J_1_19_1PfS__param_0,
	.param .b64 _Z8J_1_19_1PfS__param_1
)
{
	.reg .b32 	%f<2>;

	mov.f32 	%f1, 0f00000000;
	st.param.f32 	[func_retval0], %f1;
	ret;

}
.func  (.param .b32 func_retval0) _Z8J_1_19_2PfS_(
	.param .b64 _Z8J_1_19_2PfS__param_0,
	.param .b64 _Z8J_1_19_2PfS__param_1
)
{
	.reg .b32 	%f<2>;

	mov.f32 	%f1, 0f00000000;
	st.param.f32 	[func_retval0], %f1;
	ret;

}
.func  (.param .b32 func_retval0) _Z8J_1_19_3PfS_(
	.param .b64 _Z8J_1_19_3PfS__param_0,
	.param .b64 _Z8J_1_19_3PfS__param_1
)
{
	.reg .b32 	%f<2>;

	mov.f32 	%f1, 0f00000000;
	st.param.f32 	[func_retval0], %f1;
	ret;

}
.func  (.param .b32 func_retval0) _Z8J_1_19_4PfS_(
	.param .b64 _Z8J_1_19_4PfS__param_0,
	.param .b64 _Z8J_1_19_4PfS__param_1
)
{
	.reg .b32 	%f<2>;

	mov.f32 	%f1, 0f00000000;
	st.param.f32 	[func_retval0], %f1;
	ret;

}
.func  (.param .b32 func_retval0) _Z8J_1_19_5PfS_(
	.param .b64 _Z8J_1_19_5PfS__param_0,
	.param .b64 _Z8J_1_19_5PfS__param_1
)
{
	.reg .b32 	%f<2>;

	mov.f32 	%f1, 0f00000000;
	st.param.f32 	[func_retval0], %f1;
	ret;

}
.func  (.param .b32 func_retval0) _Z8J_1_19_6PfS_(
	.param .b64 _Z8J_1_19_6PfS__param_0,
	.param .b64 _Z8J_1_19_6PfS__param_1
)
{
	.reg .b32 	%f<2>;

	mov.f32 	%f1, 0f00000000;
	st.param.f32 	[func_retval0], %f1;
	ret;

}
.func  (.param .b32 func_retval0) _Z8J_1_19_7PfS_(
	.param .b64 _Z8J_1_19_7PfS__param_0,
	.param .b64 _Z8J_1_19_7PfS__param_1
)
{
	.reg .b32 	%f<2>;

	mov.f32 	%f1, 0f00000000;
	st.param.f32 	[func_retval0], %f1;
	ret;

}
.func  (.param .b32 func_retval0) _Z8J_1_19_8PfS_(
	.param .b64 _Z8J_1_19_8PfS__param_0,
	.param .b64 _Z8J_1_19_8PfS__param_1
)
{
	.reg .b32 	%f<2>;

	mov.f32 	%f1, 0f00000000;
	st.param.f32 	[func_retval0], %f1;
	ret;

}
.func  (.param .b32 func_retval0) _Z8J_1_19_9PfS_(
	.param .b64 _Z8J_1_19_9PfS__param_0,
	.param .b64 _Z8J_1_19_9PfS__param_1
)
{
	.reg .b32 	%f<2>;

	mov.f32 	%f1, 0f00000000;
	st.param.f32 	[func_retval0], %f1;
	ret;

}
.func  (.param .b32 func_retval0) _Z9J_1_19_10PfS_(
	.param .b64 _Z9J_1_19_10PfS__param_0,
	.param .b64 _Z9J_1_19_10PfS__param_1
)
{
	.reg .b32 	%f<2>;

	mov.f32 	%f1, 0f00000000;
	st.param.f32 	[func_retval0], %f1;
	ret;

}
.func  (.param .b32 func_retval0) _Z9J_1_19_11PfS_(
	.param .b64 _Z9J_1_19_11PfS__param_0,
	.param .b64 _Z9J_1_19_11PfS__param_1
)
{
	.reg .b32 	%f<3>;
	.reg .b64 	%rd<2>;

	ld.param.u64 	%rd1, [_Z9J_1_19_11PfS__param_0];
	ld.f32 	%f1, [%rd1+76];
	add.f32 	%f2, %f1, %f1;
	st.param.f32 	[func_retval0], %f2;
	ret;

}
.func  (.param .b32 func_retval0) _Z9J_1_19_12PfS_(
	.param .b64 _Z9J_1_19_12PfS__param_0,
	.param .b64 _Z9J_1_19_12PfS__param_1
)
{
	.reg .b32 	%f<2>;

	mov.f32 	%f1, 0f00000000;
	st.param.f32 	[func_retval0], %f1;
	ret;

}
.func  (.param .b32 func_retval0) _Z9J_1_19_13PfS_(
	.param .b64 _Z9J_1_19_13PfS__param_0,
	.param .b64 _Z9J_1_19_13PfS__param_1
)
{
	.reg .b32 	%f<2>;

	mov.f32 	%f1, 0f00000000;
	st.param.f32 	[func_retval0], %f1;
	ret;

}
.func  (.param .b32 func_retval0) _Z9J_1_19_14PfS_(
	.param .b64 _Z9J_1_19_14PfS__param_0,
	.param .b64 _Z9J_1_19_14PfS__param_1
)
{
	.reg .b32 	%f<2>;

	mov.f32 	%f1, 0f00000000;
	st.param.f32 	[func_retval0], %f1;
	ret;

}
.func  (.param .b32 func_retval0) _Z9J_1_19_15PfS_(
	.param .b64 _Z9J_1_19_15PfS__param_0,
	.param .b64 _Z9J_1_19_15PfS__param_1
)
{
	.reg .b32 	%f<2>;

	mov.f32 	%f1, 0f00000000;
	st.param.f32 	[func_retval0], %f1;
	ret;

}
.func  (.param .b32 func_retval0) _Z9J_1_19_16PfS_(
	.param .b64 _Z9J_1_19_16PfS__param_0,
	.param .b64 _Z9J_1_19_16PfS__param_1
)
{
	.reg .b32 	%f<2>;

	mov.f32 	%f1, 0f00000000;
	st.param.f32 	[func_retval0], %f1;
	ret;

}
.func  (.param .b32 func_retval0) _Z9J_1_19_17PfS_(
	.param .b64 _Z9J_1_19_17PfS__param_0,
	.param .b64 _Z9J_1_19_17PfS__param_1
)
{
	.reg .b32 	%f<2>;

	mov.f32 	%f1, 0f00000000;
	st.param.f32 	[func_retval0], %f1;
	ret;

}
.func  (.param .b32 func_retval0) _Z9J_1_19_18PfS_(
	.param .b64 _Z9J_1_19_18PfS__param_0,
	.param .b64 _Z9J_1_19_18PfS__param_1
)
{
	.reg .b32 	%f<2>;

	mov.f32 	%f1, 0f00000000;
	st.param.f32 	[func_retval0], %f1;
	ret;

}
.func  (.param .b32 func_retval0) _Z9J_1_19_19PfS_(
	.param .b64 _Z9J_1_19_19PfS__param_0,
	.param .b64 _Z9J_1_19_19PfS__param_1
)
{
	.reg .b32 	%f<3>;
	.reg .b64 	%rd<2>;

	ld.param.u64 	%rd1, [_Z9J_1_19_19PfS__param_0];
	ld.f32 	%f1, [%rd1+44];
	add.f32 	%f2, %f1, %f1;
	st.param.f32 	[func_retval0], %f2;
	ret;

}
.func  (.param .b32 func_retval0) _Z9J_1_19_20PfS_(
	.param .b64 _Z9J_1_19_20PfS__param_0,
	.param .b64 _Z9J_1_19_20PfS__param_1
)
{
	.reg .b32 	%f<2>;

	mov.f32 	%f1, 0f00000000;
	st.param.f32 	[func_retval0], %f1;
	ret;

}
.func  (.param .b32 func_retval0) _Z9J_1_19_21PfS_(
	.param .b64 _Z9J_1_19_21PfS__param_0,
	.param .b64 _Z9J_1_19_21PfS__param_1
)
{
	.reg .b32 	%f<2>;

	mov.f32 	%f1, 0f00000000;
	st.param.f32 	[func_retval0], %f1;
	ret;

}
.func  (.param .b32 func_retval0) _Z8J_1_20_0PfS_(
	.param .b64 _Z8J_1_20_0PfS__param_0,
	.param .b64 _Z8J_1_20_0PfS__param_1
)
{
	.reg .b32 	%f<2>;

	mov.f32 	%f1, 0f00000000;
	st.param.f32 	[func_retval0], %f1;
	ret;

}
.func  (.param .b32 func_retval0) _Z8J_1_20_1PfS_(
	.param .b64 _Z8J_1_20_1PfS__param_0,
	.param .b64 _Z8J_1_20_1PfS__param_1
)
{
	.reg .b32 	%f<2>;

	mov.f32 	%f1, 0f00000000;
	st.param.f32 	[func_retval0], %f1;
	ret;

}
.func  (.param .b32 func_retval0) _Z8J_1_20_2PfS_(
	.param .b64 _Z8J_1_20_2PfS__param_0,
	.param .b64 _Z8J_1_20_2PfS__param_1
)
{
	.reg .b32 	%f<2>;

	mov.f32 	%f1, 0f00000000;
	st.param.f32 	[func_retval0], %f1;
	ret;

}
.func  (.param .b32 func_retval0) _Z8J_1_20_3PfS_(
	.param .b64 _Z8J_1_20_3PfS__param_0,
	.param .b64 _Z8J_1_20_3PfS__param_1
)
{
	.reg .b32 	%f<2>;

	mov.f32 	%f1, 0f00000000;
	st.param.f32 	[func_retval0], %f1;
	ret;

}
.func  (.param .b32 func_retval0) _Z8J_1_20_4PfS_(
	.param .b64 _Z8J_1_20_4PfS__param_0,
	.param .b64 _Z8J_1_20_4PfS__param_1
)
{
	.reg .b32 	%f<2>;

	mov.f32 	%f1, 0f00000000;
	st.param.f32 	[func_retval0], %f1;
	ret;

}
.func  (.param .b32 func_retval0) _Z8J_1_20_5PfS_(
	.param .b64 _Z8J_1_20_5PfS__param_0,
	.param .b64 _Z8J_1_20_5PfS__param_1
)
{
	.reg .b32 	%f<2>;

	mov.f32 	%f1, 0f00000000;
	st.param.f32 	[func_retval0], %f1;
	ret;

}
.func  (.param .b32 func_retval0) _Z8J_1_20_6PfS_(
	.param .b64 _Z8J_1_20_6PfS__param_0,
	.param .b64 _Z8J_1_20_6PfS__param_1
)
{
	.reg .b32 	%f<2>;

	mov.f32 	%f1, 0f00000000;
	st.param.f32 	[func_retval0], %f1;
	ret;

}
.func  (.param .b32 func_retval0) _Z8J_1_20_7PfS_(
	.param .b64 _Z8J_1_20_7PfS__param_0,
	.param .b64 _Z8J_1_20_7PfS__param_1
)
{
	.reg .b32 	%f<2>;

	mov.f32 	%f1, 0f00000000;
	st.param.f32 	[func_retval0], %f1;
	ret;

}
.func  (.param .b32 func_retval0) _Z8J_1_20_8PfS_(
	.param .b64 _Z8J_1_20_8PfS__param_0,
	.param .b64 _Z8J_1_20_8PfS__param_1
)
{
	.reg .b32 	%f<2>;

	mov.f32 	%f1, 0f00000000;
	st.param.f32 	[func_retval0], %f1;
	ret;

}
.func  (.param .b32 func_retval0) _Z8J_1_20_9PfS_(
	.param .b64 _Z8J_1_20_9PfS__param_0,
	.param .b64 _Z8J_1_20_9PfS__param_1
)
{
	.reg .b32 	%f<2>;

	mov.f32 	%f1, 0f00000000;
	st.param.f32 	[func_retval0], %f1;
	ret;

}
.func  (.param .b32 func_retval0) _Z9J_1_20_10PfS_(
	.param .b64 _Z9J_1_20_10PfS__param_0,
	.param .b64 _Z9J_1_20_10PfS__param_1
)
{
	.reg .b32 	%f<2>;

	mov.f32 	%f1, 0f00000000;
	st.param.f32 	[func_retval0], %f1;
	ret;

}
.func  (.param .b32 func_retval0) _Z9J_1_20_11PfS_(
	.param .b64 _Z9J_1_20_11PfS__param_0,
	.param .b64 _Z9J_1_20_11PfS__param_1
)
{
	.reg .b32 	%f<2>;

	mov.f32 	%f1, 0f00000000;
	st.param.f32 	[func_retval0], %f1;
	ret;

}
.func  (.param .b32 func_retval0) _Z9J_1_20_12PfS_(
	.param .b64 _Z9J_1_20_12PfS__param_0,
	.param .b64 _Z9J_1_20_12PfS__param_1
)
{
	.reg .b32 	%f<3>;
	.reg .b64 	%rd<2>;

	ld.param.u64 	%rd1, [_Z9J_1_20_12PfS__param_0];
	ld.f32 	%f1, [%rd1+80];
	add.f32 	%f2, %f1, %f1;
	st.param.f32 	[func_retval0], %f2;
	ret;

}
.func  (.param .b32 func_retval0) _Z9J_1_20_13PfS_(
	.param .b64 _Z9J_1_20_13PfS__param_0,
	.param .b64 _Z9J_1_20_13PfS__param_1
)
{
	.reg .b32 	%f<2>;

	mov.f32 	%f1, 0f00000000;
	st.param.f32 	[func_retval0], %f1;
	ret;

}
.func  (.param .b32 func_retval0) _Z9J_1_20_14PfS_(
	.param .b64 _Z9J_1_20_14PfS__param_0,
	.param .b64 _Z9J_1_20_14PfS__param_1
)
{
	.reg .b32 	%f<2>;

	mov.f32 	%f1, 0f00000000;
	st.param.f32 	[func_retval0], %f1;
	ret;

}
.func  (.param .b32 func_retval0) _Z9J_1_20_15PfS_(
	.param .b64 _Z9J_1_20_15PfS__param_0,
	.param .b64 _Z9J_1_20_15PfS__param_1
)
{
	.reg .b32 	%f<2>;

	mov.f32 	%f1, 0f00000000;
	st.param.f32 	[func_retval0], %f1;
	ret;

}
.func  (.param .b32 func_retval0) _Z9J_1_20_16PfS_(
	.param .b64 _Z9J_1_20_16PfS__param_0,
	.param .b64 _Z9J_1_20_16PfS__param_1
)
{
	.reg .b32 	%f<2>;

	mov.f32 	%f1, 0f00000000;
	st.param.f32 	[func_retval0], %f1;
	ret;

}
.func  (.param .b32 func_retval0) _Z9J_1_20_17PfS_(
	.param .b64 _Z9J_1_20_17PfS__param_0,
	.param .b64 _Z9J_1_20_17PfS__param_1
)
{
	.reg .b32 	%f<2>;

	mov.f32 	%f1, 0f00000000;
	st.param.f32 	[func_retval0], %f1;
	ret;

}
.func  (.param .b32 func_retval0) _Z9J_1_20_18PfS_(
	.param .b64 _Z9J_1_20_18PfS__param_0,
	.param .b64 _Z9J_1_20_18PfS__param_1
)
{
	.reg .b32 	%f<2>;

	mov.f32 	%f1, 0f00000000;
	st.param.f32 	[func_retval0], %f1;
	ret;

}
.func  (.param .b32 func_retval0) _Z9J_1_20_19PfS_(
	.param .b64 _Z9J_1_20_19PfS__param_0,
	.param .b64 _Z9J_1_20_19PfS__param_1
)
{
	.reg .b32 	%f<2>;

	mov.f32 	%f1, 0f00000000;
	st.param.f32 	[func_retval0], %f1;
	ret;

}
.func  (.param .b32 func_retval0) _Z9J_1_20_20PfS_(
	.param .b64 _Z9J_1_20_20PfS__param_0,
	.param .b64 _Z9J_1_20_20PfS__param_1
)
{
	.reg .b32 	%f<3>;
	.reg .b64 	%rd<2>;

	ld.param.u64 	%rd1, [_Z9J_1_20_20PfS__param_0];
	ld.f32 	%f1, [%rd1+48];
	add.f32 	%f2, %f1, %f1;
	st.param.f32 	[func_retval0], %f2;
	ret;

}
.func  (.param .b32 func_retval0) _Z9J_1_20_21PfS_(
	.param .b64 _Z9J_1_20_21PfS__param_0,
	.param .b64 _Z9J_1_20_21PfS__param_1
)
{
	.reg .b32 	%f<2>;

	mov.f32 	%f1, 0f00000000;
	st.param.f32 	[func_retval0], %f1;
	ret;

}
.func  (.param .b32 func_retval0) _Z8J_1_21_0PfS_(
	.param .b64 _Z8J_1_21_0PfS__param_0,
	.param .b64 _Z8J_1_21_0PfS__param_1
)
{
	.reg .b32 	%f<2>;

	mov.f32 	%f1, 0f00000000;
	st.param.f32 	[func_retval0], %f1;
	ret;

}
.func  (.param .b32 func_retval0) _Z8J_1_21_1PfS_(
	.param .b64 _Z8J_1_21_1PfS__param_0,
	.param .b64 _Z8J_1_21_1PfS__param_1
)
{
	.reg .b32 	%f<2>;

	mov.f32 	%f1, 0f00000000;
	st.param.f32 	[func_retval0], %f1;
	ret;

}
.func  (.param .b32 func_retval0) _Z8J_1_21_2PfS_(
	.param .b64 _Z8J_1_21_2PfS__param_0,
	.param .b64 _Z8J_1_21_2PfS__param_1
)
{
	.reg .b32 	%f<2>;

	mov.f32 	%f1, 0f00000000;
	st.param.f32 	[func_retval0], %f1;
	ret;

}
.func  (.param .b32 func_retval0) _Z8J_1_21_3PfS_(
	.param .b64 _Z8J_1_21_3PfS__param_0,
	.param .b64 _Z8J_1_21_3PfS__param_1
)
{
	.reg .b32 	%f<2>;

	mov.f32 	%f1, 0f00000000;
	st.param.f32 	[func_retval0], %f1;
	ret;

}
.func  (.param .b32 func_retval0) _Z8J_1_21_4PfS_(
	.param .b64 _Z8J_1_21_4PfS__param_0,
	.param .b64 _Z8J_1_21_4PfS__param_1
)
{
	.reg .b32 	%f<2>;

	mov.f32 	%f1, 0f00000000;
	st.param.f32 	[func_retval0], %f1;
	ret;

}
.func  (.param .b32 func_retval0) _Z8J_1_21_5PfS_(
	.param .b64 _Z8J_1_21_5PfS__param_0,
	.param .b64 _Z8J_1_21_5PfS__param_1
)
{
	.reg .b32 	%f<2>;

	mov.f32 	%f1, 0f00000000;
	st.param.f32 	[func_retval0], %f1;
	ret;

}
.func  (.param .b32 func_retval0) _Z8J_1_21_6PfS_(
	.param .b64 _Z8J_1_21_6PfS__param_0,
	.param .b64 _Z8J_1_21_6PfS__param_1
)
{
	.reg .b32 	%f<2>;

	mov.f32 	%f1, 0f00000000;
	st.param.f32 	[func_retval0], %f1;
	ret;

}
.func  (.param .b32 func_retval0) _Z8J_1_21_7PfS_(
	.param .b64 _Z8J_1_21_7PfS__param_0,
	.param .b64 _Z8J_1_21_7PfS__param_1
)
{
	.reg .b32 	%f<2>;

	mov.f32 	%f1, 0f00000000;
	st.param.f32 	[func_retval0], %f1;
	ret;

}
.func  (.param .b32 func_retval0) _Z8J_1_21_8PfS_(
	.param .b64 _Z8J_1_21_8PfS__param_0,
	.param .b64 _Z8J_1_21_8PfS__param_1
)
{
	.reg .b32 	%f<2>;

	mov.f32 	%f1, 0f00000000;
	st.param.f32 	[func_retval0], %f1;
	ret;

}
.func  (.param .b32 func_retval0) _Z8J_1_21_9PfS_(
	.param .b64 _Z8J_1_21_9PfS__param_0,
	.param .b64 _Z8J_1_21_9PfS__param_1
)
{
	.reg .b32 	%f<2>;

	mov.f32 	%f1, 0f00000000;
	st.param.f32 	[func_retval0], %f1;
	ret;

}
.func  (.param .b32 func_retval0) _Z9J_1_21_10PfS_(
	.param .b64 _Z9J_1_21_10PfS__param_0,
	.param .b64 _Z9J_1_21_10PfS__param_1
)
{
	.reg .b32 	%f<2>;

	mov.f32 	%f1, 0f00000000;
	st.param.f32 	[func_retval0], %f1;
	ret;

}
.func  (.param .b32 func_retval0) _Z9J_1_21_11PfS_(
	.param .b64 _Z9J_1_21_11PfS__param_0,
	.param .b64 _Z9J_1_21_11PfS__param_1
)
{
	.reg .b32 	%f<2>;

	mov.f32 	%f1, 0f00000000;
	st.param.f32 	[func_retval0], %f1;
	ret;

}
.func  (.param .b32 func_retval0) _Z9J_1_21_12PfS_(
	.param .b64 _Z9J_1_21_12PfS__param_0,
	.param .b64 _Z9J_1_21_12PfS__param_1
)
{
	.reg .b32 	%f<2>;

	mov.f32 	%f1, 0f00000000;
	st.param.f32 	[func_retval0], %f1;
	ret;

}
.func  (.param .b32 func_retval0) _Z9J_1_21_13PfS_(
	.param .b64 _Z9J_1_21_13PfS__param_0,
	.param .b64 _Z9J_1_21_13PfS__param_1
)
{
	.reg .b32 	%f<3>;
	.reg .b64 	%rd<2>;

	ld.param.u64 	%rd1, [_Z9J_1_21_13PfS__param_0];
	ld.f32 	%f1, [%rd1+84];
	add.f32 	%f2, %f1, %f1;
	st.param.f32 	[func_retval0], %f2;
	ret;

}
.func  (.param .b32 func_retval0) _Z9J_1_21_14PfS_(
	.param .b64 _Z9J_1_21_14PfS__param_0,
	.param .b64 _Z9J_1_21_14PfS__param_1
)
{
	.reg .b32 	%f<2>;

	mov.f32 	%f1, 0f00000000;
	st.param.f32 	[func_retval0], %f1;
	ret;

}
.func  (.param .b32 func_retval0) _Z9J_1_21_15PfS_(
	.param .b64 _Z9J_1_21_15PfS__param_0,
	.param .b64 _Z9J_1_21_15PfS__param_1
)
{
	.reg .b32 	%f<2>;

	mov.f32 	%f1, 0f00000000;
	st.param.f32 	[func_retval0], %f1;
	ret;

}
.func  (.param .b32 func_retval0) _Z9J_1_21_16PfS_(
	.param .b64 _Z9J_1_21_16PfS__param_0,
	.param .b64 _Z9J_1_21_16PfS__param_1
)
{
	.reg .b32 	%f<2>;

	mov.f32 	%f1, 0f00000000;
	st.param.f32 	[func_retval0], %f1;
	ret;

}
.func  (.param .b32 func_retval0) _Z9J_1_21_17PfS_(
	.param .b64 _Z9J_1_21_17PfS__param_0,
	.param .b64 _Z9J_1_21_17PfS__param_1
)
{
	.reg .b32 	%f<2>;

	mov.f32 	%f1, 0f00000000;
	st.param.f32 	[func_retval0], %f1;
	ret;

}
.func  (.param .b32 func_retval0) _Z9J_1_21_18PfS_(
	.param .b64 _Z9J_1_21_18PfS__param_0,
	.param .b64 _Z9J_1_21_18PfS__param_1
)
{
	.reg .b32 	%f<2>;

	mov.f32 	%f1, 0f00000000;
	st.param.f32 	[func_retval0], %f1;
	ret;

}
.func  (.param .b32 func_retval0) _Z9J_1_21_19PfS_(
	.param .b64 _Z9J_1_21_19PfS__param_0,
	.param .b64 _Z9J_1_21_19PfS__param_1
)
{
	.reg .b32 	%f<2>;

	mov.f32 	%f1, 0f00000000;
	st.param.f32 	[func_retval0], %f1;
	ret;

}
.func  (.param .b32 func_retval0) _Z9J_1_21_20PfS_(
	.param .b64 _Z9J_1_21_20PfS__param_0,
	.param .b64 _Z9J_1_21_20PfS__param_1
)
{
	.reg .b32 	%f<2>;

	mov.f32 	%f1, 0f00000000;
	st.param.f32 	[func_retval0], %f1;
	ret;

}
.func  (.param .b32 func_retval0) _Z9J_1_21_21PfS_(
	.param .b64 _Z9J_1_21_21PfS__param_0,
	.param .b64 _Z9J_1_21_21PfS__param_1
)
{
	.reg .b32 	%f<3>;
	.reg .b64 	%rd<2>;

	ld.param.u64 	%rd1, [_Z9J_1_21_21PfS__param_0];
	ld.f32 	%f1, [%rd1+52];
	add.f32 	%f2, %f1, %f1;
	st.param.f32 	[func_retval0], %f2;
	ret;

}
.func  (.param .b32 func_retval0) _Z7J_2_0_0PfS_(
	.param .b64 _Z7J_2_0_0PfS__param_0,
	.param .b64 _Z7J_2_0_0PfS__param_1
)
{
	.reg .b32 	%f<2>;

	mov.f32 	%f1, 0f40000000;
	st.param.f32 	[func_retval0], %f1;
	ret;

}
.func  (.param .b32 func_retval0) _Z7J_2_0_1PfS_(
	.param .b64 _Z7J_2_0_1PfS__param_0,
	.param .b64 _Z7J_2_0_1PfS__param_1
)
{
	.reg .b32 	%f<2>;

	mov.f32 	%f1, 0f00000000;
	st.param.f32 	[func_retval0], %f1;
	ret;

}
.func  (.param .b32 func_retval0) _Z7J_2_0_2PfS_(
	.param .b64 _Z7J_2_0_2PfS__param_0,
	.param .b64 _Z7J_2_0_2PfS__param_1
)
{
	.reg .b32 	%f<2>;

	mov.f32 	%f1, 0f00000000;
	st.param.f32 	[func_retval0], %f1;
	ret;

}
.func  (.param .b32 func_retval0) _Z7J_2_0_3PfS_(
	.param .b64 _Z7J_2_0_3PfS__param_0,
	.param .b64 _Z7J_2_0_3PfS__param_1
)
{
	.reg .b32 	%f<2>;

	mov.f32 	%f1, 0f00000000;
	st.param.f32 	[func_retval0], %f1;
	ret;

}
.func  (.param .b32 func_retval0) _Z7J_2_0_4PfS_(
	.param .b64 _Z7J_2_0_4PfS__param_0,
	.param .b64 _Z7J_2_0_4PfS__param_1
)
{
	.reg .b32 	%f<2>;

	mov.f32 	%f1, 0f00000000;
	st.param.f32 	[func_retval0], %f1;
	ret;

}
.func  (.param .b32 func_retval0) _Z7J_2_0_5PfS_(
	.param .b64 _Z7J_2_0_5PfS__param_0,
	.param .b64 _Z7J_2_0_5PfS__param_1
)
{
	.reg .b32 	%f<2>;

	mov.f32 	%f1, 0f00000000;
	st.param.f32 	[func_retval0], %f1;
	ret;

}
.func  (.param .b32 func_retval0) _Z7J_2_0_6PfS_(
	.param .b64 _Z7J_2_0_6PfS__param_0,
	.param .b64 _Z7J_2_0_6PfS__param_1
)
{
	.reg .b32 	%f<2>;

	mov.f32 	%f1, 0f3F800000;
	st.param.f32 	[func_retval0], %f1;
	ret;

}
.func  (.param .b32 func_retval0) _Z7J_2_0_7PfS_(
	.param .b64 _Z7J_2_0_7PfS__param_0,
	.param .b64 _Z7J_2_0_7PfS__param_1
)
{
	.reg .b32 	%f<2>;

	mov.f32 	%f1, 0fBF800000;
	st.param.f32 	[func_retval0], %f1;
	ret;

}
.func  (.param .b32 func_retval0) _Z7J_2_0_8PfS_(
	.param .b64 _Z7J_2_0_8PfS__param_0,
	.param .b64 _Z7J_2_0_8PfS__param_1
)
{
	.reg .b32 	%f<2>;

	mov.f32 	%f1, 0f00000000;
	st.param.f32 	[func_retval0], %f1;
	ret;

}
.func  (.param .b32 func_retval0) _Z7J_2_0_9PfS_(
	.param .b64 _Z7J_2_0_9PfS__param_0,
	.param .b64 _Z7J_2_0_9PfS__param_1
)
{
	.reg .b32 	%f<2>;

	mov.f32 	%f1, 0f00000000;
	st.param.f32 	[func_retval0], %f1;
	ret;

}
.func  (.param .b32 func_retval0) _Z8J_2_0_10PfS_(
	.param .b64 _Z8J_2_0_10PfS__param_0,
	.param .b64 _Z8J_2_0_10PfS__param_1
)
{
	.reg .b32 	%f<2>;

	mov.f32 	%f1, 0f00000000;
	st.param.f32 	[func_retval0], %f1;
	ret;

}
.func  (.param .b32 func_retval0) _Z8J_2_0_11PfS_(
	.param .b64 _Z8J_2_0_11PfS__param_0,
	.param .b64 _Z8J_2_0_11PfS__param_1
)
{
	.reg .b32 	%f<2>;

	mov.f32 	%f1, 0f00000000;
	st.param.f32 	[func_retval0], %f1;
	ret;

}
.func  (.param .b32 func_retval0) _Z8J_2_0_12PfS_(
	.param .b64 _Z8J_2_0_12PfS__param_0,
	.param .b64 _Z8J_2_0_12PfS__param_1
)
{
	.reg .b32 	%f<2>;

	mov.f32 	%f1, 0f00000000;
	st.param.f32 	[func_retval0], %f1;
	ret;

}
.func  (.param .b32 func_retval0) _Z8J_2_0_13PfS_(
	.param .b64 _Z8J_2_0_13PfS__param_0,
	.param .b64 _Z8J_2_0_13PfS__param_1
)
{
	.reg .b32 	%f<2>;

	mov.f32 	%f1, 0f00000000;
	st.param.f32 	[func_retval0], %f1;
	ret;

}
.func  (.param .b32 func_retval0) _Z8J_2_0_14PfS_(
	.param .b64 _Z8J_2_0_14PfS__param_0,
	.param .b64 _Z8J_2_0_14PfS__param_1
)
{
	.reg .b32 	%f<2>;

	mov.f32 	%f1, 0f00000000;
	st.param.f32 	[func_retval0], %f1;
	ret;

}
.func  (.param .b32 func_retval0) _Z8J_2_0_15PfS_(
	.param .b64 _Z8J_2_0_15PfS__param_0,
	.param .b64 _Z8J_2_0_15PfS__param_1
)
{
	.reg .b32 	%f<2>;

	mov.f32 	%f1, 0f00000000;
	st.param.f32 	[func_retval0], %f1;
	ret;

}
.func  (.param .b32 func_retval0) _Z8J_2_0_16PfS_(
	.param .b64 _Z8J_2_0_16PfS__param_0,
	.param .b64 _Z8J_2_0_16PfS__param_1
)
{
	.reg .b32 	%f<2>;

	mov.f32 	%f1, 0f00000000;
	st.param.f32 	[func_retval0], %f1;
	ret;

}
.func  (.param .b32 func_retval0) _Z8J_2_0_17PfS_(
	.param .b64 _Z8J_2_0_17PfS__param_0,
	.param .b64 _Z8J_2_0_17PfS__param_1
)
{
	.reg .b32 	%f<2>;

	mov.f32 	%f1, 0f00000000;
	st.param.f32 	[func_retval0], %f1;
	ret;

}
.func  (.param .b32 func_retval0) _Z8J_2_0_18PfS_(
	.param .b64 _Z8J_2_0_18PfS__param_0,
	.param .b64 _Z8J_2_0_18PfS__param_1
)
{
	.reg .b32 	%f<2>;

	mov.f32 	%f1, 0f00000000;
	st.param.f32 	[func_retval0], %f1;
	ret;

}
.func  (.param .b32 func_retval0) _Z8J_2_0_19PfS_(
	.param .b64 _Z8J_2_0_19PfS__param_0,
	.param .b64 _Z8J_2_0_19PfS__param_1
)
{
	.reg .b32 	%f<2>;

	mov.f32 	%f1, 0f00000000;
	st.param.f32 	[func_retval0], %f1;
	ret;

}
.func  (.param .b32 func_retval0) _Z8J_2_0_20PfS_(
	.param .b64 _Z8J_2_0_20PfS__param_0,
	.param .b64 _Z8J_2_0_20PfS__param_1
)
{
	.reg .b32 	%f<2>;

	mov.f32 	%f1, 0f00000000;
	st.param.f32 	[func_retval0], %f1;
	ret;

}
.func  (.param .b32 func_retval0) _Z8J_2_0_21PfS_(
	.param .b64 _Z8J_2_0_21PfS__param_0,
	.param .b64 _Z8J_2_0_21PfS__param_1
)
{
	.reg .b32 	%f<2>;

	mov.f32 	%f1, 0f00000000;
	st.param.f32 	[func_retval0], %f1;
	ret;

}
.func  (.param .b32 func_retval0) _Z7J_2_1_0PfS_(
	.param .b64 _Z7J_2_1_0PfS__param_0,
	.param .b64 _Z7J_2_1_0PfS__param_1
)
{
	.reg .b32 	%f<2>;

	mov.f32 	%f1, 0f00000000;
	st.param.f32 	[func_retval0], %f1;
	ret;

}
.func  (.param .b32 func_retval0) _Z7J_2_1_1PfS_(
	.param .b64 _Z7J_2_1_1PfS__param_0,
	.param .b64 _Z7J_2_1_1PfS__param_1
)
{
	.reg .b32 	%f<2>;

	mov.f32 	%f1, 0f40000000;
	st.param.f32 	[func_retval0], %f1;
	ret;

}
.func  (.param .b32 func_retval0) _Z7J_2_1_2PfS_(
	.param .b64 _Z7J_2_1_2PfS__param_0,
	.param .b64 _Z7J_2_1_2PfS__param_1
)
{
	.reg .b32 	%f<2>;

	mov.f32 	%f1, 0f00000000;
	st.param.f32 	[func_retval0], %f1;
	ret;

}
.func  (.param .b32 func_retval0) _Z7J_2_1_3PfS_(
	.param .b64 _Z7J_2_1_3PfS__param_0,
	.param .b64 _Z7J_2_1_3PfS__param_1
)
{
	.reg .b32 	%f<2>;

	mov.f32 	%f1, 0f00000000;
	st.param.f32 	[func_retval0], %f1;
	ret;

}
.func  (.param .b32 func_retval0) _Z7J_2_1_4PfS_(
	.param .b64 _Z7J_2_1_4PfS__param_0,
	.param .b64 _Z7J_2_1_4PfS__param_1
)
{
	.reg .b32 	%f<2>;

	mov.f32 	%f1, 0f00000000;
	st.param.f32 	[func_retval0], %f1;
	ret;

}
.func  (.param .b32 func_retval0) _Z7J_2_1_5PfS_(
	.param .b64 _Z7J_2_1_5PfS__param_0,
	.param .b64 _Z7J_2_1_5PfS__param_1
)
{
	.reg .b32 	%f<2>;

	mov.f32 	%f1, 0f00000000;
	st.param.f32 	[func_retval0], %f1;
	ret;

}
.func  (.param .b32 func_retval0) _Z7J_2_1_6PfS_(
	.param .b64 _Z7J_2_1_6PfS__param_0,
	.param .b64 _Z7J_2_1_6PfS__param_1
)
{
	.reg .b32 	%f<2>;

	mov.f32 	%f1, 0f00000000;
	st.param.f32 	[func_retval0], %f1;
	ret;

}
.func  (.param .b32 func_retval0) _Z7J_2_1_7PfS_(
	.param .b64 _Z7J_2_1_7PfS__param_0,
	.param .b64 _Z7J_2_1_7PfS__param_1
)
{
	.reg .b32 	%f<2>;

	mov.f32 	%f1, 0f00000000;
	st.param.f32 	[func_retval0], %f1;
	ret;

}
.func  (.param .b32 func_retval0) _Z7J_2_1_8PfS_(
	.param .b64 _Z7J_2_1_8PfS__param_0,
	.param .b64 _Z7J_2_1_8PfS__param_1
)
{
	.reg .b32 	%f<2>;

	mov.f32 	%f1, 0f3F800000;
	st.param.f32 	[func_retval0], %f1;
	ret;

}
.func  (.param .b32 func_retval0) _Z7J_2_1_9PfS_(
	.param .b64 _Z7J_2_1_9PfS__param_0,
	.param .b64 _Z7J_2_1_9PfS__param_1
)
{
	.reg .b32 	%f<2>;

	mov.f32 	%f1, 0fBF800000;
	st.param.f32 	[func_retval0], %f1;
	ret;

}
.func  (.param .b32 func_retval0) _Z8J_2_1_10PfS_(
	.param .b64 _Z8J_2_1_10PfS__param_0,
	.param .b64 _Z8J_2_1_10PfS__param_1
)
{
	.reg .b32 	%f<2>;

	mov.f32 	%f1, 0f00000000;
	st.param.f32 	[func_retval0], %f1;
	ret;

}
.func  (.param .b32 func_retval0) _Z8J_2_1_11PfS_(
	.param .b64 _Z8J_2_1_11PfS__param_0,
	.param .b64 _Z8J_2_1_11PfS__param_1
)
{
	.reg .b32 	%f<2>;

	mov.f32 	%f1, 0f00000000;
	st.param.f32 	[func_retval0], %f1;
	ret;

}
.func  (.param .b32 func_retval0) _Z8J_2_1_12PfS_(
	.param .b64 _Z8J_2_1_12PfS__param_0,
	.param .b64 _Z8J_2_1_12PfS__param_1
)
{
	.reg .b32 	%f<2>;

	mov.f32 	%f1, 0f00000000;
	st.param.f32 	[func_retval0], %f1;
	ret;

}
.func  (.param .b32 func_retval0) _Z8J_2_1_13PfS_(
	.param .b64 _Z8J_2_1_13PfS__param_0,
	.param .b64 _Z8J_2_1_13PfS__param_1
)
{
	.reg .b32 	%f<2>;

	mov.f32 	%f1, 0f00000000;
	st.param.f32 	[func_retval0], %f1;
	ret;

}
.func  (.param .b32 func_retval0) _Z8J_2_1_14PfS_(
	.param .b64 _Z8J_2_1_14PfS__param_0,
	.param .b64 _Z8J_2_1_14PfS__param_1
)
{
	.reg .b32 	%f<2>;

	mov.f32 	%f1, 0f00000000;
	st.param.f32 	[func_retval0], %f1;
	ret;

}
.func  (.param .b32 func_retval0) _Z8J_2_1_15PfS_(
	.param .b64 _Z8J_2_1_15PfS__param_0,
	.param .b64 _Z8J_2_1_15PfS__param_1
)
{
	.reg .b32 	%f<2>;

	mov.f32 	%f1, 0f00000000;
	st.param.f32 	[func_retval0], %f1;
	ret;

}
.func  (.param .b32 func_retval0) _Z8J_2_1_16PfS_(
	.param .b64 _Z8J_2_1_16PfS__param_0,
	.param .b64 _Z8J_2_1_16PfS__param_1
)
{
	.reg .b32 	%f<2>;

	mov.f32 	%f1, 0f00000000;
	st.param.f32 	[func_retval0], %f1;
	ret;

}
.func  (.param .b32 func_retval0) _Z8J_2_1_17PfS_(
	.param .b64 _Z8J_2_1_17PfS__param_0,
	.param .b64 _Z8J_2_1_17PfS__param_1
)
{
	.reg .b32 	%f<2>;

	mov.f32 	%f1, 0f00000000;
	st.param.f32 	[func_retval0], %f1;
	ret;

}
.func  (.param .b32 func_retval0) _Z8J_2_1_18PfS_(
	.param .b64 _Z8J_2_1_18PfS__param_0,
	.param .b64 _Z8J_2_1_18PfS__param_1
)
{
	.reg .b32 	%f<2>;

	mov.f32 	%f1, 0f00000000;
	st.param.f32 	[func_retval0], %f1;
	ret;

}
.func  (.param .b32 func_retval0) _Z8J_2_1_19PfS_(
	.param .b64 _Z8J_2_1_19PfS__param_0,
	.param .b64 _Z8J_2_1_19PfS__param_1
)
{
	.reg .b32 	%f<2>;

	mov.f32 	%f1, 0f00000000;
	st.param.f32 	[func_retval0], %f1;
	ret;

}
.func  (.param .b32 func_retval0) _Z8J_2_1_20PfS_(
	.param .b64 _Z8J_2_1_20PfS__param_0,
	.param .b64 _Z8J_2_1_20PfS__param_1
)
{
	.reg .b32 	%f<2>;

	mov.f32 	%f1, 0f00000000;
	st.param.f32 	[func_retval0], %f1;
	ret;

}
.func  (.param .b32 func_retval0) _Z8J_2_1_21PfS_(
	.param .b64 _Z8J_2_1_21PfS__param_0,
	.param .b64 _Z8J_2_1_21PfS__param_1
)
{
	.reg .b32 	%f<2>;

	mov.f32 	%f1, 0f00000000;
	st.param.f32 	[func_retval0], %f1;
	ret;

}
.func  (.param .b32 func_retval0) _Z7J_2_2_0PfS_(
	.param .b64 _Z7J_2_2_0PfS__param_0,
	.param .b64 _Z7J_2_2_0PfS__param_1
)
{
	.reg .b32 	%f<2>;

	mov.f32 	%f1, 0f00000000;
	st.param.f32 	[func_retval0], %f1;
	ret;

}
.func  (.param .b32 func_retval0) _Z7J_2_2_1PfS_(
	.param .b64 _Z7J_2_2_1PfS__param_0,
	.param .b64 _Z7J_2_2_1PfS__param_1
)
{
	.reg .b32 	%f<2>;

	mov.f32 	%f1, 0f00000000;
	st.param.f32 	[func_retval0], %f1;
	ret;

}
.func  (.param .b32 func_retval0) _Z7J_2_2_2PfS_(
	.param .b64 _Z7J_2_2_2PfS__param_0,
	.param .b64 _Z7J_2_2_2PfS__param_1
)
{
	.reg .b32 	%f<2>;

	mov.f32 	%f1, 0f40000000;
	st.param.f32 	[func_retval0], %f1;
	ret;

}
.func  (.param .b32 func_retval0) _Z7J_2_2_3PfS_(
	.param .b64 _Z7J_2_2_3PfS__param_0,
	.param .b64 _Z7J_2_2_3PfS__param_1
)
{
	.reg .b32 	%f<2>;

	mov.f32 	%f1, 0f00000000;
	st.param.f32 	[func_retval0], %f1;
	ret;

}
.func  (.param .b32 func_retval0) _Z7J_2_2_4PfS_(
	.param .b64 _Z7J_2_2_4PfS__param_0,
	.param .b64 _Z7J_2_2_4PfS__param_1
)
{
	.reg .b32 	%f<2>;

	mov.f32 	%f1, 0f00000000;
	st.param.f32 	[func_retval0], %f1;
	ret;

}
.func  (.param .b32 func_retval0) _Z7J_2_2_5PfS_(
	.param .b64 _Z7J_2_2_5PfS__param_0,
	.param .b64 _Z7J_2_2_5PfS__param_1
)
{
	.reg .b32 	%f<2>;

	mov.f32 	%f1, 0f00000000;
	st.param.f32 	[func_retval0], %f1;
	ret;

}
.func  (.param .b32 func_retval0) _Z7J_2_2_6PfS_(
	.param .b64 _Z7J_2_2_6PfS__param_0,
	.param .b64 _Z7J_2_2_6PfS__param_1
)
{
	.reg .b32 	%f<2>;

	mov.f32 	%f1, 0f00000000;
	st.param.f32 	[func_retval0], %f1;
	ret;

}
.func  (.param .b32 func_retval0) _Z7J_2_2_7PfS_(
	.param .b64 _Z7J_2_2_7PfS__param_0,
	.param .b64 _Z7J_2_2_7PfS__param_1
)
{
	.reg .b32 	%f<2>;

	mov.f32 	%f1, 0f00000000;
	st.param.f32 	[func_retval0], %f1;
	ret;

}
.func  (.param .b32 func_retval0) _Z7J_2_2_8PfS_(
	.param .b64 _Z7J_2_2_8PfS__param_0,
	.param .b64 _Z7J_2_2_8PfS__param_1
)
{
	.reg .b32 	%f<2>;

	mov.f32 	%f1, 0f00000000;
	st.param.f32 	[func_retval0], %f1;
	ret;

}
.func  (.param .b32 func_retval0) _Z7J_2_2_9PfS_(
	.param .b64 _Z7J_2_2_9PfS__param_0,
	.param .b64 _Z7J_2_2_9PfS__param_1
)
{
	.reg .b32 	%f<2>;

	mov.f32 	%f1, 0f00000000;
	st.param.f32 	[func_retval0], %f1;
	ret;

}
.func  (.param .b32 func_retval0) _Z8J_2_2_10PfS_(
	.param .b64 _Z8J_2_2_10PfS__param_0,
	.param .b64 _Z8J_2_2_10PfS__param_1
)
{
	.reg .b32 	%f<2>;

	mov.f32 	%f1, 0f00000000;
	st.param.f32 	[func_retval0], %f1;
	ret;

}
.func  (.param .b32 func_retval0) _Z8J_2_2_11PfS_(
	.param .b64 _Z8J_2_2_11PfS__param_0,
	.param .b64 _Z8J_2_2_11PfS__param_1
)
{
	.reg .b32 	%f<2>;

	mov.f32 	%f1, 0f00000000;
	st.param.f32 	[func_retval0], %f1;
	ret;

}
.func  (.param .b32 func_retval0) _Z8J_2_2_12PfS_(
	.param .b64 _Z8J_2_2_12PfS__param_0,
	.param .b64 _Z8J_2_2_12PfS__param_1
)
{
	.reg .b32 	%f<2>;

	mov.f32 	%f1, 0f00000000;
	st.param.f32 	[func_retval0], %f1;
	ret;

}
.func  (.param .b32 func_retval0) _Z8J_2_2_13PfS_(
	.param .b64 _Z8J_2_2_13PfS__param_0,
	.param .b64 _Z8J_2_2_13PfS__param_1
)
{
	.reg .b32 	%f<2>;

	mov.f32 	%f1, 0f00000000;
	st.param.f32 	[func_retval0], %f1;
	ret;

}
.func  (.param .b32 func_retval0) _Z8J_2_2_14PfS_(
	.param .b64 _Z8J_2_2_14PfS__param_0,
	.param .b64 _Z8J_2_2_14PfS__param_1
)
{
	.reg .b32 	%f<2>;

	mov.f32 	%f1, 0f00000000;
	st.param.f32 	[func_retval0], %f1;
	ret;

}
.func  (.param .b32 func_retval0) _Z8J_2_2_15PfS_(
	.param .b64 _Z8J_2_2_15PfS__param_0,
	.param .b64 _Z8J_2_2_15PfS__param_1
)
{
	.reg .b32 	%f<2>;

	mov.f32 	%f1, 0f00000000;
	st.param.f32 	[func_retval0], %f1;
	ret;

}
.func  (.param .b32 func_retval0) _Z8J_2_2_16PfS_(
	.param .b64 _Z8J_2_2_16PfS__param_0,
	.param .b64 _Z8J_2_2_16PfS__param_1
)
{
	.reg .b32 	%f<2>;

	mov.f32 	%f1, 0f00000000;
	st.param.f32 	[func_retval0], %f1;
	ret;

}
.func  (.param .b32 func_retval0) _Z8J_2_2_17PfS_(
	.param .b64 _Z8J_2_2_17PfS__param_0,
	.param .b64 _Z8J_2_2_17PfS__param_1
)
{
	.reg .b32 	%f<2>;

	mov.f32 	%f1, 0f00000000;
	st.param.f32 	[func_retval0], %f1;
	ret;

}
.func  (.param .b32 func_retval0) _Z8J_2_2_18PfS_(
	.param .b64 _Z8J_2_2_18PfS__param_0,
	.param .b64 _Z8J_2_2_18PfS__param_1
)
{
	.reg .b32 	%f<2>;

	mov.f32 	%f1, 0f00000000;
	st.param.f32 	[func_retval0], %f1;
	ret;

}
.func  (.param .b32 func_retval0) _Z8J_2_2_19PfS_(
	.param .b64 _Z8J_2_2_19PfS__param_0,
	.param .b64 _Z8J_2_2_19PfS__param_1
)
{
	.reg .b32 	%f<2>;

	mov.f32 	%f1, 0f00000000;
	st.param.f32 	[func_retval0], %f1;
	ret;

}
.func  (.param .b32 func_retval0) _Z8J_2_2_20PfS_(
	.param .b64 _Z8J_2_2_20PfS__param_0,
	.param .b64 _Z8J_2_2_20PfS__param_1
)
{
	.reg .b32 	%f<2>;

	mov.f32 	%f1, 0f00000000;
	st.param.f32 	[func_retval0], %f1;
	ret;

}
.func  (.param .b32 func_retval0) _Z8J_2_2_21PfS_(
	.param .b64 _Z8J_2_2_21PfS__param_0,
	.param .b64 _Z8J_2_2_21PfS__param_1
)
{
	.reg .b32 	%f<2>;

	mov.f32 	%f1, 0f00000000;
	st.param.f32 	[func_retval0], %f1;
	ret;

}
.func  (.param .b32 func_retval0) _Z7J_2_3_0PfS_(
	.param .b64 _Z7J_2_3_0PfS__param_0,
	.param .b64 _Z7J_2_3_0PfS__param_1
)
{
	.reg .b32 	%f<2>;

	mov.f32 	%f1, 0f00000000;
	st.param.f32 	[func_retval0], %f1;
	ret;

}
.func  (.param .b32 func_retval0) _Z7J_2_3_1PfS_(
	.param .b64 _Z7J_2_3_1PfS__param_0,
	.param .b64 _Z7J_2_3_1PfS__param_1
)
{
	.reg .b32 	%f<2>;

	mov.f32 	%f1, 0f00000000;
	st.param.f32 	[func_retval0], %f1;
	ret;

}
.func  (.param .b32 func_retval0) _Z7J_2_3_2PfS_(
	.param .b64 _Z7J_2_3_2PfS__param_0,
	.param .b64 _Z7J_2_3_2PfS__param_1
)
{
	.reg .b32 	%f<2>;

	mov.f32 	%f1, 0f00000000;
	st.param.f32 	[func_retval0], %f1;
	ret;

}
.func  (.param .b32 func_retval0) _Z7J_2_3_3PfS_(
	.param .b64 _Z7J_2_3_3PfS__param_0,
	.param .b64 _Z7J_2_3_3PfS__param_1
)
{
	.reg .b32 	%f<2>;

	mov.f32 	%f1, 0f40000000;
	st.param.f32 	[func_retval0], %f1;
	ret;

}
.func  (.param .b32 func_retval0) _Z7J_2_3_4PfS_(
	.param .b64 _Z7J_2_3_4PfS__param_0,
	.param .b64 _Z7J_2_3_4PfS__param_1
)
{
	.reg .b32 	%f<2>;

	mov.f32 	%f1, 0f00000000;
	st.param.f32 	[func_retval0], %f1;
	ret;

}
.func  (.param .b32 func_retval0) _Z7J_2_3_5PfS_(
	.param .b64 _Z7J_2_3_5PfS__param_0,
	.param .b64 _Z7J_2_3_5PfS__param_1
)
{
	.reg .b32 	%f<2>;

	mov.f32 	%f1, 0f00000000;
	st.param.f32 	[func_retval0], %f1;
	ret;

}
.func  (.param .b32 func_retval0) _Z7J_2_3_6PfS_(
	.param .b64 _Z7J_2_3_6PfS__param_0,
	.param .b64 _Z7J_2_3_6PfS__param_1
)
{
	.reg .b32 	%f<2>;

	mov.f32 	%f1, 0f00000000;
	st.param.f32 	[func_retval0], %f1;
	ret;

}
.func  (.param .b32 func_retval0) _Z7J_2_3_7PfS_(
	.param .b64 _Z7J_2_3_7PfS__param_0,
	.param .b64 _Z7J_2_3_7PfS__param_1
)
{
	.reg .b32 	%f<2>;

	mov.f32 	%f1, 0f00000000;
	st.param.f32 	[func_retval0], %f1;
	ret;

}
.func  (.param .b32 func_retval0) _Z7J_2_3_8PfS_(
	.param .b64 _Z7J_2_3_8PfS__param_0,
	.param .b64 _Z7J_2_3_8PfS__param_1
)
{
	.reg .b32 	%f<2>;

	mov.f32 	%f1, 0f00000000;
	st.param.f32 	[func_retval0], %f1;
	ret;

}
.func  (.param .b32 func_retval0) _Z7J_2_3_9PfS_(
	.param .b64 _Z7J_2_3_9PfS__param_0,
	.param .b64 _Z7J_2_3_9PfS__param_1
)
{
	.reg .b32 	%f<2>;

	mov.f32 	%f1, 0f00000000;
	st.param.f32 	[func_retval0], %f1;
	ret;

}
.func  (.param .b32 func_retval0) _Z8J_2_3_10PfS_(
	.param .b64 _Z8J_2_3_10PfS__param_0,
	.param .b64 _Z8J_2_3_10PfS__param_1
)
{
	.reg .b32 	%f<2>;

	mov.f32 	%f1, 0f00000000;
	st.param.f32 	[func_retval0], %f1;
	ret;

}
.func  (.param .b32 func_retval0) _Z8J_2_3_11PfS_(
	.param .b64 _Z8J_2_3_11PfS__param_0,
	.param .b64 _Z8J_2_3_11PfS__param_1
)
{
	.reg .b32 	%f<2>;

	mov.f32 	%f1, 0f00000000;
	st.param.f32 	[func_retval0], %f1;
	ret;

}
.func  (.param .b32 func_retval0) _Z8J_2_3_12PfS_(
	.param .b64 _Z8J_2_3_12PfS__param_0,
	.param .b64 _Z8J_2_3_12PfS__param_1
)
{
	.reg .b32 	%f<2>;

	mov.f32 	%f1, 0f00000000;
	st.param.f32 	[func_retval0], %f1;
	ret;

}
.func  (.param .b32 func_retval0) _Z8J_2_3_13PfS_(
	.param .b64 _Z8J_2_3_13PfS__param_0,
	.param .b64 _Z8J_2_3_13PfS__param_1
)
{
	.reg .b32 	%f<2>;

	mov.f32 	%f1, 0f00000000;
	st.param.f32 	[func_retval0], %f1;
	ret;

}
.func  (.param .b32 func_retval0) _Z8J_2_3_14PfS_(
	.param .b64 _Z8J_2_3_14PfS__param_0,
	.param .b64 _Z8J_2_3_14PfS__param_1
)
{
	.reg .b32 	%f<2>;

	mov.f32 	%f1, 0f00000000;
	st.param.f32 	[func_retval0], %f1;
	ret;

}
.func  (.param .b32 func_retval0) _Z8J_2_3_15PfS_(
	.param .b64 _Z8J_2_3_15PfS__param_0,
	.param .b64 _Z8J_2_3_15PfS__param_1
)
{
	.reg .b32 	%f<2>;

	mov.f32 	%f1, 0f00000000;
	st.param.f32 	[func_retval0], %f1;
	ret;

}
.func  (.param .b32 func_retval0) _Z8J_2_3_16PfS_(
	.param .b64 _Z8J_2_3_16PfS__param_0,
	.param .b64 _Z8J_2_3_16PfS__param_1
)
{
	.reg .b32 	%f<2>;

	mov.f32 	%f1, 0f00000000;
	st.param.f32 	[func_retval0], %f1;
	ret;

}
.func  (.param .b32 func_retval0) _Z8J_2_3_17PfS_(
	.param .b64 _Z8J_2_3_17PfS__param_0,
	.param .b64 _Z8J_2_3_17PfS__param_1
)
{
	.reg .b32 	%f<2>;

	mov.f32 	%f1, 0f00000000;
	st.param.f32 	[func_retval0], %f1;
	ret;

}
.func  (.param .b32 func_retval0) _Z8J_2_3_18PfS_(
	.param .b64 _Z8J_2_3_18PfS__param_0,
	.param .b64 _Z8J_2_3_18PfS__param_1
)
{
	.reg .b32 	%f<2>;

	mov.f32 	%f1, 0f00000000;
	st.param.f32 	[func_retval0], %f1;
	ret;

}
.func  (.param .b32 func_retval0) _Z8J_2_3_19PfS_(
	.param .b64 _Z8J_2_3_19PfS__param_0,
	.param .b64 _Z8J_2_3_19PfS__param_1
)
{
	.reg .b32 	%f<2>;

	mov.f32 	%f1, 0f00000000;
	st.param.f32 	[func_retval0], %f1;
	ret;

}
.func  (.param .b32 func_retval0) _Z8J_2_3_20PfS_(
	.param .b64 _Z8J_2_3_20PfS__param_0,
	.param .b64 _Z8J_2_3_20PfS__param_1
)
{
	.reg .b32 	%f<2>;

	mov.f32 	%f1, 0f00000000;
	st.param.f32 	[func_retval0], %f1;
	ret;

}
.func  (.param .b32 func_retval0) _Z8J_2_3_21PfS_(
	.param .b64 _Z8J_2_3_21PfS__param_0,
	.param .b64 _Z8J_2_3_21PfS__param_1
)
{
	.reg .b32 	%f<2>;

	mov.f32 	%f1, 0f00000000;
	st.param.f32 	[func_retval0], %f1;
	ret;

}
.func  (.param .b32 func_retval0) _Z7J_2_4_0PfS_(
	.param .b64 _Z7J_2_4_0PfS__param_0,
	.param .b64 _Z7J_2_4_0PfS__param_1
)
{
	.reg .b32 	%f<2>;

	mov.f32 	%f1, 0f00000000;
	st.param.f32 	[func_retval0], %f1;
	ret;

}
.func  (.param .b32 func_retval0) _Z7J_2_4_1PfS_(
	.param .b64 _Z7J_2_4_1PfS__param_0,
	.param .b64 _Z7J_2_4_1PfS__param_1
)
{
	.reg .b32 	%f<2>;

	mov.f32 	%f1, 0f00000000;
	st.param.f32 	[func_retval0], %f1;
	ret;

}
.func  (.param .b32 func_retval0) _Z7J_2_4_2PfS_(
	.param .b64 _Z7J_2_4_2PfS__param_0,
	.param .b64 _Z7J_2_4_2PfS__param_1
)
{
	.reg .b32 	%f<2>;

	mov.f32 	%f1, 0f00000000;
	st.param.f32 	[func_retval0], %f1;
	ret;

}
.func  (.param .b32 func_retval0) _Z7J_2_4_3PfS_(
	.param .b64 _Z7J_2_4_3PfS__param_0,
	.param .b64 _Z7J_2_4_3PfS__param_1
)
{
	.reg .b32 	%f<2>;

	mov.f32 	%f1, 0f00000000;
	st.param.f32 	[func_retval0], %f1;
	ret;

}
.func  (.param .b32 func_retval0) _Z7J_2_4_4PfS_(
	.param .b64 _Z7J_2_4_4PfS__param_0,
	.param .b64 _Z7J_2_4_4PfS__param_1
)
{
	.reg .b32 	%f<2>;

	mov.f32 	%f1, 0f40000000;
	st.param.f32 	[func_retval0], %f1;
	ret;

}
.func  (.param .b32 func_retval0) _Z7J_2_4_5PfS_(
	.param .b64 _Z7J_2_4_5PfS__param_0,
	.param .b64 _Z7J_2_4_5PfS__param_1
)
{
	.reg .b32 	%f<2>;

	mov.f32 	%f1, 0f00000000;
	st.param.f32 	[func_retval0], %f1;
	ret;

}
.func  (.param .b32 func_retval0) _Z7J_2_4_6PfS_(
	.param .b64 _Z7J_2_4_6PfS__param_0,
	.param .b64 _Z7J_2_4_6PfS__param_1
)
{
	.reg .b32 	%f<2>;

	mov.f32 	%f1, 0f00000000;
	st.param.f32 	[func_retval0], %f1;
	ret;

}
.func  (.param .b32 func_retval0) _Z7J_2_4_7PfS_(
	.param .b64 _Z7J_2_4_7PfS__param_0,
	.param .b64 _Z7J_2_4_7PfS__param_1
)
{
	.reg .b32 	%f<2>;

	mov.f32 	%f1, 0f00000000;
	st.param.f32 	[func_retval0], %f1;
	ret;

}
.func  (.param .b32 func_retval0) _Z7J_2_4_8PfS_(
	.param .b64 _Z7J_2_4_8PfS__param_0,
	.param .b64 _Z7J_2_4_8PfS__param_1
)
{
	.reg .b32 	%f<2>;

	mov.f32 	%f1, 0f00000000;
	st.param.f32 	[func_retval0], %f1;
	ret;

}
.func  (.param .b32 func_retval0) _Z7J_2_4_9PfS_(
	.param .b64 _Z7J_2_4_9PfS__param_0,
	.param .b64 _Z7J_2_4_9PfS__param_1
)
{
	.reg .b32 	%f<2>;

	mov.f32 	%f1, 0f00000000;
	st.param.f32 	[func_retval0], %f1;
	ret;

}
.func  (.param .b32 func_retval0) _Z8J_2_4_10PfS_(
	.param .b64 _Z8J_2_4_10PfS__param_0,
	.param .b64 _Z8J_2_4_10PfS__param_1
)
{
	.reg .b32 	%f<2>;

	mov.f32 	%f1, 0f00000000;
	st.param.f32 	[func_retval0], %f1;
	ret;

}
.func  (.param .b32 func_retval0) _Z8J_2_4_11PfS_(
	.param .b64 _Z8J_2_4_11PfS__param_0,
	.param .b64 _Z8J_2_4_11PfS__param_1
)
{
	.reg .b32 	%f<2>;

	mov.f32 	%f1, 0f00000000;
	st.param.f32 	[func_retval0], %f1;
	ret;

}
.func  (.param .b32 func_retval0) _Z8J_2_4_12PfS_(
	.param .b64 _Z8J_2_4_12PfS__param_0,
	.param .b64 _Z8J_2_4_12PfS__param_1
)
{
	.reg .b32 	%f<2>;

	mov.f32 	%f1, 0f00000000;
	st.param.f32 	[func_retval0], %f1;
	ret;

}
.func  (.param .b32 func_retval0) _Z8J_2_4_13PfS_(
	.param .b64 _Z8J_2_4_13PfS__param_0,
	.param .b64 _Z8J_2_4_13PfS__param_1
)
{
	.reg .b32 	%f<2>;

	mov.f32 	%f1, 0f00000000;
	st.param.f32 	[func_retval0], %f1;
	ret;

}
.func  (.param .b32 func_retval0) _Z8J_2_4_14PfS_(
	.param .b64 _Z8J_2_4_14PfS__param_0,
	.param .b64 _Z8J_2_4_14PfS__param_1
)
{
	.reg .b32 	%f<2>;

	mov.f32 	%f1, 0f00000000;
	st.param.f32 	[func_retval0], %f1;
	ret;

}
.func  (.param .b32 func_retval0) _Z8J_2_4_15PfS_(
	.param .b64 _Z8J_2_4_15PfS__param_0,
	.param .b64 _Z8J_2_4_15PfS__param_1
)
{
	.reg .b32 	%f<2>;

	mov.f32 	%f1, 0f00000000;
	st.param.f32 	[func_retval0], %f1;
	ret;

}
.func  (.param .b32 func_retval0) _Z8J_2_4_16PfS_(
	.param .b64 _Z8J_2_4_16PfS__param_0,
	.param .b64 _Z8J_2_4_16PfS__param_1
)
{
	.reg .b32 	%f<2>;

	mov.f32 	%f1, 0f00000000;
	st.param.f32 	[func_retval0], %f1;
	ret;

}
.func  (.param .b32 func_retval0) _Z8J_2_4_17PfS_(
	.param .b64 _Z8J_2_4_17PfS__param_0,
	.param .b64 _Z8J_2_4_17PfS__param_1
)
{
	.reg .b32 	%f<2>;

	mov.f32 	%f1, 0f00000000;
	st.param.f32 	[func_retval0], %f1;
	ret;

}
.func  (.param .b32 func_retval0) _Z8J_2_4_18PfS_(
	.param .b64 _Z8J_2_4_18PfS__param_0,
	.param .b64 _Z8J_2_4_18PfS__param_1
)
{
	.reg .b32 	%f<2>;

	mov.f32 	%f1, 0f00000000;
	st.param.f32 	[func_retval0], %f1;
	ret;

}
.func  (.param .b32 func_retval0) _Z8J_2_4_19PfS_(
	.param .b64 _Z8J_2_4_19PfS__param_0,
	.param .b64 _Z8J_2_4_19PfS__param_1
)
{
	.reg .b32 	%f<2>;

	mov.f32 	%f1, 0f00000000;
	st.param.f32 	[func_retval0], %f1;
	ret;

}
.func  (.param .b32 func_retval0) _Z8J_2_4_20PfS_(
	.param .b64 _Z8J_2_4_20PfS__param_0,
	.param .b64 _Z8J_2_4_20PfS__param_1
)
{
	.reg .b32 	%f<2>;

	mov.f32 	%f1, 0f00000000;
	st.param.f32 	[func_retval0], %f1;
	ret;

}
.func  (.param .b32 func_retval0) _Z8J_2_4_21PfS_(
	.param .b64 _Z8J_2_4_21PfS__param_0,
	.param .b64 _Z8J_2_4_21PfS__param_1
)
{
	.reg .b32 	%f<2>;

	mov.f32 	%f1, 0f00000000;
	st.param.f32 	[func_retval0], %f1;
	ret;

}
.func  (.param .b32 func_retval0) _Z7J_2_5_0PfS_(
	.param .b64 _Z7J_2_5_0PfS__param_0,
	.param .b64 _Z7J_2_5_0PfS__param_1
)
{
	.reg .b32 	%f<2>;

	mov.f32 	%f1, 0f00000000;
	st.param.f32 	[func_retval0], %f1;
	ret;

}
.func  (.param .b32 func_retval0) _Z7J_2_5_1PfS_(
	.param .b64 _Z7J_2_5_1PfS__param_0,
	.param .b64 _Z7J_2_5_1PfS__param_1
)
{
	.reg .b32 	%f<2>;

	mov.f32 	%f1, 0f00000000;
	st.param.f32 	[func_retval0], %f1;
	ret;

}
.func  (.param .b32 func_retval0) _Z7J_2_5_2PfS_(
	.param .b64 _Z7J_2_5_2PfS__param_0,
	.param .b64 _Z7J_2_5_2PfS__param_1
)
{
	.reg .b32 	%f<2>;

	mov.f32 	%f1, 0f00000000;
	st.param.f32 	[func_retval0], %f1;
	ret;

}
.func  (.param .b32 func_retval0) _Z7J_2_5_3PfS_(
	.param .b64 _Z7J_2_5_3PfS__param_0,
	.param .b64 _Z7J_2_5_3PfS__param_1
)
{
	.reg .b32 	%f<2>;

	mov.f32 	%f1, 0f00000000;
	st.param.f32 	[func_retval0], %f1;
	ret;

}
.func  (.param .b32 func_retval0) _Z7J_2_5_4PfS_(
	.param .b64 _Z7J_2_5_4PfS__param_0,
	.param .b64 _Z7J_2_5_4PfS__param_1
)
{
	.reg .b32 	%f<2>;

	mov.f32 	%f1, 0f00000000;
	st.param.f32 	[func_retval0], %f1;
	ret;

}
.func  (.param .b32 func_retval0) _Z7J_2_5_5PfS_(
	.param .b64 _Z7J_2_5_5PfS__param_0,
	.param .b64 _Z7J_2_5_5PfS__param_1
)
{
	.reg .b32 	%f<2>;

	mov.f32 	%f1, 0f40000000;
	st.param.f32 	[func_retval0], %f1;
	ret;

}
.func  (.param .b32 func_retval0) _Z7J_2_5_6PfS_(
	.param .b64 _Z7J_2_5_6PfS__param_0,
	.param .b64 _Z7J_2_5_6PfS__param_1
)
{
	.reg .b32 	%f<2>;

	mov.f32 	%f1, 0f00000000;
	st.param.f32 	[func_retval0], %f1;
	ret;

}
.func  (.param .b32 func_retval0) _Z7J_2_5_7PfS_(
	.param .b64 _Z7J_2_5_7PfS__param_0,
	.param .b64 _Z7J_2_5_7PfS__param_1
)
{
	.reg .b32 	%f<2>;

	mov.f32 	%f1, 0f00000000;
	st.param.f32 	[func_retval0], %f1;
	ret;

}
.func  (.param .b32 func_retval0) _Z7J_2_5_8PfS_(
	.param .b64 _Z7J_2_5_8PfS__param_0,
	.param .b64 _Z7J_2_5_8PfS__param_1
)
{
	.reg .b32 	%f<2>;

	mov.f32 	%f1, 0f00000000;
	st.param.f32 	[func_retval0], %f1;
	ret;

}
.func  (.param .b32 func_retval0) _Z7J_2_5_9PfS_(
	.param .b64 _Z7J_2_5_9PfS__param_0,
	.param .b64 _Z7J_2_5_9PfS__param_1
)
{
	.reg .b32 	%f<2>;

	mov.f32 	%f1, 0f00000000;
	st.param.f32 	[func_retval0], %f1;
	ret;

}
.func  (.param .b32 func_retval0) _Z8J_2_5_10PfS_(
	.param .b64 _Z8J_2_5_10PfS__param_0,
	.param .b64 _Z8J_2_5_10PfS__param_1
)
{
	.reg .b32 	%f<2>;

	mov.f32 	%f1, 0f00000000;
	st.param.f32 	[func_retval0], %f1;
	ret;

}
.func  (.param .b32 func_retval0) _Z8J_2_5_11PfS_(
	.param .b64 _Z8J_2_5_11PfS__param_0,
	.param .b64 _Z8J_2_5_11PfS__param_1
)
{
	.reg .b32 	%f<2>;

	mov.f32 	%f1, 0f00000000;
	st.param.f32 	[func_retval0], %f1;
	ret;

}
.func  (.param .b32 func_retval0) _Z8J_2_5_12PfS_(
	.param .b64 _Z8J_2_5_12PfS__param_0,
	.param .b64 _Z8J_2_5_12PfS__param_1
)
{
	.reg .b32 	%f<2>;

	mov.f32 	%f1, 0f00000000;
	st.param.f32 	[func_retval0], %f1;
	ret;

}
.func  (.param .b32 func_retval0) _Z8J_2_5_13PfS_(
	.param .b64 _Z8J_2_5_13PfS__param_0,
	.param .b64 _Z8J_2_5_13PfS__param_1
)
{
	.reg .b32 	%f<2>;

	mov.f32 	%f1, 0f00000000;
	st.param.f32 	[func_retval0], %f1;
	ret;

}
.func  (.param .b32 func_retval0) _Z8J_2_5_14PfS_(
	.param .b64 _Z8J_2_5_14PfS__param_0,
	.param .b64 _Z8J_2_5_14PfS__param_1
)
{
	.reg .b32 	%f<2>;

	mov.f32 	%f1, 0f00000000;
	st.param.f32 	[func_retval0], %f1;
	ret;

}
.func  (.param .b32 func_retval0) _Z8J_2_5_15PfS_(
	.param .b64 _Z8J_2_5_15PfS__param_0,
	.param .b64 _Z8J_2_5_15PfS__param_1
)
{
	.reg .b32 	%f<2>;

	mov.f32 	%f1, 0f00000000;
	st.param.f32 	[func_retval0], %f1;
	ret;

}
.func  (.param .b32 func_retval0) _Z8J_2_5_16PfS_(
	.param .b64 _Z8J_2_5_16PfS__param_0,
	.param .b64 _Z8J_2_5_16PfS__param_1
)
{
	.reg .b32 	%f<2>;

	mov.f32 	%f1, 0f00000000;
	st.param.f32 	[func_retval0], %f1;
	ret;

}
.func  (.param .b32 func_retval0) _Z8J_2_5_17PfS_(
	.param .b64 _Z8J_2_5_17PfS__param_0,
	.param .b64 _Z8J_2_5_17PfS__param_1
)
{
	.reg .b32 	%f<2>;

	mov.f32 	%f1, 0f00000000;
	st.param.f32 	[func_retval0], %f1;
	ret;

}
.func  (.param .b32 func_retval0) _Z8J_2_5_18PfS_(
	.param .b64 _Z8J_2_5_18PfS__param_0,
	.param .b64 _Z8J_2_5_18PfS__param_1
)
{
	.reg .b32 	%f<2>;

	mov.f32 	%f1, 0f00000000;
	st.param.f32 	[func_retval0], %f1;
	ret;

}
.func  (.param .b32 func_retval0) _Z8J_2_5_19PfS_(
	.param .b64 _Z8J_2_5_19PfS__param_0,
	.param .b64 _Z8J_2_5_19PfS__param_1
)
{
	.reg .b32 	%f<2>;

	mov.f32 	%f1, 0f00000000;
	st.param.f32 	[func_retval0], %f1;
	ret;

}
.func  (.param .b32 func_retval0) _Z8J_2_5_20PfS_(
	.param .b64 _Z8J_2_5_20PfS__param_0,
	.param .b64 _Z8J_2_5_20PfS__param_1
)
{
	.reg .b32 	%f<2>;

	mov.f32 	%f1, 0f00000000;
	st.param.f32 	[func_retval0], %f1;
	ret;

}
.func  (.param .b32 func_retval0) _Z8J_2_5_21PfS_(
	.param .b64 _Z8J_2_5_21PfS__param_0,
	.param .b64 _Z8J_2_5_21PfS__param_1
)
{
	.reg .b32 	%f<2>;

	mov.f32 	%f1, 0f00000000;
	st.param.f32 	[func_retval0], %f1;
	ret;

}
.func  (.param .b32 func_retval0) _Z7J_2_6_0PfS_(
	.param .b64 _Z7J_2_6_0PfS__param_0,
	.param .b64 _Z7J_2_6_0PfS__param_1
)
{
	.reg .b32 	%f<2>;

	mov.f32 	%f1, 0f3F800000;
	st.param.f32 	[func_retval0], %f1;
	ret;

}
.func  (.param .b32 func_retval0) _Z7J_2_6_1PfS_(
	.param .b64 _Z7J_2_6_1PfS__param_0,
	.param .b64 _Z7J_2_6_1PfS__param_1
)
{
	.reg .b32 	%f<2>;

	mov.f32 	%f1, 0f00000000;
	st.param.f32 	[func_retval0], %f1;
	ret;

}
.func  (.param .b32 func_retval0) _Z7J_2_6_2PfS_(
	.param .b64 _Z7J_2_6_2PfS__param_0,
	.param .b64 _Z7J_2_6_2PfS__param_1
)
{
	.reg .b32 	%f<2>;

	mov.f32 	%f1, 0f00000000;
	st.param.f32 	[func_retval0], %f1;
	ret;

}
.func  (.param .b32 func_retval0) _Z7J_2_6_3PfS_(
	.param .b64 _Z7J_2_6_3PfS__param_0,
	.param .b64 _Z7J_2_6_3PfS__param_1
)
{
	.reg .b32 	%f<2>;

	mov.f32 	%f1, 0f00000000;
	st.param.f32 	[func_retval0], %f1;
	ret;

}
.func  (.param .b32 func_retval0) _Z7J_2_6_4PfS_(
	.param .b64 _Z7J_2_6_4PfS__param_0,
	.param .b64 _Z7J_2_6_4PfS__param_1
)
{
	.reg .b32 	%f<2>;

	mov.f32 	%f1, 0f00000000;
	st.param.f32 	[func_retval0], %f1;
	ret;

}
.func  (.param .b32 func_retval0) _Z7J_2_6_5PfS_(
	.param .b64 _Z7J_2_6_5PfS__param_0,
	.param .b64 _Z7J_2_6_5PfS__param_1
)
{
	.reg .b32 	%f<2>;

	mov.f32 	%f1, 0f00000000;
	st.param.f32 	[func_retval0], %f1;
	ret;

}
.func  (.param .b32 func_retval0) _Z7J_2_6_6PfS_(
	.param .b64 _Z7J_2_6_6PfS__param_0,
	.param .b64 _Z7J_2_6_6PfS__param_1
)
{
	.reg .b32 	%f<2>;

	mov.f32 	%f1, 0f00000000;
	st.param.f32 	[func_retval0], %f1;
	ret;

}
.func  (.param .b32 func_retval0) _Z7J_2_6_7PfS_(
	.param .b64 _Z7J_2_6_7PfS__param_0,
	.param .b64 _Z7J_2_6_7PfS__param_1
)
{
	.reg .b32 	%f<2>;

	mov.f32 	%f1, 0f00000000;
	st.param.f32 	[func_retval0], %f1;
	ret;

}
.func  (.param .b32 func_retval0) _Z7J_2_6_8PfS_(
	.param .b64 _Z7J_2_6_8PfS__param_0,
	.param .b64 _Z7J_2_6_8PfS__param_1
)
{
	.reg .b32 	%f<2>;

	mov.f32 	%f1, 0f00000000;
	st.param.f32 	[func_retval0], %f1;
	ret;

}
.func  (.param .b32 func_retval0) _Z7J_2_6_9PfS_(
	.param .b64 _Z7J_2_6_9PfS__param_0,
	.param .b64 _Z7J_2_6_9PfS__param_1
)
{
	.reg .b32 	%f<2>;

	mov.f32 	%f1, 0f00000000;
	st.param.f32 	[func_retval0], %f1;
	ret;

}
.func  (.param .b32 func_retval0) _Z8J_2_6_10PfS_(
	.param .b64 _Z8J_2_6_10PfS__param_0,
	.param .b64 _Z8J_2_6_10PfS__param_1
)
{
	.reg .b32 	%f<2>;

	mov.f32 	%f1, 0f00000000;
	st.param.f32 	[func_retval0], %f1;
	ret;

}
.func  (.param .b32 func_retval0) _Z8J_2_6_11PfS_(
	.param .b64 _Z8J_2_6_11PfS__param_0,
	.param .b64 _Z8J_2_6_11PfS__param_1
)
{
	.reg .b32 	%f<2>;

	mov.f32 	%f1, 0f00000000;
	st.param.f32 	[func_retval0], %f1;
	ret;

}
.func  (.param .b32 func_retval0) _Z8J_2_6_12PfS_(
	.param .b64 _Z8J_2_6_12PfS__param_0,
	.param .b64 _Z8J_2_6_12PfS__param_1
)
{
	.reg .b32 	%f<2>;

	mov.f32 	%f1, 0f00000000;
	st.param.f32 	[func_retval0], %f1;
	ret;

}
.func  (.param .b32 func_retval0) _Z8J_2_6_13PfS_(
	.param .b64 _Z8J_2_6_13PfS__param_0,
	.param .b64 _Z8J_2_6_13PfS__param_1
)
{
	.reg .b32 	%f<2>;

	mov.f32 	%f1, 0f00000000;
	st.param.f32 	[func_retval0], %f1;
	ret;

}
.func  (.param .b32 func_retval0) _Z8J_2_6_14PfS_(
	.param .b64 _Z8J_2_6_14PfS__param_0,
	.param .b64 _Z8J_2_6_14PfS__param_1
)
{
	.reg .b32 	%f<3>;
	.reg .b64 	%rd<2>;

	ld.param.u64 	%rd1, [_Z8J_2_6_14PfS__param_0];
	ld.f32 	%f1, [%rd1+56];
	add.f32 	%f2, %f1, %f1;
	st.param.f32 	[func_retval0], %f2;
	ret;

}
.func  (.param .b32 func_retval0) _Z8J_2_6_15PfS_(
	.param .b64 _Z8J_2_6_15PfS__param_0,
	.param .b64 _Z8J_2_6_15PfS__param_1
)
{
	.reg .b32 	%f<2>;

	mov.f32 	%f1, 0f00000000;
	st.param.f32 	[func_retval0], %f1;
	ret;

}
.func  (.param .b32 func_retval0) _Z8J_2_6_16PfS_(
	.param .b64 _Z8J_2_6_16PfS__param_0,
	.param .b64 _Z8J_2_6_16PfS__param_1
)
{
	.reg .b32 	%f<2>;

	mov.f32 	%f1, 0f00000000;
	st.param.f32 	[func_retval0], %f1;
	ret;

}
.func  (.param .b32 func_retval0) _Z8J_2_6_17PfS_(
	.param .b64 _Z8J_2_6_17PfS__param_0,
	.param .b64 _Z8J_2_6_17PfS__param_1
)
{
	.reg .b32 	%f<2>;

	mov.f32 	%f1, 0f00000000;
	st.param.f32 	[func_retval0], %f1;
	ret;

}
.func  (.param .b32 func_retval0) _Z8J_2_6_18PfS_(
	.param .b64 _Z8J_2_6_18PfS__param_0,
	.param .b64 _Z8J_2_6_18PfS__param_1
)
{
	.reg .b32 	%f<2>;

	mov.f32 	%f1, 0f00000000;
	st.param.f32 	[func_retval0], %f1;
	ret;

}
.func  (.param .b32 func_retval0) _Z8J_2_6_19PfS_(
	.param .b64 _Z8J_2_6_19PfS__param_0,
	.param .b64 _Z8J_2_6_19PfS__param_1
)
{
	.reg .b32 	%f<2>;

	mov.f32 	%f1, 0f00000000;
	st.param.f32 	[func_retval0], %f1;
	ret;

}
.func  (.param .b32 func_retval0) _Z8J_2_6_20PfS_(
	.param .b64 _Z8J_2_6_20PfS__param_0,
	.param .b64 _Z8J_2_6_20PfS__param_1
)
{
	.reg .b32 	%f<2>;

	mov.f32 	%f1, 0f00000000;
	st.param.f32 	[func_retval0], %f1;
	ret;

}
.func  (.param .b32 func_retval0) _Z8J_2_6_21PfS_(
	.param .b64 _Z8J_2_6_21PfS__param_0,
	.param .b64 _Z8J_2_6_21PfS__param_1
)
{
	.reg .b32 	%f<2>;

	mov.f32 	%f1, 0f00000000;
	st.param.f32 	[func_retval0], %f1;
	ret;

}
.func  (.param .b32 func_retval0) _Z7J_2_7_0PfS_(
	.param .b64 _Z7J_2_7_0PfS__param_0,
	.param .b64 _Z7J_2_7_0PfS__param_1
)
{
	.reg .b32 	%f<2>;

	mov.f32 	%f1, 0fBF800000;
	st.param.f32 	[func_retval0], %f1;
	ret;

}
.func  (.param .b32 func_retval0) _Z7J_2_7_1PfS_(
	.param .b64 _Z7J_2_7_1PfS__param_0,
	.param .b64 _Z7J_2_7_1PfS__param_1
)
{
	.reg .b32 	%f<2>;

	mov.f32 	%f1, 0f00000000;
	st.param.f32 	[func_retval0], %f1;
	ret;

}
.func  (.param .b32 func_retval0) _Z7J_2_7_2PfS_(
	.param .b64 _Z7J_2_7_2PfS__param_0,
	.param .b64 _Z7J_2_7_2PfS__param_1
)
{
	.reg .b32 	%f<2>;

	mov.f32 	%f1, 0f00000000;
	st.param.f32 	[func_retval0], %f1;
	ret;

}
.func  (.param .b32 func_retval0) _Z7J_2_7_3PfS_(
	.param .b64 _Z7J_2_7_3PfS__param_0,
	.param .b64 _Z7J_2_7_3PfS__param_1
)
{
	.reg .b32 	%f<2>;

	mov.f32 	%f1, 0f00000000;
	st.param.f32 	[func_retval0], %f1;
	ret;

}
.func  (.param .b32 func_retval0) _Z7J_2_7_4PfS_(
	.param .b64 _Z7J_2_7_4PfS__param_0,
	.param .b64 _Z7J_2_7_4PfS__param_1
)
{
	.reg .b32 	%f<2>;

	mov.f32 	%f1, 0f00000000;
	st.param.f32 	[func_retval0], %f1;
	ret;

}
.func  (.param .b32 func_retval0) _Z7J_2_7_5PfS_(
	.param .b64 _Z7J_2_7_5PfS__param_0,
	.param .b64 _Z7J_2_7_5PfS__param_1
)
{
	.reg .b32 	%f<2>;

	mov.f32 	%f1, 0f00000000;
	st.param.f32 	[func_retval0], %f1;
	ret;

}
.func  (.param .b32 func_retval0) _Z7J_2_7_6PfS_(
	.param .b64 _Z7J_2_7_6PfS__param_0,
	.param .b64 _Z7J_2_7_6PfS__param_1
)
{
	.reg .b32 	%f<2>;

	mov.f32 	%f1, 0f00000000;
	st.param.f32 	[func_retval0], %f1;
	ret;

}
.func  (.param .b32 func_retval0) _Z7J_2_7_7PfS_(
	.param .b64 _Z7J_2_7_7PfS__param_0,
	.param .b64 _Z7J_2_7_7PfS__param_1
)
{
	.reg .b32 	%f<2>;

	mov.f32 	%f1, 0f00000000;
	st.param.f32 	[func_retval0], %f1;
	ret;

}
.func  (.param .b32 func_retval0) _Z7J_2_7_8PfS_(
	.param .b64 _Z7J_2_7_8PfS__param_0,
	.param .b64 _Z7J_2_7_8PfS__param_1
)
{
	.reg .b32 	%f<2>;

	mov.f32 	%f1, 0f00000000;
	st.param.f32 	[func_retval0], %f1;
	ret;

}
.func  (.param .b32 func_retval0) _Z7J_2_7_9PfS_(
	.param .b64 _Z7J_2_7_9PfS__param_0,
	.param .b64 _Z7J_2_7_9PfS__param_1
)
{
	.reg .b32 	%f<2>;

	mov.f32 	%f1, 0f00000000;
	st.param.f32 	[func_retval0], %f1;
	ret;

}
.func  (.param .b32 func_retval0) _Z8J_2_7_10PfS_(
	.param .b64 _Z8J_2_7_10PfS__param_0,
	.param .b64 _Z8J_2_7_10PfS__param_1
)
{
	.reg .b32 	%f<2>;

	mov.f32 	%f1, 0f00000000;
	st.param.f32 	[func_retval0], %f1;
	ret;

}
.func  (.param .b32 func_retval0) _Z8J_2_7_11PfS_(
	.param .b64 _Z8J_2_7_11PfS__param_0,
	.param .b64 _Z8J_2_7_11PfS__param_1
)
{
	.reg .b32 	%f<2>;

	mov.f32 	%f1, 0f00000000;
	st.param.f32 	[func_retval0], %f1;
	ret;

}
.func  (.param .b32 func_retval0) _Z8J_2_7_12PfS_(
	.param .b64 _Z8J_2_7_12PfS__param_0,
	.param .b64 _Z8J_2_7_12PfS__param_1
)
{
	.reg .b32 	%f<2>;

	mov.f32 	%f1, 0f00000000;
	st.param.f32 	[func_retval0], %f1;
	ret;

}
.func  (.param .b32 func_retval0) _Z8J_2_7_13PfS_(
	.param .b64 _Z8J_2_7_13PfS__param_0,
	.param .b64 _Z8J_2_7_13PfS__param_1
)
{
	.reg .b32 	%f<2>;

	mov.f32 	%f1, 0f00000000;
	st.param.f32 	[func_retval0], %f1;
	ret;

}
.func  (.param .b32 func_retval0) _Z8J_2_7_14PfS_(
	.param .b64 _Z8J_2_7_14PfS__param_0,
	.param .b64 _Z8J_2_7_14PfS__param_1
)
{
	.reg .b32 	%f<2>;

	mov.f32 	%f1, 0f00000000;
	st.param.f32 	[func_retval0], %f1;
	ret;

}
.func  (.param .b32 func_retval0) _Z8J_2_7_15PfS_(
	.param .b64 _Z8J_2_7_15PfS__param_0,
	.param .b64 _Z8J_2_7_15PfS__param_1
)
{
	.reg .b32 	%f<3>;
	.reg .b64 	%rd<2>;

	ld.param.u64 	%rd1, [_Z8J_2_7_15PfS__param_0];
	ld.f32 	%f1, [%rd1+60];
	add.f32 	%f2, %f1, %f1;
	st.param.f32 	[func_retval0], %f2;
	ret;

}
.func  (.param .b32 func_retval0) _Z8J_2_7_16PfS_(
	.param .b64 _Z8J_2_7_16PfS__param_0,
	.param .b64 _Z8J_2_7_16PfS__param_1
)
{
	.reg .b32 	%f<2>;

	mov.f32 	%f1, 0f00000000;
	st.param.f32 	[func_retval0], %f1;
	ret;

}
.func  (.param .b32 func_retval0) _Z8J_2_7_17PfS_(
	.param .b64 _Z8J_2_7_17PfS__param_0,
	.param .b64 _Z8J_2_7_17PfS__param_1
)
{
	.reg .b32 	%f<2>;

	mov.f32 	%f1, 0f00000000;
	st.param.f32 	[func_retval0], %f1;
	ret;

}
.func  (.param .b32 func_retval0) _Z8J_2_7_18PfS_(
	.param .b64 _Z8J_2_7_18PfS__param_0,
	.param .b64 _Z8J_2_7_18PfS__param_1
)
{
	.reg .b32 	%f<2>;

	mov.f32 	%f1, 0f00000000;
	st.param.f32 	[func_retval0], %f1;
	ret;

}
.func  (.param .b32 func_retval0) _Z8J_2_7_19PfS_(
	.param .b64 _Z8J_2_7_19PfS__param_0,
	.param .b64 _Z8J_2_7_19PfS__param_1
)
{
	.reg .b32 	%f<2>;

	mov.f32 	%f1, 0f00000000;
	st.param.f32 	[func_retval0], %f1;
	ret;

}
.func  (.param .b32 func_retval0) _Z8J_2_7_20PfS_(
	.param .b64 _Z8J_2_7_20PfS__param_0,
	.param .b64 _Z8J_2_7_20PfS__param_1
)
{
	.reg .b32 	%f<2>;

	mov.f32 	%f1, 0f00000000;
	st.param.f32 	[func_retval0], %f1;
	ret;

}
.func  (.param .b32 func_retval0) _Z8J_2_7_21PfS_(
	.param .b64 _Z8J_2_7_21PfS__param_0,
	.param .b64 _Z8J_2_7_21PfS__param_1
)
{
	.reg .b32 	%f<2>;

	mov.f32 	%f1, 0f00000000;
	st.param.f32 	[func_retval0], %f1;
	ret;

}
.func  (.param .b32 func_retval0) _Z7J_2_8_0PfS_(
	.param .b64 _Z7J_2_8_0PfS__param_0,
	.param .b64 _Z7J_2_8_0PfS__param_1
)
{
	.reg .b32 	%f<2>;

	mov.f32 	%f1, 0f00000000;
	st.param.f32 	[func_retval0], %f1;
	ret;

}
.func  (.param .b32 func_retval0) _Z7J_2_8_1PfS_(
	.param .b64 _Z7J_2_8_1PfS__param_0,
	.param .b64 _Z7J_2_8_1PfS__param_1
)
{
	.reg .b32 	%f<2>;

	mov.f32 	%f1, 0f3F800000;
	st.param.f32 	[func_retval0], %f1;
	ret;

}
.func  (.param .b32 func_retval0) _Z7J_2_8_2PfS_(
	.param .b64 _Z7J_2_8_2PfS__param_0,
	.param .b64 _Z7J_2_8_2PfS__param_1
)
{
	.reg .b32 	%f<2>;

	mov.f32 	%f1, 0f00000000;
	st.param.f32 	[func_retval0], %f1;
	ret;

}
.func  (.param .b32 func_retval0) _Z7J_2_8_3PfS_(
	.param .b64 _Z7J_2_8_3PfS__param_0,
	.param .b64 _Z7J_2_8_3PfS__param_1
)
{
	.reg .b32 	%f<2>;

	mov.f32 	%f1, 0f00000000;
	st.param.f32 	[func_retval0], %f1;
	ret;

}
.func  (.param .b32 func_retval0) _Z7J_2_8_4PfS_(
	.param .b64 _Z7J_2_8_4PfS__param_0,
	.param .b64 _Z7J_2_8_4PfS__param_1
)
{
	.reg .b32 	%f<2>;

	mov.f32 	%f1, 0f00000000;
	st.param.f32 	[func_retval0], %f1;
	ret;

}
.func  (.param .b32 func_retval0) _Z7J_2_8_5PfS_(
	.param .b64 _Z7J_2_8_5PfS__param_0,
	.param .b64 _Z7J_2_8_5PfS__param_1
)
{
	.reg .b32 	%f<2>;

	mov.f32 	%f1, 0f00000000;
	st.param.f32 	[func_retval0], %f1;
	ret;

}
.func  (.param .b32 func_retval0) _Z7J_2_8_6PfS_(
	.param .b64 _Z7J_2_8_6PfS__param_0,
	.param .b64 _Z7J_2_8_6PfS__param_1
)
{
	.reg .b32 	%f<2>;

	mov.f32 	%f1, 0f00000000;
	st.param.f32 	[func_retval0], %f1;
	ret;

}
.func  (.param .b32 func_retval0) _Z7J_2_8_7PfS_(
	.param .b64 _Z7J_2_8_7PfS__param_0,
	.param .b64 _Z7J_2_8_7PfS__param_1
)
{
	.reg .b32 	%f<2>;

	mov.f32 	%f1, 0f00000000;
	st.param.f32 	[func_retval0], %f1;
	ret;

}
.func  (.param .b32 func_retval0) _Z7J_2_8_8PfS_(
	.param .b64 _Z7J_2_8_8PfS__param_0,
	.param .b64 _Z7J_2_8_8PfS__param_1
)
{
	.reg .b32 	%f<2>;

	mov.f32 	%f1, 0f00000000;
	st.param.f32 	[func_retval0], %f1;
	ret;

}
.func  (.param .b32 func_retval0) _Z7J_2_8_9PfS_(
	.param .b64 _Z7J_2_8_9PfS__param_0,
	.param .b64 _Z7J_2_8_9PfS__param_1
)
{
	.reg .b32 	%f<2>;

	mov.f32 	%f1, 0f00000000;
	st.param.f32 	[func_retval0], %f1;
	ret;

}
.func  (.param .b32 func_retval0) _Z8J_2_8_10PfS_(
	.param .b64 _Z8J_2_8_10PfS__param_0,
	.param .b64 _Z8J_2_8_10PfS__param_1
)
{
	.reg .b32 	%f<2>;

	mov.f32 	%f1, 0f00000000;
	st.param.f32 	[func_retval0], %f1;
	ret;

}
.func  (.param .b32 func_retval0) _Z8J_2_8_11PfS_(
	.param .b64 _Z8J_2_8_11PfS__param_0,
	.param .b64 _Z8J_2_8_11PfS__param_1
)
{
	.reg .b32 	%f<2>;

	mov.f32 	%f1, 0f00000000;
	st.param.f32 	[func_retval0], %f1;
	ret;

}
.func  (.param .b32 func_retval0) _Z8J_2_8_12PfS_(
	.param .b64 _Z8J_2_8_12PfS__param_0,
	.param .b64 _Z8J_2_8_12PfS__param_1
)
{
	.reg .b32 	%f<2>;

	mov.f32 	%f1, 0f00000000;
	st.param.f32 	[func_retval0], %f1;
	ret;

}
.func  (.param .b32 func_retval0) _Z8J_2_8_13PfS_(
	.param .b64 _Z8J_2_8_13PfS__param_0,
	.param .b64 _Z8J_2_8_13PfS__param_1
)
{
	.reg .b32 	%f<2>;

	mov.f32 	%f1, 0f00000000;
	st.param.f32 	[func_retval0], %f1;
	ret;

}
.func  (.param .b32 func_retval0) _Z8J_2_8_14PfS_(
	.param .b64 _Z8J_2_8_14PfS__param_0,
	.param .b64 _Z8J_2_8_14PfS__param_1
)
{
	.reg .b32 	%f<2>;

	mov.f32 	%f1, 0f00000000;
	st.param.f32 	[func_retval0], %f1;
	ret;

}
.func  (.param .b32 func_retval0) _Z8J_2_8_15PfS_(
	.param .b64 _Z8J_2_8_15PfS__param_0,
	.param .b64 _Z8J_2_8_15PfS__param_1
)
{
	.reg .b32 	%f<2>;

	mov.f32 	%f1, 0f00000000;
	st.param.f32 	[func_retval0], %f1;
	ret;

}
.func  (.param .b32 func_retval0) _Z8J_2_8_16PfS_(
	.param .b64 _Z8J_2_8_16PfS__param_0,
	.param .b64 _Z8J_2_8_16PfS__param_1
)
{
	.reg .b32 	%f<3>;
	.reg .b64 	%rd<2>;

	ld.param.u64 	%rd1, [_Z8J_2_8_16PfS__param_0];
	ld.f32 	%f1, [%rd1+64];
	add.f32 	%f2, %f1, %f1;
	st.param.f32 	[func_retval0], %f2;
	ret;

}
.func  (.param .b32 func_retval0) _Z8J_2_8_17PfS_(
	.param .b64 _Z8J_2_8_17PfS__param_0,
	.param .b64 _Z8J_2_8_17PfS__param_1
)
{
	.reg .b32 	%f<2>;

	mov.f32 	%f1, 0f00000000;
	st.param.f32 	[func_retval0], %f1;
	ret;

}
.func  (.param .b32 func_retval0) _Z8J_2_8_18PfS_(
	.param .b64 _Z8J_2_8_18PfS__param_0,
	.param .b64 _Z8J_2_8_18PfS__param_1
)
{
	.reg .b32 	%f<2>;

	mov.f32 	%f1, 0f00000000;
	st.param.f32 	[func_retval0], %f1;
	ret;

}
.func  (.param .b32 func_retval0) _Z8J_2_8_19PfS_(
	.param .b64 _Z8J_2_8_19PfS__param_0,
	.param .b64 _Z8J_2_8_19PfS__param_1
)
{
	.reg .b32 	%f<2>;

	mov.f32 	%f1, 0f00000000;
	st.param.f32 	[func_retval0], %f1;
	ret;

}
.func  (.param .b32 func_retval0) _Z8J_2_8_20PfS_(
	.param .b64 _Z8J_2_8_20PfS__param_0,
	.param .b64 _Z8J_2_8_20PfS__param_1
)
{
	.reg .b32 	%f<2>;

	mov.f32 	%f1, 0f00000000;
	st.param.f32 	[func_retval0], %f1;
	ret;

}
.func  (.param .b32 func_retval0) _Z8J_2_8_21PfS_(
	.param .b64 _Z8J_2_8_21PfS__param_0,
	.param .b64 _Z8J_2_8_21PfS__param_1
)
{
	.reg .b32 	%f<2>;

	mov.f32 	%f1, 0f00000000;
	st.param.f32 	[func_retval0], %f1;
	ret;

}
.func  (.param .b32 func_retval0) _Z7J_2_9_0PfS_(
	.param .b64 _Z7J_2_9_0PfS__param_0,
	.param .b64 _Z7J_2_9_0PfS__param_1
)
{
	.reg .b32 	%f<2>;

	mov.f32 	%f1, 0f00000000;
	st.param.f32 	[func_retval0], %f1;
	ret;

}
.func  (.param .b32 func_retval0) _Z7J_2_9_1PfS_(
	.param .b64 _Z7J_2_9_1PfS__param_0,
	.param .b64 _Z7J_2_9_1PfS__param_1
)
{
	.reg .b32 	%f<2>;

	mov.f32 	%f1, 0fBF800000;
	st.param.f32 	[func_retval0], %f1;
	ret;

}
.func  (.param .b32 func_retval0) _Z7J_2_9_2PfS_(
	.param .b64 _Z7J_2_9_2PfS__param_0,
	.param .b64 _Z7J_2_9_2PfS__param_1
)
{
	.reg .b32 	%f<2>;

	mov.f32 	%f1, 0f00000000;
	st.param.f32 	[func_retval0], %f1;
	ret;

}
.func  (.param .b32 func_retval0) _Z7J_2_9_3PfS_(
	.param .b64 _Z7J_2_9_3PfS__param_0,
	.param .b64 _Z7J_2_9_3PfS__param_1
)
{
	.reg .b32 	%f<2>;

	mov.f32 	%f1, 0f00000000;
	st.param.f32 	[func_retval0], %f1;
	ret;

}
.func  (.param .b32 func_retval0) _Z7J_2_9_4PfS_(
	.param .b64 _Z7J_2_9_4PfS__param_0,
	.param .b64 _Z7J_2_9_4PfS__param_1
)
{
	.reg .b32 	%f<2>;

	mov.f32 	%f1, 0f00000000;
	st.param.f32 	[func_retval0], %f1;
	ret;

}
.func  (.param .b32 func_retval0) _Z7J_2_9_5PfS_(
	.param .b64 _Z7J_2_9_5PfS__param_0,
	.param .b64 _Z7J_2_9_5PfS__param_1
)
{
	.reg .b32 	%f<2>;

	mov.f32 	%f1, 0f00000000;
	st.param.f32 	[func_retval0], %f1;
	ret;

}
.func  (.param .b32 func_retval0) _Z7J_2_9_6PfS_(
	.param .b64 _Z7J_2_9_6PfS__param_0,
	.param .b64 _Z7J_2_9_6PfS__param_1
)
{
	.reg .b32 	%f<2>;

	mov.f32 	%f1, 0f00000000;
	st.param.f32 	[func_retval0], %f1;
	ret;

}
.func  (.param .b32 func_retval0) _Z7J_2_9_7PfS_(
	.param .b64 _Z7J_2_9_7PfS__param_0,
	.param .b64 _Z7J_2_9_7PfS__param_1
)
{
	.reg .b32 	%f<2>;

	mov.f32 	%f1, 0f00000000;
	st.param.f32 	[func_retval0], %f1;
	ret;

}
.func  (.param .b32 func_retval0) _Z7J_2_9_8PfS_(
	.param .b64 _Z7J_2_9_8PfS__param_0,
	.param .b64 _Z7J_2_9_8PfS__param_1
)
{
	.reg .b32 	%f<2>;

	mov.f32 	%f1, 0f00000000;
	st.param.f32 	[func_retval0], %f1;
	ret;

}
.func  (.param .b32 func_retval0) _Z7J_2_9_9PfS_(
	.param .b64 _Z7J_2_9_9PfS__param_0,
	.param .b64 _Z7J_2_9_9PfS__param_1
)
{
	.reg .b32 	%f<2>;

	mov.f32 	%f1, 0f00000000;
	st.param.f32 	[func_retval0], %f1;
	ret;

}
.func  (.param .b32 func_retval0) _Z8J_2_9_10PfS_(
	.param .b64 _Z8J_2_9_10PfS__param_0,
	.param .b64 _Z8J_2_9_10PfS__param_1
)
{
	.reg .b32 	%f<2>;

	mov.f32 	%f1, 0f00000000;
	st.param.f32 	[func_retval0], %f1;
	ret;

}
.func  (.param .b32 func_retval0) _Z8J_2_9_11PfS_(
	.param .b64 _Z8J_2_9_11PfS__param_0,
	.param .b64 _Z8J_2_9_11PfS__param_1
)
{
	.reg .b32 	%f<2>;

	mov.f32 	%f1, 0f00000000;
	st.param.f32 	[func_retval0], %f1;
	ret;

}
.func  (.param .b32 func_retval0) _Z8J_2_9_12PfS_(
	.param .b64 _Z8J_2_9_12PfS__param_0,
	.param .b64 _Z8J_2_9_12PfS__param_1
)
{
	.reg .b32 	%f<2>;

	mov.f32 	%f1, 0f00000000;
	st.param.f32 	[func_retval0], %f1;
	ret;

}
.func  (.param .b32 func_retval0) _Z8J_2_9_13PfS_(
	.param .b64 _Z8J_2_9_13PfS__param_0,
	.param .b64 _Z8J_2_9_13PfS__param_1
)
{
	.reg .b32 	%f<2>;

	mov.f32 	%f1, 0f00000000;
	st.param.f32 	[func_retval0], %f1;
	ret;

}
.func  (.param .b32 func_retval0) _Z8J_2_9_14PfS_(
	.param .b64 _Z8J_2_9_14PfS__param_0,
	.param .b64 _Z8J_2_9_14PfS__param_1
)
{
	.reg .b32 	%f<2>;

	mov.f32 	%f1, 0f00000000;
	st.param.f32 	[func_retval0], %f1;
	ret;

}
.func  (.param .b32 func_retval0) _Z8J_2_9_15PfS_(
	.param .b64 _Z8J_2_9_15PfS__param_0,
	.param .b64 _Z8J_2_9_15PfS__param_1
)
{
	.reg .b32 	%f<2>;

	mov.f32 	%f1, 0f00000000;
	st.param.f32 	[func_retval0], %f1;
	ret;

}
.func  (.param .b32 func_retval0) _Z8J_2_9_16PfS_(
	.param .b64 _Z8J_2_9_16PfS__param_0,
	.param .b64 _Z8J_2_9_16PfS__param_1
)
{
	.reg .b32 	%f<2>;

	mov.f32 	%f1, 0f00000000;
	st.param.f32 	[func_retval0], %f1;
	ret;

}
.func  (.param .b32 func_retval0) _Z8J_2_9_17PfS_(
	.param .b64 _Z8J_2_9_17PfS__param_0,
	.param .b64 _Z8J_2_9_17PfS__param_1
)
{
	.reg .b32 	%f<3>;
	.reg .b64 	%rd<2>;

	ld.param.u64 	%rd1, [_Z8J_2_9_17PfS__param_0];
	ld.f32 	%f1, [%rd1+68];
	add.f32 	%f2, %f1, %f1;
	st.param.f32 	[func_retval0], %f2;
	ret;

}
.func  (.param .b32 func_retval0) _Z8J_2_9_18PfS_(
	.param .b64 _Z8J_2_9_18PfS__param_0,
	.param .b64 _Z8J_2_9_18PfS__param_1
)
{
	.reg .b32 	%f<2>;

	mov.f32 	%f1, 0f00000000;
	st.param.f32 	[func_retval0], %f1;
	ret;

}
.func  (.param .b32 func_retval0) _Z8J_2_9_19PfS_(
	.param .b64 _Z8J_2_9_19PfS__param_0,
	.param .b64 _Z8J_2_9_19PfS__param_1
)
{
	.reg .b32 	%f<2>;

	mov.f32 	%f1, 0f00000000;
	st.param.f32 	[func_retval0], %f1;
	ret;

}
.func  (.param .b32 func_retval0) _Z8J_2_9_20PfS_(
	.param .b64 _Z8J_2_9_20PfS__param_0,
	.param .b64 _Z8J_2_9_20PfS__param_1
)
{
	.reg .b32 	%f<2>;

	mov.f32 	%f1, 0f00000000;
	st.param.f32 	[func_retval0], %f1;
	ret;

}
.func  (.param .b32 func_retval0) _Z8J_2_9_21PfS_(
	.param .b64 _Z8J_2_9_21PfS__param_0,
	.param .b64 _Z8J_2_9_21PfS__param_1
)
{
	.reg .b32 	%f<2>;

	mov.f32 	%f1, 0f00000000;
	st.param.f32 	[func_retval0], %f1;
	ret;

}
.func  (.param .b32 func_retval0) _Z8J_2_10_0PfS_(
	.param .b64 _Z8J_2_10_0PfS__param_0,
	.param .b64 _Z8J_2_10_0PfS__param_1
)
{
	.reg .b32 	%f<2>;

	mov.f32 	%f1, 0f00000000;
	st.param.f32 	[func_retval0], %f1;
	ret;

}
.func  (.param .b32 func_retval0) _Z8J_2_10_1PfS_(
	.param .b64 _Z8J_2_10_1PfS__param_0,
	.param .b64 _Z8J_2_10_1PfS__param_1
)
{
	.reg .b32 	%f<2>;

	mov.f32 	%f1, 0f00000000;
	st.param.f32 	[func_retval0], %f1;
	ret;

}
.func  (.param .b32 func_retval0) _Z8J_2_10_2PfS_(
	.param .b64 _Z8J_2_10_2PfS__param_0,
	.param .b64 _Z8J_2_10_2PfS__param_1
)
{
	.reg .b32 	%f<2>;

	mov.f32 	%f1, 0f00000000;
	st.param.f32 	[func_retval0], %f1;
	ret;

}
.func  (.param .b32 func_retval0) _Z8J_2_10_3PfS_(
	.param .b64 _Z8J_2_10_3PfS__param_0,
	.param .b64 _Z8J_2_10_3PfS__param_1
)
{
	.reg .b32 	%f<2>;

	mov.f32 	%f1, 0f00000000;
	st.param.f32 	[func_retval0], %f1;
	ret;

}
.func  (.param .b32 func_retval0) _Z8J_2_10_4PfS_(
	.param .b64 _Z8J_2_10_4PfS__param_0,
	.param .b64 _Z8J_2_10_4PfS__param_1
)
{
	.reg .b32 	%f<2>;

	mov.f32 	%f1, 0f00000000;
	st.param.f32 	[func_retval0], %f1;
	ret;

}
.func  (.param .b32 func_retval0) _Z8J_2_10_5PfS_(
	.param .b64 _Z8J_2_10_5PfS__param_0,
	.param .b64 _Z8J_2_10_5PfS__param_1
)
{
	.reg .b32 	%f<2>;

	mov.f32 	%f1, 0f00000000;
	st.param.f32 	[func_retval0], %f1;
	ret;

}
.func  (.param .b32 func_retval0) _Z8J_2_10_6PfS_(
	.param .b64 _Z8J_2_10_6PfS__param_0,
	.param .b64 _Z8J_2_10_6PfS__param_1
)
{
	.reg .b32 	%f<2>;

	mov.f32 	%f1, 0f00000000;
	st.param.f32 	[func_retval0], %f1;
	ret;

}
.func  (.param .b32 func_retval0) _Z8J_2_10_7PfS_(
	.param .b64 _Z8J_2_10_7PfS__param_0,
	.param .b64 _Z8J_2_10_7PfS__param_1
)
{
	.reg .b32 	%f<2>;

	mov.f32 	%f1, 0f00000000;
	st.param.f32 	[func_retval0], %f1;
	ret;

}
.func  (.param .b32 func_retval0) _Z8J_2_10_8PfS_(
	.param .b64 _Z8J_2_10_8PfS__param_0,
	.param .b64 _Z8J_2_10_8PfS__param_1
)
{
	.reg .b32 	%f<2>;

	mov.f32 	%f1, 0f00000000;
	st.param.f32 	[func_retval0], %f1;
	ret;

}
.func  (.param .b32 func_retval0) _Z8J_2_10_9PfS_(
	.param .b64 _Z8J_2_10_9PfS__param_0,
	.param .b64 _Z8J_2_10_9PfS__param_1
)
{
	.reg .b32 	%f<2>;

	mov.f32 	%f1, 0f00000000;
	st.param.f32 	[func_retval0], %f1;
	ret;

}
.func  (.param .b32 func_retval0) _Z9J_2_10_10PfS_(
	.param .b64 _Z9J_2_10_10PfS__param_0,
	.param .b64 _Z9J_2_10_10PfS__param_1
)
{
	.reg .b32 	%f<2>;

	mov.f32 	%f1, 0f00000000;
	st.param.f32 	[func_retval0], %f1;
	ret;

}
.func  (.param .b32 func_retval0) _Z9J_2_10_11PfS_(
	.param .b64 _Z9J_2_10_11PfS__param_0,
	.param .b64 _Z9J_2_10_11PfS__param_1
)
{
	.reg .b32 	%f<2>;

	mov.f32 	%f1, 0f00000000;
	st.param.f32 	[func_retval0], %f1;
	ret;

}
.func  (.param .b32 func_retval0) _Z9J_2_10_12PfS_(
	.param .b64 _Z9J_2_10_12PfS__param_0,
	.param .b64 _Z9J_2_10_12PfS__param_1
)
{
	.reg .b32 	%f<2>;

	mov.f32 	%f1, 0f00000000;
	st.param.f32 	[func_retval0], %f1;
	ret;

}
.func  (.param .b32 func_retval0) _Z9J_2_10_13PfS_(
	.param .b64 _Z9J_2_10_13PfS__param_0,
	.param .b64 _Z9J_2_10_13PfS__param_1
)
{
	.reg .b32 	%f<2>;

	mov.f32 	%f1, 0f00000000;
	st.param.f32 	[func_retval0], %f1;
	ret;

}
.func  (.param .b32 func_retval0) _Z9J_2_10_14PfS_(
	.param .b64 _Z9J_2_10_14PfS__param_0,
	.param .b64 _Z9J_2_10_14PfS__param_1
)
{
	.reg .b32 	%f<2>;

	mov.f32 	%f1, 0f00000000;
	st.param.f32 	[func_retval0], %f1;
	ret;

}
.func  (.param .b32 func_retval0) _Z9J_2_10_15PfS_(
	.param .b64 _Z9J_2_10_15PfS__param_0,
	.param .b64 _Z9J_2_10_15PfS__param_1
)
{
	.reg .b32 	%f<2>;

	mov.f32 	%f1, 0f00000000;
	st.param.f32 	[func_retval0], %f1;
	ret;

}
.func  (.param .b32 func_retval0) _Z9J_2_10_16PfS_(
	.param .b64 _Z9J_2_10_16PfS__param_0,
	.param .b64 _Z9J_2_10_16PfS__param_1
)
{
	.reg .b32 	%f<2>;

	mov.f32 	%f1, 0f00000000;
	st.param.f32 	[func_retval0], %f1;
	ret;

}
.func  (.param .b32 func_retval0) _Z9J_2_10_17PfS_(
	.param .b64 _Z9J_2_10_17PfS__param_0,
	.param .b64 _Z9J_2_10_17PfS__param_1
)
{
	.reg .b32 	%f<2>;

	mov.f32 	%f1, 0f00000000;
	st.param.f32 	[func_retval0], %f1;
	ret;

}
.func  (.param .b32 func_retval0) _Z9J_2_10_18PfS_(
	.param .b64 _Z9J_2_10_18PfS__param_0,
	.param .b64 _Z9J_2_10_18PfS__param_1
)
{
	.reg .b32 	%f<3>;
	.reg .b64 	%rd<2>;

	ld.param.u64 	%rd1, [_Z9J_2_10_18PfS__param_0];
	ld.f32 	%f1, [%rd1+72];
	add.f32 	%f2, %f1, %f1;
	st.param.f32 	[func_retval0], %f2;
	ret;

}
.func  (.param .b32 func_retval0) _Z9J_2_10_19PfS_(
	.param .b64 _Z9J_2_10_19PfS__param_0,
	.param .b64 _Z9J_2_10_19PfS__param_1
)
{
	.reg .b32 	%f<2>;

	mov.f32 	%f1, 0f00000000;
	st.param.f32 	[func_retval0], %f1;
	ret;

}
.func  (.param .b32 func_retval0) _Z9J_2_10_20PfS_(
	.param .b64 _Z9J_2_10_20PfS__param_0,
	.param .b64 _Z9J_2_10_20PfS__param_1
)
{
	.reg .b32 	%f<2>;

	mov.f32 	%f1, 0f00000000;
	st.param.f32 	[func_retval0], %f1;
	ret;

}
.func  (.param .b32 func_retval0) _Z9J_2_10_21PfS_(
	.param .b64 _Z9J_2_10_21PfS__param_0,
	.param .b64 _Z9J_2_10_21PfS__param_1
)
{
	.reg .b32 	%f<2>;

	mov.f32 	%f1, 0f00000000;
	st.param.f32 	[func_retval0], %f1;
	ret;

}
.func  (.param .b32 func_retval0) _Z8J_2_11_0PfS_(
	.param .b64 _Z8J_2_11_0PfS__param_0,
	.param .b64 _Z8J_2_11_0PfS__param_1
)
{
	.reg .b32 	%f<2>;

	mov.f32 	%f1, 0f00000000;
	st.param.f32 	[func_retval0], %f1;
	ret;

}
.func  (.param .b32 func_retval0) _Z8J_2_11_1PfS_(
	.param .b64 _Z8J_2_11_1PfS__param_0,
	.param .b64 _Z8J_2_11_1PfS__param_1
)
{
	.reg .b32 	%f<2>;

	mov.f32 	%f1, 0f00000000;
	st.param.f32 	[func_retval0], %f1;
	ret;

}
.func  (.param .b32 func_retval0) _Z8J_2_11_2PfS_(
	.param .b64 _Z8J_2_11_2PfS__param_0,
	.param .b64 _Z8J_2_11_2PfS__param_1
)
{
	.reg .b32 	%f<2>;

	mov.f32 	%f1, 0f00000000;
	st.param.f32 	[func_retval0], %f1;
	ret;

}
.func  (.param .b32 func_retval0) _Z8J_2_11_3PfS_(
	.param .b64 _Z8J_2_11_3PfS__param_0,
	.param .b64 _Z8J_2_11_3PfS__param_1
)
{
	.reg .b32 	%f<2>;

	mov.f32 	%f1, 0f00000000;
	st.param.f32 	[func_retval0], %f1;
	ret;

}
.func  (.param .b32 func_retval0) _Z8J_2_11_4PfS_(
	.param .b64 _Z8J_2_11_4PfS__param_0,
	.param .b64 _Z8J_2_11_4PfS__param_1
)
{
	.reg .b32 	%f<2>;

	mov.f32 	%f1, 0f00000000;
	st.param.f32 	[func_retval0], %f1;
	ret;

}
.func  (.param .b32 func_retval0) _Z8J_2_11_5PfS_(
	.param .b64 _Z8J_2_11_5PfS__param_0,
	.param .b64 _Z8J_2_11_5PfS__param_1
)
{
	.reg .b32 	%f<2>;

	mov.f32 	%f1, 0f00000000;
	st.param.f32 	[func_retval0], %f1;
	ret;

}
.func  (.param .b32 func_retval0) _Z8J_2_11_6PfS_(
	.param .b64 _Z8J_2_11_6PfS__param_0,
	.param .b64 _Z8J_2_11_6PfS__param_1
)
{
	.reg .b32 	%f<2>;

	mov.f32 	%f1, 0f00000000;
	st.param.f32 	[func_retval0], %f1;
	ret;

}
.func  (.param .b32 func_retval0) _Z8J_2_11_7PfS_(
	.param .b64 _Z8J_2_11_7PfS__param_0,
	.param .b64 _Z8J_2_11_7PfS__param_1
)
{
	.reg .b32 	%f<2>;

	mov.f32 	%f1, 0f00000000;
	st.param.f32 	[func_retval0], %f1;
	ret;

}
.func  (.param .b32 func_retval0) _Z8J_2_11_8PfS_(
	.param .b64 _Z8J_2_11_8PfS__param_0,
	.param .b64 _Z8J_2_11_8PfS__param_1
)
{
	.reg .b32 	%f<2>;

	mov.f32 	%f1, 0f00000000;
	st.param.f32 	[func_retval0], %f1;
	ret;

}
.func  (.param .b32 func_retval0) _Z8J_2_11_9PfS_(
	.param .b64 _Z8J_2_11_9PfS__param_0,
	.param .b64 _Z8J_2_11_9PfS__param_1
)
{
	.reg .b32 	%f<2>;

	mov.f32 	%f1, 0f00000000;
	st.param.f32 	[func_retval0], %f1;
	ret;

}
.func  (.param .b32 func_retval0) _Z9J_2_11_10PfS_(
	.param .b64 _Z9J_2_11_10PfS__param_0,
	.param .b64 _Z9J_2_11_10PfS__param_1
)
{
	.reg .b32 	%f<2>;

	mov.f32 	%f1, 0f00000000;
	st.param.f32 	[func_retval0], %f1;
	ret;

}
.func  (.param .b32 func_retval0) _Z9J_2_11_11PfS_(
	.param .b64 _Z9J_2_11_11PfS__param_0,
	.param .b64 _Z9J_2_11_11PfS__param_1
)
{
	.reg .b32 	%f<2>;

	mov.f32 	%f1, 0f00000000;
	st.param.f32 	[func_retval0], %f1;
	ret;

}
.func  (.param .b32 func_retval0) _Z9J_2_11_12PfS_(
	.param .b64 _Z9J_2_11_12PfS__param_0,
	.param .b64 _Z9J_2_11_12PfS__param_1
)
{
	.reg .b32 	%f<2>;

	mov.f32 	%f1, 0f00000000;
	st.param.f32 	[func_retval0], %f1;
	ret;

}
.func  (.param .b32 func_retval0) _Z9J_2_11_13PfS_(
	.param .b64 _Z9J_2_11_13PfS__param_0,
	.param .b64 _Z9J_2_11_13PfS__param_1
)
{
	.reg .b32 	%f<2>;

	mov.f32 	%f1, 0f00000000;
	st.param.f32 	[func_retval0], %f1;
	ret;

}
.func  (.param .b32 func_retval0) _Z9J_2_11_14PfS_(
	.param .b64 _Z9J_2_11_14PfS__param_0,
	.param .b64 _Z9J_2_11_14PfS__param_1
)
{
	.reg .b32 	%f<2>;

	mov.f32 	%f1, 0f00000000;
	st.param.f32 	[func_retval0], %f1;
	ret;

}
.func  (.param .b32 func_retval0) _Z9J_2_11_15PfS_(
	.param .b64 _Z9J_2_11_15PfS__param_0,
	.param .b64 _Z9J_2_11_15PfS__param_1
)
{
	.reg .b32 	%f<2>;

	mov.f32 	%f1, 0f00000000;
	st.param.f32 	[func_retval0], %f1;
	ret;

}
.func  (.param .b32 func_retval0) _Z9J_2_11_16PfS_(
	.param .b64 _Z9J_2_11_16PfS__param_0,
	.param .b64 _Z9J_2_11_16PfS__param_1
)
{
	.reg .b32 	%f<2>;

	mov.f32 	%f1, 0f00000000;
	st.param.f32 	[func_retval0], %f1;
	ret;

}
.func  (.param .b32 func_retval0) _Z9J_2_11_17PfS_(
	.param .b64 _Z9J_2_11_17PfS__param_0,
	.param .b64 _Z9J_2_11_17PfS__param_1
)
{
	.reg .b32 	%f<2>;

	mov.f32 	%f1, 0f00000000;
	st.param.f32 	[func_retval0], %f1;
	ret;

}
.func  (.param .b32 func_retval0) _Z9J_2_11_18PfS_(
	.param .b64 _Z9J_2_11_18PfS__param_0,
	.param .b64 _Z9J_2_11_18PfS__param_1
)
{
	.reg .b32 	%f<2>;

	mov.f32 	%f1, 0f00000000;
	st.param.f32 	[func_retval0], %f1;
	ret;

}
.func  (.param .b32 func_retval0) _Z9J_2_11_19PfS_(
	.param .b64 _Z9J_2_11_19PfS__param_0,
	.param .b64 _Z9J_2_11_19PfS__param_1
)
{
	.reg .b32 	%f<3>;
	.reg .b64 	%rd<2>;

	ld.param.u64 	%rd1, [_Z9J_2_11_19PfS__param_0];
	ld.f32 	%f1, [%rd1+76];
	add.f32 	%f2, %f1, %f1;
	st.param.f32 	[func_retval0], %f2;
	ret;

}
.func  (.param .b32 func_retval0) _Z9J_2_11_20PfS_(
	.param .b64 _Z9J_2_11_20PfS__param_0,
	.param .b64 _Z9J_2_11_20PfS__param_1
)
{
	.reg .b32 	%f<2>;

	mov.f32 	%f1, 0f00000000;
	st.param.f32 	[func_retval0], %f1;
	ret;

}
.func  (.param .b32 func_retval0) _Z9J_2_11_21PfS_(
	.param .b64 _Z9J_2_11_21PfS__param_0,
	.param .b64 _Z9J_2_11_21PfS__param_1
)
{
	.reg .b32 	%f<2>;

	mov.f32 	%f1, 0f00000000;
	st.param.f32 	[func_retval0], %f1;
	ret;

}
.func  (.param .b32 func_retval0) _Z8J_2_12_0PfS_(
	.param .b64 _Z8J_2_12_0PfS__param_0,
	.param .b64 _Z8J_2_12_0PfS__param_1
)
{
	.reg .b32 	%f<2>;

	mov.f32 	%f1, 0f00000000;
	st.param.f32 	[func_retval0], %f1;
	ret;

}
.func  (.param .b32 func_retval0) _Z8J_2_12_1PfS_(
	.param .b64 _Z8J_2_12_1PfS__param_0,
	.param .b64 _Z8J_2_12_1PfS__param_1
)
{
	.reg .b32 	%f<2>;

	mov.f32 	%f1, 0f00000000;
	st.param.f32 	[func_retval0], %f1;
	ret;

}
.func  (.param .b32 func_retval0) _Z8J_2_12_2PfS_(
	.param .b64 _Z8J_2_12_2PfS__param_0,
	.param .b64 _Z8J_2_12_2PfS__param_1
)
{
	.reg .b32 	%f<2>;

	mov.f32 	%f1, 0f00000000;
	st.param.f32 	[func_retval0], %f1;
	ret;

}
.func  (.param .b32 func_retval0) _Z8J_2_12_3PfS_(
	.param .b64 _Z8J_2_12_3PfS__param_0,
	.param .b64 _Z8J_2_12_3PfS__param_1
)
{
	.reg .b32 	%f<2>;

	mov.f32 	%f1, 0f00000000;
	st.param.f32 	[func_retval0], %f1;
	ret;

}
.func  (.param .b32 func_retval0) _Z8J_2_12_4PfS_(
	.param .b64 _Z8J_2_12_4PfS__param_0,
	.param .b64 _Z8J_2_12_4PfS__param_1
)
{
	.reg .b32 	%f<2>;

	mov.f32 	%f1, 0f00000000;
	st.param.f32 	[func_retval0], %f1;
	ret;

}
.func  (.param .b32 func_retval0) _Z8J_2_12_5PfS_(
	.param .b64 _Z8J_2_12_5PfS__param_0,
	.param .b64 _Z8J_2_12_5PfS__param_1
)
{
	.reg .b32 	%f<2>;

	mov.f32 	%f1, 0f00000000;
	st.param.f32 	[func_retval0], %f1;
	ret;

}
.func  (.param .b32 func_retval0) _Z8J_2_12_6PfS_(
	.param .b64 _Z8J_2_12_6PfS__param_0,
	.param .b64 _Z8J_2_12_6PfS__param_1
)
{
	.reg .b32 	%f<2>;

	mov.f32 	%f1, 0f00000000;
	st.param.f32 	[func_retval0], %f1;
	ret;

}
.func  (.param .b32 func_retval0) _Z8J_2_12_7PfS_(
	.param .b64 _Z8J_2_12_7PfS__param_0,
	.param .b64 _Z8J_2_12_7PfS__param_1
)
{
	.reg .b32 	%f<2>;

	mov.f32 	%f1, 0f00000000;
	st.param.f32 	[func_retval0], %f1;
	ret;

}
.func  (.param .b32 func_retval0) _Z8J_2_12_8PfS_(
	.param .b64 _Z8J_2_12_8PfS__param_0,
	.param .b64 _Z8J_2_12_8PfS__param_1
)
{
	.reg .b32 	%f<2>;

	mov.f32 	%f1, 0f00000000;
	st.param.f32 	[func_retval0], %f1;
	ret;

}
.func  (.param .b32 func_retval0) _Z8J_2_12_9PfS_(
	.param .b64 _Z8J_2_12_9PfS__param_0,
	.param .b64 _Z8J_2_12_9PfS__param_1
)
{
	.reg .b32 	%f<2>;

	mov.f32 	%f1, 0f00000000;
	st.param.f32 	[func_retval0], %f1;
	ret;

}
.func  (.param .b32 func_retval0) _Z9J_2_12_10PfS_(
	.param .b64 _Z9J_2_12_10PfS__param_0,
	.param .b64 _Z9J_2_12_10PfS__param_1
)
{
	.reg .b32 	%f<2>;

	mov.f32 	%f1, 0f00000000;
	st.param.f32 	[func_retval0], %f1;
	ret;

}
.func  (.param .b32 func_retval0) _Z9J_2_12_11PfS_(
	.param .b64 _Z9J_2_12_11PfS__param_0,
	.param .b64 _Z9J_2_12_11PfS__param_1
)
{
	.reg .b32 	%f<2>;

	mov.f32 	%f1, 0f00000000;
	st.param.f32 	[func_retval0], %f1;
	ret;

}
.func  (.param .b32 func_retval0) _Z9J_2_12_12PfS_(
	.param .b64 _Z9J_2_12_12PfS__param_0,
	.param .b64 _Z9J_2_12_12PfS__param_1
)
{
	.reg .b32 	%f<2>;

	mov.f32 	%f1, 0f00000000;
	st.param.f32 	[func_retval0], %f1;
	ret;

}
.func  (.param .b32 func_retval0) _Z9J_2_12_13PfS_(
	.param .b64 _Z9J_2_12_13PfS__param_0,
	.param .b64 _Z9J_2_12_13PfS__param_1
)
{
	.reg .b32 	%f<2>;

	mov.f32 	%f1, 0f00000000;
	st.param.f32 	[func_retval0], %f1;
	ret;

}
.func  (.param .b32 func_retval0) _Z9J_2_12_14PfS_(
	.param .b64 _Z9J_2_12_14PfS__param_0,
	.param .b64 _Z9J_2_12_14PfS__param_1
)
{
	.reg .b32 	%f<2>;

	mov.f32 	%f1, 0f00000000;
	st.param.f32 	[func_retval0], %f1;
	ret;

}
.func  (.param .b32 func_retval0) _Z9J_2_12_15PfS_(
	.param .b64 _Z9J_2_12_15PfS__param_0,
	.param .b64 _Z9J_2_12_15PfS__param_1
)
{
	.reg .b32 	%f<2>;

	mov.f32 	%f1, 0f00000000;
	st.param.f32 	[func_retval0], %f1;
	ret;

}
.func  (.param .b32 func_retval0) _Z9J_2_12_16PfS_(
	.param .b64 _Z9J_2_12_16PfS__param_0,
	.param .b64 _Z9J_2_12_16PfS__param_1
)
{
	.reg .b32 	%f<2>;

	mov.f32 	%f1, 0f00000000;
	st.param.f32 	[func_retval0], %f1;
	ret;

}
.func  (.param .b32 func_retval0) _Z9J_2_12_17PfS_(
	.param .b64 _Z9J_2_12_17PfS__param_0,
	.param .b64 _Z9J_2_12_17PfS__param_1
)
{
	.reg .b32 	%f<2>;

	mov.f32 	%f1, 0f00000000;
	st.param.f32 	[func_retval0], %f1;
	ret;

}
.func  (.param .b32 func_retval0) _Z9J_2_12_18PfS_(
	.param .b64 _Z9J_2_12_18PfS__param_0,
	.param .b64 _Z9J_2_12_18PfS__param_1
)
{
	.reg .b32 	%f<2>;

	mov.f32 	%f1, 0f00000000;
	st.param.f32 	[func_retval0], %f1;
	ret;

}
.func  (.param .b32 func_retval0) _Z9J_2_12_19PfS_(
	.param .b64 _Z9J_2_12_19PfS__param_0,
	.param .b64 _Z9J_2_12_19PfS__param_1
)
{
	.reg .b32 	%f<2>;

	mov.f32 	%f1, 0f00000000;
	st.param.f32 	[func_retval0], %f1;
	ret;

}
.func  (.param .b32 func_retval0) _Z9J_2_12_20PfS_(
	.param .b64 _Z9J_2_12_20PfS__param_0,
	.param .b64 _Z9J_2_12_20PfS__param_1
)
{
	.reg .b32 	%f<3>;
	.reg .b64 	%rd<2>;

	ld.param.u64 	%rd1, [_Z9J_2_12_20PfS__param_0];
	ld.f32 	%f1, [%rd1+80];
	add.f32 	%f2, %f1, %f1;
	st.param.f32 	[func_retval0], %f2;
	ret;

}
.func  (.param .b32 func_retval0) _Z9J_2_12_21PfS_(
	.param .b64 _Z9J_2_12_21PfS__param_0,
	.param .b64 _Z9J_2_12_21PfS__param_1
)
{
	.reg .b32 	%f<2>;

	mov.f32 	%f1, 0f00000000;
	st.param.f32 	[func_retval0], %f1;
	ret;

}
.func  (.param .b32 func_retval0) _Z8J_2_13_0PfS_(
	.param .b64 _Z8J_2_13_0PfS__param_0,
	.param .b64 _Z8J_2_13_0PfS__param_1
)
{
	.reg .b32 	%f<2>;

	mov.f32 	%f1, 0f00000000;
	st.param.f32 	[func_retval0], %f1;
	ret;

}
.func  (.param .b32 func_retval0) _Z8J_2_13_1PfS_(
	.param .b64 _Z8J_2_13_1PfS__param_0,
	.param .b64 _Z8J_2_13_1PfS__param_1
)
{
	.reg .b32 	%f<2>;

	mov.f32 	%f1, 0f00000000;
	st.param.f32 	[func_retval0], %f1;
	ret;

}
.func  (.param .b32 func_retval0) _Z8J_2_13_2PfS_(
	.param .b64 _Z8J_2_13_2PfS__param_0,
	.param .b64 _Z8J_2_13_2PfS__param_1
)
{
	.reg .b32 	%f<2>;

	mov.f32 	%f1, 0f00000000;
	st.param.f32 	[func_retval0], %f1;
	ret;

}
.func  (.param .b32 func_retval0) _Z8J_2_13_3PfS_(
	.param .b64 _Z8J_2_13_3PfS__param_0,
	.param .b64 _Z8J_2_13_3PfS__param_1
)
{
	.reg .b32 	%f<2>;

	mov.f32 	%f1, 0f00000000;
	st.param.f32 	[func_retval0], %f1;
	ret;

}
.func  (.param .b32 func_retval0) _Z8J_2_13_4PfS_(
	.param .b64 _Z8J_2_13_4PfS__param_0,
	.param .b64 _Z8J_2_13_4PfS__param_1
)
{
	.reg .b32 	%f<2>;

	mov.f32 	%f1, 0f00000000;
	st.param.f32 	[func_retval0], %f1;
	ret;

}
.func  (.param .b32 func_retval0) _Z8J_2_13_5PfS_(
	.param .b64 _Z8J_2_13_5PfS__param_0,
	.param .b64 _Z8J_2_13_5PfS__param_1
)
{
	.reg .b32 	%f<2>;

	mov.f32 	%f1, 0f00000000;
	st.param.f32 	[func_retval0], %f1;
	ret;

}
.func  (.param .b32 func_retval0) _Z8J_2_13_6PfS_(
	.param .b64 _Z8J_2_13_6PfS__param_0,
	.param .b64 _Z8J_2_13_6PfS__param_1
)
{
	.reg .b32 	%f<2>;

	mov.f32 	%f1, 0f00000000;
	st.param.f32 	[func_retval0], %f1;
	ret;

}
.func  (.param .b32 func_retval0) _Z8J_2_13_7PfS_(
	.param .b64 _Z8J_2_13_7PfS__param_0,
	.param .b64 _Z8J_2_13_7PfS__param_1
)
{
	.reg .b32 	%f<2>;

	mov.f32 	%f1, 0f00000000;
	st.param.f32 	[func_retval0], %f1;
	ret;

}
.func  (.param .b32 func_retval0) _Z8J_2_13_8PfS_(
	.param .b64 _Z8J_2_13_8PfS__param_0,
	.param .b64 _Z8J_2_13_8PfS__param_1
)
{
	.reg .b32 	%f<2>;

	mov.f32 	%f1, 0f00000000;
	st.param.f32 	[func_retval0], %f1;
	ret;

}
.func  (.param .b32 func_retval0) _Z8J_2_13_9PfS_(
	.param .b64 _Z8J_2_13_9PfS__param_0,
	.param .b64 _Z8J_2_13_9PfS__param_1
)
{
	.reg .b32 	%f<2>;

	mov.f32 	%f1, 0f00000000;
	st.param.f32 	[func_retval0], %f1;
	ret;

}
.func  (.param .b32 func_retval0) _Z9J_2_13_10PfS_(
	.param .b64 _Z9J_2_13_10PfS__param_0,
	.param .b64 _Z9J_2_13_10PfS__param_1
)
{
	.reg .b32 	%f<2>;

	mov.f32 	%f1, 0f00000000;
	st.param.f32 	[func_retval0], %f1;
	ret;

}
.func  (.param .b32 func_retval0) _Z9J_2_13_11PfS_(
	.param .b64 _Z9J_2_13_11PfS__param_0,
	.param .b64 _Z9J_2_13_11PfS__param_1
)
{
	.reg .b32 	%f<2>;

	mov.f32 	%f1, 0f00000000;
	st.param.f32 	[func_retval0], %f1;
	ret;

}
.func  (.param .b32 func_retval0) _Z9J_2_13_12PfS_(
	.param .b64 _Z9J_2_13_12PfS__param_0,
	.param .b64 _Z9J_2_13_12PfS__param_1
)
{
	.reg .b32 	%f<2>;

	mov.f32 	%f1, 0f00000000;
	st.param.f32 	[func_retval0], %f1;
	ret;

}
.func  (.param .b32 func_retval0) _Z9J_2_13_13PfS_(
	.param .b64 _Z9J_2_13_13PfS__param_0,
	.param .b64 _Z9J_2_13_13PfS__param_1
)
{
	.reg .b32 	%f<2>;

	mov.f32 	%f1, 0f00000000;
	st.param.f32 	[func_retval0], %f1;
	ret;

}
.func  (.param .b32 func_retval0) _Z9J_2_13_14PfS_(
	.param .b64 _Z9J_2_13_14PfS__param_0,
	.param .b64 _Z9J_2_13_14PfS__param_1
)
{
	.reg .b32 	%f<2>;

	mov.f32 	%f1, 0f00000000;
	st.param.f32 	[func_retval0], %f1;
	ret;

}
.func  (.param .b32 func_retval0) _Z9J_2_13_15PfS_(
	.param .b64 _Z9J_2_13_15PfS__param_0,
	.param .b64 _Z9J_2_13_15PfS__param_1
)
{
	.reg .b32 	%f<2>;

	mov.f32 	%f1, 0f00000000;
	st.param.f32 	[func_retval0], %f1;
	ret;

}
.func  (.param .b32 func_retval0) _Z9J_2_13_16PfS_(
	.param .b64 _Z9J_2_13_16PfS__param_0,
	.param .b64 _Z9J_2_13_16PfS__param_1
)
{
	.reg .b32 	%f<2>;

	mov.f32 	%f1, 0f00000000;
	st.param.f32 	[func_retval0], %f1;
	ret;

}
.func  (.param .b32 func_retval0) _Z9J_2_13_17PfS_(
	.param .b64 _Z9J_2_13_17PfS__param_0,
	.param .b64 _Z9J_2_13_17PfS__param_1
)
{
	.reg .b32 	%f<2>;

	mov.f32 	%f1, 0f00000000;
	st.param.f32 	[func_retval0], %f1;
	ret;

}
.func  (.param .b32 func_retval0) _Z9J_2_13_18PfS_(
	.param .b64 _Z9J_2_13_18PfS__param_0,
	.param .b64 _Z9J_2_13_18PfS__param_1
)
{
	.reg .b32 	%f<2>;

	mov.f32 	%f1, 0f00000000;
	st.param.f32 	[func_retval0], %f1;
	ret;

}
.func  (.param .b32 func_retval0) _Z9J_2_13_19PfS_(
	.param .b64 _Z9J_2_13_19PfS__param_0,
	.param .b64 _Z9J_2_13_19PfS__param_1
)
{
	.reg .b32 	%f<2>;

	mov.f32 	%f1, 0f00000000;
	st.param.f32 	[func_retval0], %f1;
	ret;

}
.func  (.param .b32 func_retval0) _Z9J_2_13_20PfS_(
	.param .b64 _Z9J_2_13_20PfS__param_0,
	.param .b64 _Z9J_2_13_20PfS__param_1
)
{
	.reg .b32 	%f<2>;

	mov.f32 	%f1, 0f00000000;
	st.param.f32 	[func_retval0], %f1;
	ret;

}
.func  (.param .b32 func_retval0) _Z9J_2_13_21PfS_(
	.param .b64 _Z9J_2_13_21PfS__param_0,
	.param .b64 _Z9J_2_13_21PfS__param_1
)
{
	.reg .b32 	%f<3>;
	.reg .b64 	%rd<2>;

	ld.param.u64 	%rd1, [_Z9J_2_13_21PfS__param_0];
	ld.f32 	%f1, [%rd1+84];
	add.f32 	%f2, %f1, %f1;
	st.param.f32 	[func_retval0], %f2;
	ret;

}
.func  (.param .b32 func_retval0) _Z8J_2_14_0PfS_(
	.param .b64 _Z8J_2_14_0PfS__param_0,
	.param .b64 _Z8J_2_14_0PfS__param_1
)
{
	.reg .b32 	%f<2>;

	mov.f32 	%f1, 0f00000000;
	st.param.f32 	[func_retval0], %f1;
	ret;

}
.func  (.param .b32 func_retval0) _Z8J_2_14_1PfS_(
	.param .b64 _Z8J_2_14_1PfS__param_0,
	.param .b64 _Z8J_2_14_1PfS__param_1
)
{
	.reg .b32 	%f<2>;

	mov.f32 	%f1, 0f00000000;
	st.param.f32 	[func_retval0], %f1;
	ret;

}
.func  (.param .b32 func_retval0) _Z8J_2_14_2PfS_(
	.param .b64 _Z8J_2_14_2PfS__param_0,
	.param .b64 _Z8J_2_14_2PfS__param_1
)
{
	.reg .b32 	%f<2>;

	mov.f32 	%f1, 0f00000000;
	st.param.f32 	[func_retval0], %f1;
	ret;

}
.func  (.param .b32 func_retval0) _Z8J_2_14_3PfS_(
	.param .b64 _Z8J_2_14_3PfS__param_0,
	.param .b64 _Z8J_2_14_3PfS__param_1
)
{
	.reg .b32 	%f<2>;

	mov.f32 	%f1, 0f00000000;
	st.param.f32 	[func_retval0], %f1;
	ret;

}
.func  (.param .b32 func_retval0) _Z8J_2_14_4PfS_(
	.param .b64 _Z8J_2_14_4PfS__param_0,
	.param .b64 _Z8J_2_14_4PfS__param_1
)
{
	.reg .b32 	%f<2>;

	mov.f32 	%f1, 0f00000000;
	st.param.f32 	[func_retval0], %f1;
	ret;

}
.func  (.param .b32 func_retval0) _Z8J_2_14_5PfS_(
	.param .b64 _Z8J_2_14_5PfS__param_0,
	.param .b64 _Z8J_2_14_5PfS__param_1
)
{
	.reg .b32 	%f<2>;

	mov.f32 	%f1, 0f00000000;
	st.param.f32 	[func_retval0], %f1;
	ret;

}
.func  (.param .b32 func_retval0) _Z8J_2_14_6PfS_(
	.param .b64 _Z8J_2_14_6PfS__param_0,
	.param .b64 _Z8J_2_14_6PfS__param_1
)
{
	.reg .b32 	%f<3>;
	.reg .b64 	%rd<2>;

	ld.param.u64 	%rd1, [_Z8J_2_14_6PfS__param_0];
	ld.f32 	%f1, [%rd1+56];
	add.f32 	%f2, %f1, %f1;
	st.param.f32 	[func_retval0], %f2;
	ret;

}
.func  (.param .b32 func_retval0) _Z8J_2_14_7PfS_(
	.param .b64 _Z8J_2_14_7PfS__param_0,
	.param .b64 _Z8J_2_14_7PfS__param_1
)
{
	.reg .b32 	%f<2>;

	mov.f32 	%f1, 0f00000000;
	st.param.f32 	[func_retval0], %f1;
	ret;

}
.func  (.param .b32 func_retval0) _Z8J_2_14_8PfS_(
	.param .b64 _Z8J_2_14_8PfS__param_0,
	.param .b64 _Z8J_2_14_8PfS__param_1
)
{
	.reg .b32 	%f<2>;

	mov.f32 	%f1, 0f00000000;
	st.param.f32 	[func_retval0], %f1;
	ret;

}
.func  (.param .b32 func_retval0) _Z8J_2_14_9PfS_(
	.param .b64 _Z8J_2_14_9PfS__param_0,
	.param .b64 _Z8J_2_14_9PfS__param_1
)
{
	.reg .b32 	%f<2>;

	mov.f32 	%f1, 0f00000000;
	st.param.f32 	[func_retval0], %f1;
	ret;

}
.func  (.param .b32 func_retval0) _Z9J_2_14_10PfS_(
	.param .b64 _Z9J_2_14_10PfS__param_0,
	.param .b64 _Z9J_2_14_10PfS__param_1
)
{
	.reg .b32 	%f<2>;

	mov.f32 	%f1, 0f00000000;
	st.param.f32 	[func_retval0], %f1;
	ret;

}
.func  (.param .b32 func_retval0) _Z9J_2_14_11PfS_(
	.param .b64 _Z9J_2_14_11PfS__param_0,
	.param .b64 _Z9J_2_14_11PfS__param_1
)
{
	.reg .b32 	%f<2>;

	mov.f32 	%f1, 0f00000000;
	st.param.f32 	[func_retval0], %f1;
	ret;

}
.func  (.param .b32 func_retval0) _Z9J_2_14_12PfS_(
	.param .b64 _Z9J_2_14_12PfS__param_0,
	.param .b64 _Z9J_2_14_12PfS__param_1
)
{
	.reg .b32 	%f<2>;

	mov.f32 	%f1, 0f00000000;
	st.param.f32 	[func_retval0], %f1;
	ret;

}
.func  (.param .b32 func_retval0) _Z9J_2_14_13PfS_(
	.param .b64 _Z9J_2_14_13PfS__param_0,
	.param .b64 _Z9J_2_14_13PfS__param_1
)
{
	.reg .b32 	%f<2>;

	mov.f32 	%f1, 0f00000000;
	st.param.f32 	[func_retval0], %f1;
	ret;

}
.func  (.param .b32 func_retval0) _Z9J_2_14_14PfS_(
	.param .b64 _Z9J_2_14_14PfS__param_0,
	.param .b64 _Z9J_2_14_14PfS__param_1
)
{
	.reg .b32 	%f<3>;
	.reg .b64 	%rd<2>;

	ld.param.u64 	%rd1, [_Z9J_2_14_14PfS__param_0];
	ld.f32 	%f1, [%rd1+24];
	add.f32 	%f2, %f1, %f1;
	st.param.f32 	[func_retval0], %f2;
	ret;

}
.func  (.param .b32 func_retval0) _Z9J_2_14_15PfS_(
	.param .b64 _Z9J_2_14_15PfS__param_0,
	.param .b64 _Z9J_2_14_15PfS__param_1
)
{
	.reg .b32 	%f<2>;

	mov.f32 	%f1, 0f00000000;
	st.param.f32 	[func_retval0], %f1;
	ret;

}
.func  (.param .b32 func_retval0) _Z9J_2_14_16PfS_(
	.param .b64 _Z9J_2_14_16PfS__param_0,
	.param .b64 _Z9J_2_14_16PfS__param_1
)
{
	.reg .b32 	%f<2>;

	mov.f32 	%f1, 0f00000000;
	st.param.f32 	[func_retval0], %f1;
	ret;

}
.func  (.param .b32 func_retval0) _Z9J_2_14_17PfS_(
	.param .b64 _Z9J_2_14_17PfS__param_0,
	.param .b64 _Z9J_2_14_17PfS__param_1
)
{
	.reg .b32 	%f<2>;

	mov.f32 	%f1, 0f00000000;
	st.param.f32 	[func_retval0], %f1;
	ret;

}
.func  (.param .b32 func_retval0) _Z9J_2_14_18PfS_(
	.param .b64 _Z9J_2_14_18PfS__param_0,
	.param .b64 _Z9J_2_14_18PfS__param_1
)
{
	.reg .b32 	%f<2>;

	mov.f32 	%f1, 0f00000000;
	st.param.f32 	[func_retval0], %f1;
	ret;

}
.func  (.param .b32 func_retval0) _Z9J_2_14_19PfS_(
	.param .b64 _Z9J_2_14_19PfS__param_0,
	.param .b64 _Z9J_2_14_19PfS__param_1
)
{
	.reg .b32 	%f<2>;

	mov.f32 	%f1, 0f00000000;
	st.param.f32 	[func_retval0], %f1;
	ret;

}
.func  (.param .b32 func_retval0) _Z9J_2_14_20PfS_(
	.param .b64 _Z9J_2_14_20PfS__param_0,
	.param .b64 _Z9J_2_14_20PfS__param_1
)
{
	.reg .b32 	%f<2>;

	mov.f32 	%f1, 0f00000000;
	st.param.f32 	[func_retval0], %f1;
	ret;

}
.func  (.param .b32 func_retval0) _Z9J_2_14_21PfS_(
	.param .b64 _Z9J_2_14_21PfS__param_0,
	.param .b64 _Z9J_2_14_21PfS__param_1
)
{
	.reg .b32 	%f<2>;

	mov.f32 	%f1, 0f00000000;
	st.param.f32 	[func_retval0], %f1;
	ret;

}
.func  (.param .b32 func_retval0) _Z8J_2_15_0PfS_(
	.param .b64 _Z8J_2_15_0PfS__param_0,
	.param .b64 _Z8J_2_15_0PfS__param_1
)
{
	.reg .b32 	%f<2>;

	mov.f32 	%f1, 0f00000000;
	st.param.f32 	[func_retval0], %f1;
	ret;

}
.func  (.param .b32 func_retval0) _Z8J_2_15_1PfS_(
	.param .b64 _Z8J_2_15_1PfS__param_0,
	.param .b64 _Z8J_2_15_1PfS__param_1
)
{
	.reg .b32 	%f<2>;

	mov.f32 	%f1, 0f00000000;
	st.param.f32 	[func_retval0], %f1;
	ret;

}
.func  (.param .b32 func_retval0) _Z8J_2_15_2PfS_(
	.param .b64 _Z8J_2_15_2PfS__param_0,
	.param .b64 _Z8J_2_15_2PfS__param_1
)
{
	.reg .b32 	%f<2>;

	mov.f32 	%f1, 0f00000000;
	st.param.f32 	[func_retval0], %f1;
	ret;

}
.func  (.param .b32 func_retval0) _Z8J_2_15_3PfS_(
	.param .b64 _Z8J_2_15_3PfS__param_0,
	.param .b64 _Z8J_2_15_3PfS__param_1
)
{
	.reg .b32 	%f<2>;

	mov.f32 	%f1, 0f00000000;
	st.param.f32 	[func_retval0], %f1;
	ret;

}
.func  (.param .b32 func_retval0) _Z8J_2_15_4PfS_(
	.param .b64 _Z8J_2_15_4PfS__param_0,
	.param .b64 _Z8J_2_15_4PfS__param_1
)
{
	.reg .b32 	%f<2>;

	mov.f32 	%f1, 0f00000000;
	st.param.f32 	[func_retval0], %f1;
	ret;

}
.func  (.param .b32 func_retval0) _Z8J_2_15_5PfS_(
	.param .b64 _Z8J_2_15_5PfS__param_0,
	.param .b64 _Z8J_2_15_5PfS__param_1
)
{
	.reg .b32 	%f<2>;

	mov.f32 	%f1, 0f00000000;
	st.param.f32 	[func_retval0], %f1;
	ret;

}
.func  (.param .b32 func_retval0) _Z8J_2_15_6PfS_(
	.param .b64 _Z8J_2_15_6PfS__param_0,
	.param .b64 _Z8J_2_15_6PfS__param_1
)
{
	.reg .b32 	%f<2>;

	mov.f32 	%f1, 0f00000000;
	st.param.f32 	[func_retval0], %f1;
	ret;

}
.func  (.param .b32 func_retval0) _Z8J_2_15_7PfS_(
	.param .b64 _Z8J_2_15_7PfS__param_0,
	.param .b64 _Z8J_2_15_7PfS__param_1
)
{
	.reg .b32 	%f<3>;
	.reg .b64 	%rd<2>;

	ld.param.u64 	%rd1, [_Z8J_2_15_7PfS__param_0];
	ld.f32 	%f1, [%rd1+60];
	add.f32 	%f2, %f1, %f1;
	st.param.f32 	[func_retval0], %f2;
	ret;

}
.func  (.param .b32 func_retval0) _Z8J_2_15_8PfS_(
	.param .b64 _Z8J_2_15_8PfS__param_0,
	.param .b64 _Z8J_2_15_8PfS__param_1
)
{
	.reg .b32 	%f<2>;

	mov.f32 	%f1, 0f00000000;
	st.param.f32 	[func_retval0], %f1;
	ret;

}
.func  (.param .b32 func_retval0) _Z8J_2_15_9PfS_(
	.param .b64 _Z8J_2_15_9PfS__param_0,
	.param .b64 _Z8J_2_15_9PfS__param_1
)
{
	.reg .b32 	%f<2>;

	mov.f32 	%f1, 0f00000000;
	st.param.f32 	[func_retval0], %f1;
	ret;

}
.func  (.param .b32 func_retval0) _Z9J_2_15_10PfS_(
	.param .b64 _Z9J_2_15_10PfS__param_0,
	.param .b64 _Z9J_2_15_10PfS__param_1
)
{
	.reg .b32 	%f<2>;

	mov.f32 	%f1, 0f00000000;
	st.param.f32 	[func_retval0], %f1;
	ret;

}
.func  (.param .b32 func_retval0) _Z9J_2_15_11PfS_(
	.param .b64 _Z9J_2_15_11PfS__param_0,
	.param .b64 _Z9J_2_15_11PfS__param_1
)
{
	.reg .b32 	%f<2>;

	mov.f32 	%f1, 0f00000000;
	st.param.f32 	[func_retval0], %f1;
	ret;

}
.func  (.param .b32 func_retval0) _Z9J_2_15_12PfS_(
	.param .b64 _Z9J_2_15_12PfS__param_0,
	.param .b64 _Z9J_2_15_12PfS__param_1
)
{
	.reg .b32 	%f<2>;

	mov.f32 	%f1, 0f00000000;
	st.param.f32 	[func_retval0], %f1;
	ret;

}
.func  (.param .b32 func_retval0) _Z9J_2_15_13PfS_(
	.param .b64 _Z9J_2_15_13PfS__param_0,
	.param .b64 _Z9J_2_15_13PfS__param_1
)
{
	.reg .b32 	%f<2>;

	mov.f32 	%f1, 0f00000000;
	st.param.f32 	[func_retval0], %f1;
	ret;

}
.func  (.param .b32 func_retval0) _Z9J_2_15_14PfS_(
	.param .b64 _Z9J_2_15_14PfS__param_0,
	.param .b64 _Z9J_2_15_14PfS__param_1
)
{
	.reg .b32 	%f<2>;

	mov.f32 	%f1, 0f00000000;
	st.param.f32 	[func_retval0], %f1;
	ret;

}
.func  (.param .b32 func_retval0) _Z9J_2_15_15PfS_(
	.param .b64 _Z9J_2_15_15PfS__param_0,
	.param .b64 _Z9J_2_15_15PfS__param_1
)
{
	.reg .b32 	%f<3>;
	.reg .b64 	%rd<2>;

	ld.param.u64 	%rd1, [_Z9J_2_15_15PfS__param_0];
	ld.f32 	%f1, [%rd1+28];
	add.f32 	%f2, %f1, %f1;
	st.param.f32 	[func_retval0], %f2;
	ret;

}
.func  (.param .b32 func_retval0) _Z9J_2_15_16PfS_(
	.param .b64 _Z9J_2_15_16PfS__param_0,
	.param .b64 _Z9J_2_15_16PfS__param_1
)
{
	.reg .b32 	%f<2>;

	mov.f32 	%f1, 0f00000000;
	st.param.f32 	[func_retval0], %f1;
	ret;

}
.func  (.param .b32 func_retval0) _Z9J_2_15_17PfS_(
	.param .b64 _Z9J_2_15_17PfS__param_0,
	.param .b64 _Z9J_2_15_17PfS__param_1
)
{
	.reg .b32 	%f<2>;

	mov.f32 	%f1, 0f00000000;
	st.param.f32 	[func_retval0], %f1;
	ret;

}
.func  (.param .b32 func_retval0) _Z9J_2_15_18PfS_(
	.param .b64 _Z9J_2_15_18PfS__param_0,
	.param .b64 _Z9J_2_15_18PfS__param_1
)
{
	.reg .b32 	%f<2>;

	mov.f32 	%f1, 0f00000000;
	st.param.f32 	[func_retval0], %f1;
	ret;

}
.func  (.param .b32 func_retval0) _Z9J_2_15_19PfS_(
	.param .b64 _Z9J_2_15_19PfS__param_0,
	.param .b64 _Z9J_2_15_19PfS__param_1
)
{
	.reg .b32 	%f<2>;

	mov.f32 	%f1, 0f00000000;
	st.param.f32 	[func_retval0], %f1;
	ret;

}
.func  (.param .b32 func_retval0) _Z9J_2_15_20PfS_(
	.param .b64 _Z9J_2_15_20PfS__param_0,
	.param .b64 _Z9J_2_15_20PfS__param_1
)
{
	.reg .b32 	%f<2>;

	mov.f32 	%f1, 0f00000000;
	st.param.f32 	[func_retval0], %f1;
	ret;

}
.func  (.param .b32 func_retval0) _Z9J_2_15_21PfS_(
	.param .b64 _Z9J_2_15_21PfS__param_0,
	.param .b64 _Z9J_2_15_21PfS__param_1
)
{
	.reg .b32 	%f<2>;

	mov.f32 	%f1, 0f00000000;
	st.param.f32 	[func_retval0], %f1;
	ret;

}
.func  (.param .b32 func_retval0) _Z8J_2_16_0PfS_(
	.param .b64 _Z8J_2_16_0PfS__param_0,
	.param .b64 _Z8J_2_16_0PfS__param_1
)
{
	.reg .b32 	%f<2>;

	mov.f32 	%f1, 0f00000000;
	st.param.f32 	[func_retval0], %f1;
	ret;

}
.func  (.param .b32 func_retval0) _Z8J_2_16_1PfS_(
	.param .b64 _Z8J_2_16_1PfS__param_0,
	.param .b64 _Z8J_2_16_1PfS__param_1
)
{
	.reg .b32 	%f<2>;

	mov.f32 	%f1, 0f00000000;
	st.param.f32 	[func_retval0], %f1;
	ret;

}
.func  (.param .b32 func_retval0) _Z8J_2_16_2PfS_(
	.param .b64 _Z8J_2_16_2PfS__param_0,
	.param .b64 _Z8J_2_16_2PfS__param_1
)
{
	.reg .b32 	%f<2>;

	mov.f32 	%f1, 0f00000000;
	st.param.f32 	[func_retval0], %f1;
	ret;

}
.func  (.param .b32 func_retval0) _Z8J_2_16_3PfS_(
	.param .b64 _Z8J_2_16_3PfS__param_0,
	.param .b64 _Z8J_2_16_3PfS__param_1
)
{
	.reg .b32 	%f<2>;

	mov.f32 	%f1, 0f00000000;
	st.param.f32 	[func_retval0], %f1;
	ret;

}
.func  (.param .b32 func_retval0) _Z8J_2_16_4PfS_(
	.param .b64 _Z8J_2_16_4PfS__param_0,
	.param .b64 _Z8J_2_16_4PfS__param_1
)
{
	.reg .b32 	%f<2>;

	mov.f32 	%f1, 0f00000000;
	st.param.f32 	[func_retval0], %f1;
	ret;

}
.func  (.param .b32 func_retval0) _Z8J_2_16_5PfS_(
	.param .b64 _Z8J_2_16_5PfS__param_0,
	.param .b64 _Z8J_2_16_5PfS__param_1
)
{
	.reg .b32 	%f<2>;

	mov.f32 	%f1, 0f00000000;
	st.param.f32 	[func_retval0], %f1;
	ret;

}
.func  (.param .b32 func_retval0) _Z8J_2_16_6PfS_(
	.param .b64 _Z8J_2_16_6PfS__param_0,
	.param .b64 _Z8J_2_16_6PfS__param_1
)
{
	.reg .b32 	%f<2>;

	mov.f32 	%f1, 0f00000000;
	st.param.f32 	[func_retval0], %f1;
	ret;

}
.func  (.param .b32 func_retval0) _Z8J_2_16_7PfS_(
	.param .b64 _Z8J_2_16_7PfS__param_0,
	.param .b64 _Z8J_2_16_7PfS__param_1
)
{
	.reg .b32 	%f<2>;

	mov.f32 	%f1, 0f00000000;
	st.param.f32 	[func_retval0], %f1;
	ret;

}
.func  (.param .b32 func_retval0) _Z8J_2_16_8PfS_(
	.param .b64 _Z8J_2_16_8PfS__param_0,
	.param .b64 _Z8J_2_16_8PfS__param_1
)
{
	.reg .b32 	%f<3>;
	.reg .b64 	%rd<2>;

	ld.param.u64 	%rd1, [_Z8J_2_16_8PfS__param_0];
	ld.f32 	%f1, [%rd1+64];
	add.f32 	%f2, %f1, %f1;
	st.param.f32 	[func_retval0], %f2;
	ret;

}
.func  (.param .b32 func_retval0) _Z8J_2_16_9PfS_(
	.param .b64 _Z8J_2_16_9PfS__param_0,
	.param .b64 _Z8J_2_16_9PfS__param_1
)
{
	.reg .b32 	%f<2>;

	mov.f32 	%f1, 0f00000000;
	st.param.f32 	[func_retval0], %f1;
	ret;

}
.func  (.param .b32 func_retval0) _Z9J_2_16_10PfS_(
	.param .b64 _Z9J_2_16_10PfS__param_0,
	.param .b64 _Z9J_2_16_10PfS__param_1
)
{
	.reg .b32 	%f<2>;

	mov.f32 	%f1, 0f00000000;
	st.param.f32 	[func_retval0], %f1;
	ret;

}
.func  (.param .b32 func_retval0) _Z9J_2_16_11PfS_(
	.param .b64 _Z9J_2_16_11PfS__param_0,
	.param .b64 _Z9J_2_16_11PfS__param_1
)
{
	.reg .b32 	%f<2>;

	mov.f32 	%f1, 0f00000000;
	st.param.f32 	[func_retval0], %f1;
	ret;

}
.func  (.param .b32 func_retval0) _Z9J_2_16_12PfS_(
	.param .b64 _Z9J_2_16_12PfS__param_0,
	.param .b64 _Z9J_2_16_12PfS__param_1
)
{
	.reg .b32 	%f<2>;

	mov.f32 	%f1, 0f00000000;
	st.param.f32 	[func_retval0], %f1;
	ret;

}
.func  (.param .b32 func_retval0) _Z9J_2_16_13PfS_(
	.param .b64 _Z9J_2_16_13PfS__param_0,
	.param .b64 _Z9J_2_16_13PfS__param_1
)
{
	.reg .b32 	%f<2>;

	mov.f32 	%f1, 0f00000000;
	st.param.f32 	[func_retval0], %f1;
	ret;

}
.func  (.param .b32 func_retval0) _Z9J_2_16_14PfS_(
	.param .b64 _Z9J_2_16_14PfS__param_0,
	.param .b64 _Z9J_2_16_14PfS__param_1
)
{
	.reg .b32 	%f<2>;

	mov.f32 	%f1, 0f00000000;
	st.param.f32 	[func_retval0], %f1;
	ret;

}
.func  (.param .b32 func_retval0) _Z9J_2_16_15PfS_(
	.param .b64 _Z9J_2_16_15PfS__param_0,
	.param .b64 _Z9J_2_16_15PfS__param_1
)
{
	.reg .b32 	%f<2>;

	mov.f32 	%f1, 0f00000000;
	st.param.f32 	[func_retval0], %f1;
	ret;

}
.func  (.param .b32 func_retval0) _Z9J_2_16_16PfS_(
	.param .b64 _Z9J_2_16_16PfS__param_0,
	.param .b64 _Z9J_2_16_16PfS__param_1
)
{
	.reg .b32 	%f<3>;
	.reg .b64 	%rd<2>;

	ld.param.u64 	%rd1, [_Z9J_2_16_16PfS__param_0];
	ld.f32 	%f1, [%rd1+32];
	add.f32 	%f2, %f1, %f1;
	st.param.f32 	[func_retval0], %f2;
	ret;

}
.func  (.param .b32 func_retval0) _Z9J_2_16_17PfS_(
	.param .b64 _Z9J_2_16_17PfS__param_0,
	.param .b64 _Z9J_2_16_17PfS__param_1
)
{
	.reg .b32 	%f<2>;

	mov.f32 	%f1, 0f00000000;
	st.param.f32 	[func_retval0], %f1;
	ret;

}
.func  (.param .b32 func_retval0) _Z9J_2_16_18PfS_(
	.param .b64 _Z9J_2_16_18PfS__param_0,
	.param .b64 _Z9J_2_16_18PfS__param_1
)
{
	.reg .b32 	%f<2>;

	mov.f32 	%f1, 0f00000000;
	st.param.f32 	[func_retval0], %f1;
	ret;

}
.func  (.param .b32 func_retval0) _Z9J_2_16_19PfS_(
	.param .b64 _Z9J_2_16_19PfS__param_0,
	.param .b64 _Z9J_2_16_19PfS__param_1
)
{
	.reg .b32 	%f<2>;

	mov.f32 	%f1, 0f00000000;
	st.param.f32 	[func_retval0], %f1;
	ret;

}
.func  (.param .b32 func_retval0) _Z9J_2_16_20PfS_(
	.param .b64 _Z9J_2_16_20PfS__param_0,
	.param .b64 _Z9J_2_16_20PfS__param_1
)
{
	.reg .b32 	%f<2>;

	mov.f32 	%f1, 0f00000000;
	st.param.f32 	[func_retval0], %f1;
	ret;

}
.func  (.param .b32 func_retval0) _Z9J_2_16_21PfS_(
	.param .b64 _Z9J_2_16_21PfS__param_0,
	.param .b64 _Z9J_2_16_21PfS__param_1
)
{
	.reg .b32 	%f<2>;

	mov.f32 	%f1, 0f00000000;
	st.param.f32 	[func_retval0], %f1;
	ret;

}
.func  (.param .b32 func_retval0) _Z8J_2_17_0PfS_(
	.param .b64 _Z8J_2_17_0PfS__param_0,
	.param .b64 _Z8J_2_17_0PfS__param_1
)
{
	.reg .b32 	%f<2>;

	mov.f32 	%f1, 0f00000000;
	st.param.f32 	[func_retval0], %f1;
	ret;

}
.func  (.param .b32 func_retval0) _Z8J_2_17_1PfS_(
	.param .b64 _Z8J_2_17_1PfS__param_0,
	.param .b64 _Z8J_2_17_1PfS__param_1
)
{
	.reg .b32 	%f<2>;

	mov.f32 	%f1, 0f00000000;
	st.param.f32 	[func_retval0], %f1;
	ret;

}
.func  (.param .b32 func_retval0) _Z8J_2_17_2PfS_(
	.param .b64 _Z8J_2_17_2PfS__param_0,
	.param .b64 _Z8J_2_17_2PfS__param_1
)
{
	.reg .b32 	%f<2>;

	mov.f32 	%f1, 0f00000000;
	st.param.f32 	[func_retval0], %f1;
	ret;

}
.func  (.param .b32 func_retval0) _Z8J_2_17_3PfS_(
	.param .b64 _Z8J_2_17_3PfS__param_0,
	.param .b64 _Z8J_2_17_3PfS__param_1
)
{
	.reg .b32 	%f<2>;

	mov.f32 	%f1, 0f00000000;
	st.param.f32 	[func_retval0], %f1;
	ret;

}
.func  (.param .b32 func_retval0) _Z8J_2_17_4PfS_(
	.param .b64 _Z8J_2_17_4PfS__param_0,
	.param .b64 _Z8J_2_17_4PfS__param_1
)
{
	.reg .b32 	%f<2>;

	mov.f32 	%f1, 0f00000000;
	st.param.f32 	[func_retval0], %f1;
	ret;

}
.func  (.param .b32 func_retval0) _Z8J_2_17_5PfS_(
	.param .b64 _Z8J_2_17_5PfS__param_0,
	.param .b64 _Z8J_2_17_5PfS__param_1
)
{
	.reg .b32 	%f<2>;

	mov.f32 	%f1, 0f00000000;
	st.param.f32 	[func_retval0], %f1;
	ret;

}
.func  (.param .b32 func_retval0) _Z8J_2_17_6PfS_(
	.param .b64 _Z8J_2_17_6PfS__param_0,
	.param .b64 _Z8J_2_17_6PfS__param_1
)
{
	.reg .b32 	%f<2>;

	mov.f32 	%f1, 0f00000000;
	st.param.f32 	[func_retval0], %f1;
	ret;

}
.func  (.param .b32 func_retval0) _Z8J_2_17_7PfS_(
	.param .b64 _Z8J_2_17_7PfS__param_0,
	.param .b64 _Z8J_2_17_7PfS__param_1
)
{
	.reg .b32 	%f<2>;

	mov.f32 	%f1, 0f00000000;
	st.param.f32 	[func_retval0], %f1;
	ret;

}
.func  (.param .b32 func_retval0) _Z8J_2_17_8PfS_(
	.param .b64 _Z8J_2_17_8PfS__param_0,
	.param .b64 _Z8J_2_17_8PfS__param_1
)
{
	.reg .b32 	%f<2>;

	mov.f32 	%f1, 0f00000000;
	st.param.f32 	[func_retval0], %f1;
	ret;

}
.func  (.param .b32 func_retval0) _Z8J_2_17_9PfS_(
	.param .b64 _Z8J_2_17_9PfS__param_0,
	.param .b64 _Z8J_2_17_9PfS__param_1
)
{
	.reg .b32 	%f<3>;
	.reg .b64 	%rd<2>;

	ld.param.u64 	%rd1, [_Z8J_2_17_9PfS__param_0];
	ld.f32 	%f1, [%rd1+68];
	add.f32 	%f2, %f1, %f1;
	st.param.f32 	[func_retval0], %f2;
	ret;

}
.func  (.param .b32 func_retval0) _Z9J_2_17_10PfS_(
	.param .b64 _Z9J_2_17_10PfS__param_0,
	.param .b64 _Z9J_2_17_10PfS__param_1
)
{
	.reg .b32 	%f<2>;

	mov.f32 	%f1, 0f00000000;
	st.param.f32 	[func_retval0], %f1;
	ret;

}
.func  (.param .b32 func_retval0) _Z9J_2_17_11PfS_(
	.param .b64 _Z9J_2_17_11PfS__param_0,
	.param .b64 _Z9J_2_17_11PfS__param_1
)
{
	.reg .b32 	%f<2>;

	mov.f32 	%f1, 0f00000000;
	st.param.f32 	[func_retval0], %f1;
	ret;

}
.func  (.param .b32 func_retval0) _Z9J_2_17_12PfS_(
	.param .b64 _Z9J_2_17_12PfS__param_0,
	.param .b64 _Z9J_2_17_12PfS__param_1
)
{
	.reg .b32 	%f<2>;

	mov.f32 	%f1, 0f00000000;
	st.param.f32 	[func_retval0], %f1;
	ret;

}
.func  (.param .b32 func_retval0) _Z9J_2_17_13PfS_(
	.param .b64 _Z9J_2_17_13PfS__param_0,
	.param .b64 _Z9J_2_17_13PfS__param_1
)
{
	.reg .b32 	%f<2>;

	mov.f32 	%f1, 0f00000000;
	st.param.f32 	[func_retval0], %f1;
	ret;

}
.func  (.param .b32 func_retval0) _Z9J_2_17_14PfS_(
	.param .b64 _Z9J_2_17_14PfS__param_0,
	.param .b64 _Z9J_2_17_14PfS__param_1
)
{
	.reg .b32 	%f<2>;

	mov.f32 	%f1, 0f00000000;
	st.param.f32 	[func_retval0], %f1;
	ret;

}
.func  (.param .b32 func_retval0) _Z9J_2_17_15PfS_(
	.param .b64 _Z9J_2_17_15PfS__param_0,
	.param .b64 _Z9J_2_17_15PfS__param_1
)
{
	.reg .b32 	%f<2>;

	mov.f32 	%f1, 0f00000000;
	st.param.f32 	[func_retval0], %f1;
	ret;

}
.func  (.param .b32 func_retval0) _Z9J_2_17_16PfS_(
	.param .b64 _Z9J_2_17_16PfS__param_0,
	.param .b64 _Z9J_2_17_16PfS__param_1
)
{
	.reg .b32 	%f<2>;

	mov.f32 	%f1, 0f00000000;
	st.param.f32 	[func_retval0], %f1;
	ret;

}
.func  (.param .b32 func_retval0) _Z9J_2_17_17PfS_(
	.param .b64 _Z9J_2_17_17PfS__param_0,
	.param .b64 _Z9J_2_17_17PfS__param_1
)
{
	.reg .b32 	%f<3>;
	.reg .b64 	%rd<2>;

	ld.param.u64 	%rd1, [_Z9J_2_17_17PfS__param_0];
	ld.f32 	%f1, [%rd1+36];
	add.f32 	%f2, %f1, %f1;
	st.param.f32 	[func_retval0], %f2;
	ret;

}
.func  (.param .b32 func_retval0) _Z9J_2_17_18PfS_(
	.param .b64 _Z9J_2_17_18PfS__param_0,
	.param .b64 _Z9J_2_17_18PfS__param_1
)
{
	.reg .b32 	%f<2>;

	mov.f32 	%f1, 0f00000000;
	st.param.f32 	[func_retval0], %f1;
	ret;

}
.func  (.param .b32 func_retval0) _Z9J_2_17_19PfS_(
	.param .b64 _Z9J_2_17_19PfS__param_0,
	.param .b64 _Z9J_2_17_19PfS__param_1
)
{
	.reg .b32 	%f<2>;

	mov.f32 	%f1, 0f00000000;
	st.param.f32 	[func_retval0], %f1;
	ret;

}
.func  (.param .b32 func_retval0) _Z9J_2_17_20PfS_(
	.param .b64 _Z9J_2_17_20PfS__param_0,
	.param .b64 _Z9J_2_17_20PfS__param_1
)
{
	.reg .b32 	%f<2>;

	mov.f32 	%f1, 0f00000000;
	st.param.f32 	[func_retval0], %f1;
	ret;

}
.func  (.param .b32 func_retval0) _Z9J_2_17_21PfS_(
	.param .b64 _Z9J_2_17_21PfS__param_0,
	.param .b64 _Z9J_2_17_21PfS__param_1
)
{
	.reg .b32 	%f<2>;

	mov.f32 	%f1, 0f00000000;
	st.param.f32 	[func_retval0], %f1;
	ret;

}
.func  (.param .b32 func_retval0) _Z8J_2_18_0PfS_(
	.param .b64 _Z8J_2_18_0PfS__param_0,
	.param .b64 _Z8J_2_18_0PfS__param_1
)
{
	.reg .b32 	%f<2>;

	mov.f32 	%f1, 0f00000000;
	st.param.f32 	[func_retval0], %f1;
	ret;

}
.func  (.param .b32 func_retval0) _Z8J_2_18_1PfS_(
	.param .b64 _Z8J_2_18_1PfS__param_0,
	.param .b64 _Z8J_2_18_1PfS__param_1
)
{
	.reg .b32 	%f<2>;

	mov.f32 	%f1, 0f00000000;
	st.param.f32 	[func_retval0], %f1;
	ret;

}
.func  (.param .b32 func_retval0) _Z8J_2_18_2PfS_(
	.param .b64 _Z8J_2_18_2PfS__param_0,
	.param .b64 _Z8J_2_18_2PfS__param_1
)
{
	.reg .b32 	%f<2>;

	mov.f32 	%f1, 0f00000000;
	st.param.f32 	[func_retval0], %f1;
	ret;

}
.func  (.param .b32 func_retval0) _Z8J_2_18_3PfS_(
	.param .b64 _Z8J_2_18_3PfS__param_0,
	.param .b64 _Z8J_2_18_3PfS__param_1
)
{
	.reg .b32 	%f<2>;

	mov.f32 	%f1, 0f00000000;
	st.param.f32 	[func_retval0], %f1;
	ret;

}
.func  (.param .b32 func_retval0) _Z8J_2_18_4PfS_(
	.param .b64 _Z8J_2_18_4PfS__param_0,
	.param .b64 _Z8J_2_18_4PfS__param_1
)
{
	.reg .b32 	%f<2>;

	mov.f32 	%f1, 0f00000000;
	st.param.f32 	[func_retval0], %f1;
	ret;

}
.func  (.param .b32 func_retval0) _Z8J_2_18_5PfS_(
	.param .b64 _Z8J_2_18_5PfS__param_0,
	.param .b64 _Z8J_2_18_5PfS__param_1
)
{
	.reg .b32 	%f<2>;

	mov.f32 	%f1, 0f00000000;
	st.param.f32 	[func_retval0], %f1;
	ret;

}
.func  (.param .b32 func_retval0) _Z8J_2_18_6PfS_(
	.param .b64 _Z8J_2_18_6PfS__param_0,
	.param .b64 _Z8J_2_18_6PfS__param_1
)
{
	.reg .b32 	%f<2>;

	mov.f32 	%f1, 0f00000000;
	st.param.f32 	[func_retval0], %f1;
	ret;

}
.func  (.param .b32 func_retval0) _Z8J_2_18_7PfS_(
	.param .b64 _Z8J_2_18_7PfS__param_0,
	.param .b64 _Z8J_2_18_7PfS__param_1
)
{
	.reg .b32 	%f<2>;

	mov.f32 	%f1, 0f00000000;
	st.param.f32 	[func_retval0], %f1;
	ret;

}
.func  (.param .b32 func_retval0) _Z8J_2_18_8PfS_(
	.param .b64 _Z8J_2_18_8PfS__param_0,
	.param .b64 _Z8J_2_18_8PfS__param_1
)
{
	.reg .b32 	%f<2>;

	mov.f32 	%f1, 0f00000000;
	st.param.f32 	[func_retval0], %f1;
	ret;

}
.func  (.param .b32 func_retval0) _Z8J_2_18_9PfS_(
	.param .b64 _Z8J_2_18_9PfS__param_0,
	.param .b64 _Z8J_2_18_9PfS__param_1
)
{
	.reg .b32 	%f<2>;

	mov.f32 	%f1, 0f00000000;
	st.param.f32 	[func_retval0], %f1;
	ret;

}
.func  (.param .b32 func_retval0) _Z9J_2_18_10PfS_(
	.param .b64 _Z9J_2_18_10PfS__param_0,
	.param .b64 _Z9J_2_18_10PfS__param_1
)
{
	.reg .b32 	%f<3>;
	.reg .b64 	%rd<2>;

	ld.param.u64 	%rd1, [_Z9J_2_18_10PfS__param_0];
	ld.f32 	%f1, [%rd1+72];
	add.f32 	%f2, %f1, %f1;
	st.param.f32 	[func_retval0], %f2;
	ret;

}
.func  (.param .b32 func_retval0) _Z9J_2_18_11PfS_(
	.param .b64 _Z9J_2_18_11PfS__param_0,
	.param .b64 _Z9J_2_18_11PfS__param_1
)
{
	.reg .b32 	%f<2>;

	mov.f32 	%f1, 0f00000000;
	st.param.f32 	[func_retval0], %f1;
	ret;

}
.func  (.param .b32 func_retval0) _Z9J_2_18_12PfS_(
	.param .b64 _Z9J_2_18_12PfS__param_0,
	.param .b64 _Z9J_2_18_12PfS__param_1
)
{
	.reg .b32 	%f<2>;

	mov.f32 	%f1, 0f00000000;
	st.param.f32 	[func_retval0], %f1;
	ret;

}
.func  (.param .b32 func_retval0) _Z9J_2_18_13PfS_(
	.param .b64 _Z9J_2_18_13PfS__param_0,
	.param .b64 _Z9J_2_18_13PfS__param_1
)
{
	.reg .b32 	%f<2>;

	mov.f32 	%f1, 0f00000000;
	st.param.f32 	[func_retval0], %f1;
	ret;

}
.func  (.param .b32 func_retval0) _Z9J_2_18_14PfS_(
	.param .b64 _Z9J_2_18_14PfS__param_0,
	.param .b64 _Z9J_2_18_14PfS__param_1
)
{
	.reg .b32 	%f<2>;

	mov.f32 	%f1, 0f00000000;
	st.param.f32 	[func_retval0], %f1;
	ret;

}
.func  (.param .b32 func_retval0) _Z9J_2_18_15PfS_(
	.param .b64 _Z9J_2_18_15PfS__param_0,
	.param .b64 _Z9J_2_18_15PfS__param_1
)
{
	.reg .b32 	%f<2>;

	mov.f32 	%f1, 0f00000000;
	st.param.f32 	[func_retval0], %f1;
	ret;

}
.func  (.param .b32 func_retval0) _Z9J_2_18_16PfS_(
	.param .b64 _Z9J_2_18_16PfS__param_0,
	.param .b64 _Z9J_2_18_16PfS__param_1
)
{
	.reg .b32 	%f<2>;

	mov.f32 	%f1, 0f00000000;
	st.param.f32 	[func_retval0], %f1;
	ret;

}
.func  (.param .b32 func_retval0) _Z9J_2_18_17PfS_(
	.param .b64 _Z9J_2_18_17PfS__param_0,
	.param .b64 _Z9J_2_18_17PfS__param_1
)
{
	.reg .b32 	%f<2>;

	mov.f32 	%f1, 0f00000000;
	st.param.f32 	[func_retval0], %f1;
	ret;

}
.func  (.param .b32 func_retval0) _Z9J_2_18_18PfS_(
	.param .b64 _Z9J_2_18_18PfS__param_0,
	.param .b64 _Z9J_2_18_18PfS__param_1
)
{
	.reg .b32 	%f<3>;
	.reg .b64 	%rd<2>;

	ld.param.u64 	%rd1, [_Z9J_2_18_18PfS__param_0];
	ld.f32 	%f1, [%rd1+40];
	add.f32 	%f2, %f1, %f1;
	st.param.f32 	[func_retval0], %f2;
	ret;

}
.func  (.param .b32 func_retval0) _Z9J_2_18_19PfS_(
	.param .b64 _Z9J_2_18_19PfS__param_0,
	.param .b64 _Z9J_2_18_19PfS__param_1
)
{
	.reg .b32 	%f<2>;

	mov.f32 	%f1, 0f00000000;
	st.param.f32 	[func_retval0], %f1;
	ret;

}
.func  (.param .b32 func_retval0) _Z9J_2_18_20PfS_(
	.param .b64 _Z9J_2_18_20PfS__param_0,
	.param .b64 _Z9J_2_18_20PfS__param_1
)
{
	.reg .b32 	%f<2>;

	mov.f32 	%f1, 0f00000000;
	st.param.f32 	[func_retval0], %f1;
	ret;

}
.func  (.param .b32 func_retval0) _Z9J_2_18_21PfS_(
	.param .b64 _Z9J_2_18_21PfS__param_0,
	.param .b64 _Z9J_2_18_21PfS__param_1
)
{
	.reg .b32 	%f<2>;

	mov.f32 	%f1, 0f00000000;
	st.param.f32 	[func_retval0], %f1;
	ret;

}
.func  (.param .b32 func_retval0) _Z8J_2_19_0PfS_(
	.param .b64 _Z8J_2_19_0PfS__param_0,
	.param .b64 _Z8J_2_19_0PfS__param_1
)
{
	.reg .b32 	%f<2>;

	mov.f32 	%f1, 0f00000000;
	st.param.f32 	[func_retval0], %f1;
	ret;

}
.func  (.param .b32 func_retval0) _Z8J_2_19_1PfS_(
	.param .b64 _Z8J_2_19_1PfS__param_0,
	.param .b64 _Z8J_2_19_1PfS__param_1
)
{
	.reg .b32 	%f<2>;

	mov.f32 	%f1, 0f00000000;
	st.param.f32 	[func_retval0], %f1;
	ret;

}
.func  (.param .b32 func_retval0) _Z8J_2_19_2PfS_(
	.param .b64 _Z8J_2_19_2PfS__param_0,
	.param .b64 _Z8J_2_19_2PfS__param_1
)
{
	.reg .b32 	%f<2>;

	mov.f32 	%f1, 0f00000000;
	st.param.f32 	[func_retval0], %f1;
	ret;

}
.func  (.param .b32 func_retval0) _Z8J_2_19_3PfS_(
	.param .b64 _Z8J_2_19_3PfS__param_0,
	.param .b64 _Z8J_2_19_3PfS__param_1
)
{
	.reg .b32 	%f<2>;

	mov.f32 	%f1, 0f00000000;
	st.param.f32 	[func_retval0], %f1;
	ret;

}
.func  (.param .b32 func_retval0) _Z8J_2_19_4PfS_(
	.param .b64 _Z8J_2_19_4PfS__param_0,
	.param .b64 _Z8J_2_19_4PfS__param_1
)
{
	.reg .b32 	%f<2>;

	mov.f32 	%f1, 0f00000000;
	st.param.f32 	[func_retval0], %f1;
	ret;

}
.func  (.param .b32 func_retval0) _Z8J_2_19_5PfS_(
	.param .b64 _Z8J_2_19_5PfS__param_0,
	.param .b64 _Z8J_2_19_5PfS__param_1
)
{
	.reg .b32 	%f<2>;

	mov.f32 	%f1, 0f00000000;
	st.param.f32 	[func_retval0], %f1;
	ret;

}
.func  (.param .b32 func_retval0) _Z8J_2_19_6PfS_(
	.param .b64 _Z8J_2_19_6PfS__param_0,
	.param .b64 _Z8J_2_19_6PfS__param_1
)
{
	.reg .b32 	%f<2>;

	mov.f32 	%f1, 0f00000000;
	st.param.f32 	[func_retval0], %f1;
	ret;

}
.func  (.param .b32 func_retval0) _Z8J_2_19_7PfS_(
	.param .b64 _Z8J_2_19_7PfS__param_0,
	.param .b64 _Z8J_2_19_7PfS__param_1
)
{
	.reg .b32 	%f<2>;

	mov.f32 	%f1, 0f00000000;
	st.param.f32 	[func_retval0], %f1;
	ret;

}
.func  (.param .b32 func_retval0) _Z8J_2_19_8PfS_(
	.param .b64 _Z8J_2_19_8PfS__param_0,
	.param .b64 _Z8J_2_19_8PfS__param_1
)
{
	.reg .b32 	%f<2>;

	mov.f32 	%f1, 0f00000000;
	st.param.f32 	[func_retval0], %f1;
	ret;

}
.func  (.param .b32 func_retval0) _Z8J_2_19_9PfS_(
	.param .b64 _Z8J_2_19_9PfS__param_0,
	.param .b64 _Z8J_2_19_9PfS__param_1
)
{
	.reg .b32 	%f<2>;

	mov.f32 	%f1, 0f00000000;
	st.param.f32 	[func_retval0], %f1;
	ret;

}
.func  (.param .b32 func_retval0) _Z9J_2_19_10PfS_(
	.param .b64 _Z9J_2_19_10PfS__param_0,
	.param .b64 _Z9J_2_19_10PfS__param_1
)
{
	.reg .b32 	%f<2>;

	mov.f32 	%f1, 0f00000000;
	st.param.f32 	[func_retval0], %f1;
	ret;

}
.func  (.param .b32 func_retval0) _Z9J_2_19_11PfS_(
	.param .b64 _Z9J_2_19_11PfS__param_0,
	.param .b64 _Z9J_2_19_11PfS__param_1
)
{
	.reg .b32 	%f<3>;
	.reg .b64 	%rd<2>;

	ld.param.u64 	%rd1, [_Z9J_2_19_11PfS__param_0];
	ld.f32 	%f1, [%rd1+76];
	add.f32 	%f2, %f1, %f1;
	st.param.f32 	[func_retval0], %f2;
	ret;

}
.func  (.param .b32 func_retval0) _Z9J_2_19_12PfS_(
	.param .b64 _Z9J_2_19_12PfS__param_0,
	.param .b64 _Z9J_2_19_12PfS__param_1
)
{
	.reg .b32 	%f<2>;

	mov.f32 	%f1, 0f00000000;
	st.param.f32 	[func_retval0], %f1;
	ret;

}
.func  (.param .b32 func_retval0) _Z9J_2_19_13PfS_(
	.param .b64 _Z9J_2_19_13PfS__param_0,
	.param .b64 _Z9J_2_19_13PfS__param_1
)
{
	.reg .b32 	%f<2>;

	mov.f32 	%f1, 0f00000000;
	st.param.f32 	[func_retval0], %f1;
	ret;

}
.func  (.param .b32 func_retval0) _Z9J_2_19_14PfS_(
	.param .b64 _Z9J_2_19_14PfS__param_0,
	.param .b64 _Z9J_2_19_14PfS__param_1
)
{
	.reg .b32 	%f<2>;

	mov.f32 	%f1, 0f00000000;
	st.param.f32 	[func_retval0], %f1;
	ret;

}
.func  (.param .b32 func_retval0) _Z9J_2_19_15PfS_(
	.param .b64 _Z9J_2_19_15PfS__param_0,
	.param .b64 _Z9J_2_19_15PfS__param_1
)
{
	.reg .b32 	%f<2>;

	mov.f32 	%f1, 0f00000000;
	st.param.f32 	[func_retval0], %f1;
	ret;

}
.func  (.param .b32 func_retval0) _Z9J_2_19_16PfS_(
	.param .b64 _Z9J_2_19_16PfS__param_0,
	.param .b64 _Z9J_2_19_16PfS__param_1
)
{
	.reg .b32 	%f<2>;

	mov.f32 	%f1, 0f00000000;
	st.param.f32 	[func_retval0], %f1;
	ret;

}
.func  (.param .b32 func_retval0) _Z9J_2_19_17PfS_(
	.param .b64 _Z9J_2_19_17PfS__param_0,
	.param .b64 _Z9J_2_19_17PfS__param_1
)
{
	.reg .b32 	%f<2>;

	mov.f32 	%f1, 0f00000000;
	st.param.f32 	[func_retval0], %f1;
	ret;

}
.func  (.param .b32 func_retval0) _Z9J_2_19_18PfS_(
	.param .b64 _Z9J_2_19_18PfS__param_0,
	.param .b64 _Z9J_2_19_18PfS__param_1
)
{
	.reg .b32 	%f<2>;

	mov.f32 	%f1, 0f00000000;
	st.param.f32 	[func_retval0], %f1;
	ret;

}
.func  (.param .b32 func_retval0) _Z9J_2_19_19PfS_(
	.param .b64 _Z9J_2_19_19PfS__param_0,
	.param .b64 _Z9J_2_19_19PfS__param_1
)
{
	.reg .b32 	%f<3>;
	.reg .b64 	%rd<2>;

	ld.param.u64 	%rd1, [_Z9J_2_19_19PfS__param_0];
	ld.f32 	%f1, [%rd1+44];
	add.f32 	%f2, %f1, %f1;
	st.param.f32 	[func_retval0], %f2;
	ret;

}
.func  (.param .b32 func_retval0) _Z9J_2_19_20PfS_(
	.param .b64 _Z9J_2_19_20PfS__param_0,
	.param .b64 _Z9J_2_19_20PfS__param_1
)
{
	.reg .b32 	%f<2>;

	mov.f32 	%f1, 0f00000000;
	st.param.f32 	[func_retval0], %f1;
	ret;

}
.func  (.param .b32 func_retval0) _Z9J_2_19_21PfS_(
	.param .b64 _Z9J_2_19_21PfS__param_0,
	.param .b64 _Z9J_2_19_21PfS__param_1
)
{
	.reg .b32 	%f<2>;

	mov.f32 	%f1, 0f00000000;
	st.param.f32 	[func_retval0], %f1;
	ret;

}
.func  (.param .b32 func_retval0) _Z8J_2_20_0PfS_(
	.param .b64 _Z8J_2_20_0PfS__param_0,
	.param .b64 _Z8J_2_20_0PfS__param_1
)
{
	.reg .b32 	%f<2>;

	mov.f32 	%f1, 0f00000000;
	st.param.f32 	[func_retval0], %f1;
	ret;

}
.func  (.param .b32 func_retval0) _Z8J_2_20_1PfS_(
	.param .b64 _Z8J_2_20_1PfS__param_0,
	.param .b64 _Z8J_2_20_1PfS__param_1
)
{
	.reg .b32 	%f<2>;

	mov.f32 	%f1, 0f00000000;
	st.param.f32 	[func_retval0], %f1;
	ret;

}
.func  (.param .b32 func_retval0) _Z8J_2_20_2PfS_(
	.param .b64 _Z8J_2_20_2PfS__param_0,
	.param .b64 _Z8J_2_20_2PfS__param_1
)
{
	.reg .b32 	%f<2>;

	mov.f32 	%f1, 0f00000000;
	st.param.f32 	[func_retval0], %f1;
	ret;

}
.func  (.param .b32 func_retval0) _Z8J_2_20_3PfS_(
	.param .b64 _Z8J_2_20_3PfS__param_0,
	.param .b64 _Z8J_2_20_3PfS__param_1
)
{
	.reg .b32 	%f<2>;

	mov.f32 	%f1, 0f00000000;
	st.param.f32 	[func_retval0], %f1;
	ret;

}
.func  (.param .b32 func_retval0) _Z8J_2_20_4PfS_(
	.param .b64 _Z8J_2_20_4PfS__param_0,
	.param .b64 _Z8J_2_20_4PfS__param_1
)
{
	.reg .b32 	%f<2>;

	mov.f32 	%f1, 0f00000000;
	st.param.f32 	[func_retval0], %f1;
	ret;

}
.func  (.param .b32 func_retval0) _Z8J_2_20_5PfS_(
	.param .b64 _Z8J_2_20_5PfS__param_0,
	.param .b64 _Z8J_2_20_5PfS__param_1
)
{
	.reg .b32 	%f<2>;

	mov.f32 	%f1, 0f00000000;
	st.param.f32 	[func_retval0], %f1;
	ret;

}
.func  (.param .b32 func_retval0) _Z8J_2_20_6PfS_(
	.param .b64 _Z8J_2_20_6PfS__param_0,
	.param .b64 _Z8J_2_20_6PfS__param_1
)
{
	.reg .b32 	%f<2>;

	mov.f32 	%f1, 0f00000000;
	st.param.f32 	[func_retval0], %f1;
	ret;

}
.func  (.param .b32 func_retval0) _Z8J_2_20_7PfS_(
	.param .b64 _Z8J_2_20_7PfS__param_0,
	.param .b64 _Z8J_2_20_7PfS__param_1
)
{
	.reg .b32 	%f<2>;

	mov.f32 	%f1, 0f00000000;
	st.param.f32 	[func_retval0], %f1;
	ret;

}
.func  (.param .b32 func_retval0) _Z8J_2_20_8PfS_(
	.param .b64 _Z8J_2_20_8PfS__param_0,
	.param .b64 _Z8J_2_20_8PfS__param_1
)
{
	.reg .b32 	%f<2>;

	mov.f32 	%f1, 0f00000000;
	st.param.f32 	[func_retval0], %f1;
	ret;

}
.func  (.param .b32 func_retval0) _Z8J_2_20_9PfS_(
	.param .b64 _Z8J_2_20_9PfS__param_0,
	.param .b64 _Z8J_2_20_9PfS__param_1
)
{
	.reg .b32 	%f<2>;

	mov.f32 	%f1, 0f00000000;
	st.param.f32 	[func_retval0], %f1;
	ret;

}
.func  (.param .b32 func_retval0) _Z9J_2_20_10PfS_(
	.param .b64 _Z9J_2_20_10PfS__param_0,
	.param .b64 _Z9J_2_20_10PfS__param_1
)
{
	.reg .b32 	%f<2>;

	mov.f32 	%f1, 0f00000000;
	st.param.f32 	[func_retval0], %f1;
	ret;

}
.func  (.param .b32 func_retval0) _Z9J_2_20_11PfS_(
	.param .b64 _Z9J_2_20_11PfS__param_0,
	.param .b64 _Z9J_2_20_11PfS__param_1
)
{
	.reg .b32 	%f<2>;

	mov.f32 	%f1, 0f00000000;
	st.param.f32 	[func_retval0], %f1;
	ret;

}
.func  (.param .b32 func_retval0) _Z9J_2_20_12PfS_(
	.param .b64 _Z9J_2_20_12PfS__param_0,
	.param .b64 _Z9J_2_20_12PfS__param_1
)
{
	.reg .b32 	%f<3>;
	.reg .b64 	%rd<2>;

	ld.param.u64 	%rd1, [_Z9J_2_20_12PfS__param_0];
	ld.f32 	%f1, [%rd1+80];
	add.f32 	%f2, %f1, %f1;
	st.param.f32 	[func_retval0], %f2;
	ret;

}
.func  (.param .b32 func_retval0) _Z9J_2_20_13PfS_(
	.param .b64 _Z9J_2_20_13PfS__param_0,
	.param .b64 _Z9J_2_20_13PfS__param_1
)
{
	.reg .b32 	%f<2>;

	mov.f32 	%f1, 0f00000000;
	st.param.f32 	[func_retval0], %f1;
	ret;

}
.func  (.param .b32 func_retval0) _Z9J_2_20_14PfS_(
	.param .b64 _Z9J_2_20_14PfS__param_0,
	.param .b64 _Z9J_2_20_14PfS__param_1
)
{
	.reg .b32 	%f<2>;

	mov.f32 	%f1, 0f00000000;
	st.param.f32 	[func_retval0], %f1;
	ret;

}
.func  (.param .b32 func_retval0) _Z9J_2_20_15PfS_(
	.param .b64 _Z9J_2_20_15PfS__param_0,
	.param .b64 _Z9J_2_20_15PfS__param_1
)
{
	.reg .b32 	%f<2>;

	mov.f32 	%f1, 0f00000000;
	st.param.f32 	[func_retval0], %f1;
	ret;

}
.func  (.param .b32 func_retval0) _Z9J_2_20_16PfS_(
	.param .b64 _Z9J_2_20_16PfS__param_0,
	.param .b64 _Z9J_2_20_16PfS__param_1
)
{
	.reg .b32 	%f<2>;

	mov.f32 	%f1, 0f00000000;
	st.param.f32 	[func_retval0], %f1;
	ret;

}
.func  (.param .b32 func_retval0) _Z9J_2_20_17PfS_(
	.param .b64 _Z9J_2_20_17PfS__param_0,
	.param .b64 _Z9J_2_20_17PfS__param_1
)
{
	.reg .b32 	%f<2>;

	mov.f32 	%f1, 0f00000000;
	st.param.f32 	[func_retval0], %f1;
	ret;

}
.func  (.param .b32 func_retval0) _Z9J_2_20_18PfS_(
	.param .b64 _Z9J_2_20_18PfS__param_0,
	.param .b64 _Z9J_2_20_18PfS__param_1
)
{
	.reg .b32 	%f<2>;

	mov.f32 	%f1, 0f00000000;
	st.param.f32 	[func_retval0], %f1;
	ret;

}
.func  (.param .b32 func_retval0) _Z9J_2_20_19PfS_(
	.param .b64 _Z9J_2_20_19PfS__param_0,
	.param .b64 _Z9J_2_20_19PfS__param_1
)
{
	.reg .b32 	%f<2>;

	mov.f32 	%f1, 0f00000000;
	st.param.f32 	[func_retval0], %f1;
	ret;

}
.func  (.param .b32 func_retval0) _Z9J_2_20_20PfS_(
	.param .b64 _Z9J_2_20_20PfS__param_0,
	.param .b64 _Z9J_2_20_20PfS__param_1
)
{
	.reg .b32 	%f<3>;
	.reg .b64 	%rd<2>;

	ld.param.u64 	%rd1, [_Z9J_2_20_20PfS__param_0];
	ld.f32 	%f1, [%rd1+48];
	add.f32 	%f2, %f1, %f1;
	st.param.f32 	[func_retval0], %f2;
	ret;

}
.func  (.param .b32 func_retval0) _Z9J_2_20_21PfS_(
	.param .b64 _Z9J_2_20_21PfS__param_0,
	.param .b64 _Z9J_2_20_21PfS__param_1
)
{
	.reg .b32 	%f<2>;

	mov.f32 	%f1, 0f00000000;
	st.param.f32 	[func_retval0], %f1;
	ret;

}
.func  (.param .b32 func_retval0) _Z8J_2_21_0PfS_(
	.param .b64 _Z8J_2_21_0PfS__param_0,
	.param .b64 _Z8J_2_21_0PfS__param_1
)
{
	.reg .b32 	%f<2>;

	mov.f32 	%f1, 0f00000000;
	st.param.f32 	[func_retval0], %f1;
	ret;

}
.func  (.param .b32 func_retval0) _Z8J_2_21_1PfS_(
	.param .b64 _Z8J_2_21_1PfS__param_0,
	.param .b64 _Z8J_2_21_1PfS__param_1
)
{
	.reg .b32 	%f<2>;

	mov.f32 	%f1, 0f00000000;
	st.param.f32 	[func_retval0], %f1;
	ret;

}
.func  (.param .b32 func_retval0) _Z8J_2_21_2PfS_(
	.param .b64 _Z8J_2_21_2PfS__param_0,
	.param .b64 _Z8J_2_21_2PfS__param_1
)
{
	.reg .b32 	%f<2>;

	mov.f32 	%f1, 0f00000000;
	st.param.f32 	[func_retval0], %f1;
	ret;

}
.func  (.param .b32 func_retval0) _Z8J_2_21_3PfS_(
	.param .b64 _Z8J_2_21_3PfS__param_0,
	.param .b64 _Z8J_2_21_3PfS__param_1
)
{
	.reg .b32 	%f<2>;

	mov.f32 	%f1, 0f00000000;
	st.param.f32 	[func_retval0], %f1;
	ret;

}
.func  (.param .b32 func_retval0) _Z8J_2_21_4PfS_(
	.param .b64 _Z8J_2_21_4PfS__param_0,
	.param .b64 _Z8J_2_21_4PfS__param_1
)
{
	.reg .b32 	%f<2>;

	mov.f32 	%f1, 0f00000000;
	st.param.f32 	[func_retval0], %f1;
	ret;

}
.func  (.param .b32 func_retval0) _Z8J_2_21_5PfS_(
	.param .b64 _Z8J_2_21_5PfS__param_0,
	.param .b64 _Z8J_2_21_5PfS__param_1
)
{
	.reg .b32 	%f<2>;

	mov.f32 	%f1, 0f00000000;
	st.param.f32 	[func_retval0], %f1;
	ret;

}
.func  (.param .b32 func_retval0) _Z8J_2_21_6PfS_(
	.param .b64 _Z8J_2_21_6PfS__param_0,
	.param .b64 _Z8J_2_21_6PfS__param_1
)
{
	.reg .b32 	%f<2>;

	mov.f32 	%f1, 0f00000000;
	st.param.f32 	[func_retval0], %f1;
	ret;

}
.func  (.param .b32 func_retval0) _Z8J_2_21_7PfS_(
	.param .b64 _Z8J_2_21_7PfS__param_0,
	.param .b64 _Z8J_2_21_7PfS__param_1
)
{
	.reg .b32 	%f<2>;

	mov.f32 	%f1, 0f00000000;
	st.param.f32 	[func_retval0], %f1;
	ret;

}
.func  (.param .b32 func_retval0) _Z8J_2_21_8PfS_(
	.param .b64 _Z8J_2_21_8PfS__param_0,
	.param .b64 _Z8J_2_21_8PfS__param_1
)
{
	.reg .b32 	%f<2>;

	mov.f32 	%f1, 0f00000000;
	st.param.f32 	[func_retval0], %f1;
	ret;

}
.func  (.param .b32 func_retval0) _Z8J_2_21_9PfS_(
	.param .b64 _Z8J_2_21_9PfS__param_0,
	.param .b64 _Z8J_2_21_9PfS__param_1
)
{
	.reg .b32 	%f<2>;

	mov.f32 	%f1, 0f00000000;
	st.param.f32 	[func_retval0], %f1;
	ret;

}
.func  (.param .b32 func_retval0) _Z9J_2_21_10PfS_(
	.param .b64 _Z9J_2_21_10PfS__param_0,
	.param .b64 _Z9J_2_21_10PfS__param_1
)
{
	.reg .b32 	%f<2>;

	mov.f32 	%f1, 0f00000000;
	st.param.f32 	[func_retval0], %f1;
	ret;

}
.func  (.param .b32 func_retval0) _Z9J_2_21_11PfS_(
	.param .b64 _Z9J_2_21_11PfS__param_0,
	.param .b64 _Z9J_2_21_11PfS__param_1
)
{
	.reg .b32 	%f<2>;

	mov.f32 	%f1, 0f00000000;
	st.param.f32 	[func_retval0], %f1;
	ret;

}
.func  (.param .b32 func_retval0) _Z9J_2_21_12PfS_(
	.param .b64 _Z9J_2_21_12PfS__param_0,
	.param .b64 _Z9J_2_21_12PfS__param_1
)
{
	.reg .b32 	%f<2>;

	mov.f32 	%f1, 0f00000000;
	st.param.f32 	[func_retval0], %f1;
	ret;

}
.func  (.param .b32 func_retval0) _Z9J_2_21_13PfS_(
	.param .b64 _Z9J_2_21_13PfS__param_0,
	.param .b64 _Z9J_2_21_13PfS__param_1
)
{
	.reg .b32 	%f<3>;
	.reg .b64 	%rd<2>;

	ld.param.u64 	%rd1, [_Z9J_2_21_13PfS__param_0];
	ld.f32 	%f1, [%rd1+84];
	add.f32 	%f2, %f1, %f1;
	st.param.f32 	[func_retval0], %f2;
	ret;

}
.func  (.param .b32 func_retval0) _Z9J_2_21_14PfS_(
	.param .b64 _Z9J_2_21_14PfS__param_0,
	.param .b64 _Z9J_2_21_14PfS__param_1
)
{
	.reg .b32 	%f<2>;

	mov.f32 	%f1, 0f00000000;
	st.param.f32 	[func_retval0], %f1;
	ret;

}
.func  (.param .b32 func_retval0) _Z9J_2_21_15PfS_(
	.param .b64 _Z9J_2_21_15PfS__param_0,
	.param .b64 _Z9J_2_21_15PfS__param_1
)
{
	.reg .b32 	%f<2>;

	mov.f32 	%f1, 0f00000000;
	st.param.f32 	[func_retval0], %f1;
	ret;

}
.func  (.param .b32 func_retval0) _Z9J_2_21_16PfS_(
	.param .b64 _Z9J_2_21_16PfS__param_0,
	.param .b64 _Z9J_2_21_16PfS__param_1
)
{
	.reg .b32 	%f<2>;

	mov.f32 	%f1, 0f00000000;
	st.param.f32 	[func_retval0], %f1;
	ret;

}
.func  (.param .b32 func_retval0) _Z9J_2_21_17PfS_(
	.param .b64 _Z9J_2_21_17PfS__param_0,
	.param .b64 _Z9J_2_21_17PfS__param_1
)
{
	.reg .b32 	%f<2>;

	mov.f32 	%f1, 0f00000000;
	st.param.f32 	[func_retval0], %f1;
	ret;

}
.func  (.param .b32 func_retval0) _Z9J_2_21_18PfS_(
	.param .b64 _Z9J_2_21_18PfS__param_0,
	.param .b64 _Z9J_2_21_18PfS__param_1
)
{
	.reg .b32 	%f<2>;

	mov.f32 	%f1, 0f00000000;
	st.param.f32 	[func_retval0], %f1;
	ret;

}
.func  (.param .b32 func_retval0) _Z9J_2_21_19PfS_(
	.param .b64 _Z9J_2_21_19PfS__param_0,
	.param .b64 _Z9J_2_21_19PfS__param_1
)
{
	.reg .b32 	%f<2>;

	mov.f32 	%f1, 0f00000000;
	st.param.f32 	[func_retval0], %f1;
	ret;

}
.func  (.param .b32 func_retval0) _Z9J_2_21_20PfS_(
	.param .b64 _Z9J_2_21_20PfS__param_0,
	.param .b64 _Z9J_2_21_20PfS__param_1
)
{
	.reg .b32 	%f<2>;

	mov.f32 	%f1, 0f00000000;
	st.param.f32 	[func_retval0], %f1;
	ret;

}
.func  (.param .b32 func_retval0) _Z9J_2_21_21PfS_(
	.param .b64 _Z9J_2_21_21PfS__param_0,
	.param .b64 _Z9J_2_21_21PfS__param_1
)
{
	.reg .b32 	%f<3>;
	.reg .b64 	%rd<2>;

	ld.param.u64 	%rd1, [_Z9J_2_21_21PfS__param_0];
	ld.f32 	%f1, [%rd1+52];
	add.f32 	%f2, %f1, %f1;
	st.param.f32 	[func_retval0], %f2;
	ret;

}
	// .globl	_Z11WI_EVALUATEPf
.visible .entry _Z11WI_EVALUATEPf(
	.param .u64 .ptr .align 1 _Z11WI_EVALUATEPf_param_0
)
{
	.reg .b32 	%r<5>;
	.reg .b32 	%f<2>;
	.reg .b64 	%rd<7>;

	ld.param.u64 	%rd1, [_Z11WI_EVALUATEPf_param_0];
	cvta.to.global.u64 	%rd2, %rd1;
	mov.u32 	%r1, %ntid.x;
	mov.u32 	%r2, %ctaid.x;
	mov.u32 	%r3, %tid.x;
	mad.lo.s32 	%r4, %r1, %r2, %r3;
	mul.wide.s32 	%rd3, %r4, 4;
	mov.u64 	%rd4, WI_LOOKUP;
	add.s64 	%rd5, %rd4, %rd3;
	ld.const.f32 	%f1, [%rd5];
	add.s64 	%rd6, %rd2, %rd3;
	st.global.f32 	[%rd6], %f1;
	ret;

}
	// .globl	_Z12KKT_EVALUATEPfS_S_
.visible .entry _Z12KKT_EVALUATEPfS_S_(
	.param .u64 .ptr .align 1 _Z12KKT_EVALUATEPfS_S__param_0,
	.param .u64 .ptr .align 1 _Z12KKT_EVALUATEPfS_S__param_1,
	.param .u64 .ptr .align 1 _Z12KKT_EVALUATEPfS_S__param_2
)
{
	.reg .b32 	%r<5>;
	.reg .b32 	%f<3>;
	.reg .b64 	%rd<11>;

	ld.param.u64 	%rd1, [_Z12KKT_EVALUATEPfS_S__param_0];
	ld.param.u64 	%rd2, [_Z12KKT_EVALUATEPfS_S__param_1];
	ld.param.u64 	%rd3, [_Z12KKT_EVALUATEPfS_S__param_2];
	cvta.to.global.u64 	%rd4, %rd1;
	mov.u32 	%r1, %ntid.x;
	mov.u32 	%r2, %ctaid.x;
	mov.u32 	%r3, %tid.x;
	mad.lo.s32 	%r4, %r1, %r2, %r3;
	mul.wide.s32 	%rd5, %r4, 8;
	mov.u64 	%rd6, KKT_LOOKUP;
	add.s64 	%rd7, %rd6, %rd5;
	ld.const.u64 	%rd8, [%rd7];
	{ // callseq 0, 0
	.param .b64 param0;
	st.param.b64 	[param0], %rd2;
	.param .b64 param1;
	st.param.b64 	[param1], %rd3;
	.param .b32 retval0;
	prototype_0 : .callprototype (.param .b32 _) _ (.param .b64 _, .param .b64 _);
	call (retval0), 
	%rd8, 
	(
	param0, 
	param1
	)
	, prototype_0;
	ld.param.f32 	%f1, [retval0];
	} // callseq 0
	mul.wide.s32 	%rd9, %r4, 4;
	add.s64 	%rd10, %rd4, %rd9;
	st.global.f32 	[%rd10], %f1;
	ret;

}
	// .globl	_Z10KKT_FORMATPPfS_
.visible .entry _Z10KKT_FORMATPPfS_(
	.param .u64 .ptr .align 1 _Z10KKT_FORMATPPfS__param_0,
	.param .u64 .ptr .align 1 _Z10KKT_FORMATPPfS__param_1
)
{
	.reg .b32 	%r<6>;
	.reg .b64 	%rd<8>;

	ld.param.u64 	%rd1, [_Z10KKT_FORMATPPfS__param_0];
	ld.param.u64 	%rd2, [_Z10KKT_FORMATPPfS__param_1];
	cvta.to.global.u64 	%rd3, %rd1;
	mov.u32 	%r1, %ntid.x;
	mov.u32 	%r2, %ctaid.x;
	mov.u32 	%r3, %tid.x;
	mad.lo.s32 	%r4, %r1, %r2, %r3;
	mul.lo.s32 	%r5, %r4, 22;
	mul.wide.s32 	%rd4, %r5, 4;
	add.s64 	%rd5, %rd2, %rd4;
	mul.wide.s32 	%rd6, %r4, 8;
	add.s64 	%rd7, %rd3, %rd6;
	st.global.u64 	[%rd7], %rd5;
	ret;

}
	// .globl	_Z10J_EVALUATEPfS_S_
.visible .entry _Z10J_EVALUATEPfS_S_(
	.param .u64 .ptr .align 1 _Z10J_EVALUATEPfS_S__param_0,
	.param .u64 .ptr .align 1 _Z10J_EVALUATEPfS_S__param_1,
	.param .u64 .ptr .align 1 _Z10J_EVALUATEPfS_S__param_2
)
{
	.reg .b32 	%r<5>;
	.reg .b32 	%f<3>;
	.reg .b64 	%rd<11>;

	ld.param.u64 	%rd1, [_Z10J_EVALUATEPfS_S__param_0];
	ld.param.u64 	%rd2, [_Z10J_EVALUATEPfS_S__param_1];
	ld.param.u64 	%rd3, [_Z10J_EVALUATEPfS_S__param_2];
	cvta.to.global.u64 	%rd4, %rd1;
	mov.u32 	%r1, %ntid.x;
	mov.u32 	%r2, %ctaid.x;
	mov.u32 	%r3, %tid.x;
	mad.lo.s32 	%r4, %r1, %r2, %r3;
	mul.wide.s32 	%rd5, %r4, 8;
	mov.u64 	%rd6, J_LOOKUP;
	add.s64 	%rd7, %rd6, %rd5;
	ld.const.u64 	%rd8, [%rd7];
	{ // callseq 1, 0
	.param .b64 param0;
	st.param.b64 	[param0], %rd2;
	.param .b64 param1;
	st.param.b64 	[param1], %rd3;
	.param .b32 retval0;
	prototype_1 : .callprototype (.param .b32 _) _ (.param .b64 _, .param .b64 _);
	call (retval0), 
	%rd8, 
	(
	param0, 
	param1
	)
	, prototype_1;
	ld.param.f32 	%f1, [retval0];
	} // callseq 1
	mul.wide.s32 	%rd9, %r4, 4;
	add.s64 	%rd10, %rd4, %rd9;
	st.global.f32 	[%rd10], %f1;
	ret;

}
	// .globl	_Z8J_FORMATPPfS_
.visible .entry _Z8J_FORMATPPfS_(
	.param .u64 .ptr .align 1 _Z8J_FORMATPPfS__param_0,
	.param .u64 .ptr .align 1 _Z8J_FORMATPPfS__param_1
)
{
	.reg .b32 	%r<6>;
	.reg .b64 	%rd<8>;

	ld.param.u64 	%rd1, [_Z8J_FORMATPPfS__param_0];
	ld.param.u64 	%rd2, [_Z8J_FORMATPPfS__param_1];
	cvta.to.global.u64 	%rd3, %rd1;
	mov.u32 	%r1, %ntid.x;
	mov.u32 	%r2, %ctaid.x;
	mov.u32 	%r3, %tid.x;
	mad.lo.s32 	%r4, %r1, %r2, %r3;
	mul.lo.s32 	%r5, %r4, 484;
	mul.wide.s32 	%rd4, %r5, 4;
	add.s64 	%rd5, %rd2, %rd4;
	mul.wide.s32 	%rd6, %r4, 8;
	add.s64 	%rd7, %rd3, %rd6;
	st.global.u64 	[%rd7], %rd5;
	ret;

}


// ===== COMPILED SASS (sm_100) =====

	.target	sm_100

	.elftype	@"ET_EXEC"


//--------------------- .note.nv.tkinfo           --------------------------
	.section	.note.nv.tkinfo,"",@"SHT_NOTE"
	.sectionflags	@"SHF_NOTE_NV_TKINFO"
	.tkinfo
        /*0018*/ 	.word	0x00000002
        /*0030*/ 	.string	""
        /*0030*/ 	.string	"ptxas"
        /*0030*/ 	.string	"Cuda compilation tools, release 13.0, V13.0.88"
        /*0030*/ 	.string	"Build cuda_13.0.r13.0/compiler.36424714_0"
        /*0030*/ 	.string	"-arch sm_100 -m 64 "



//--------------------- .note.nv.cuinfo           --------------------------
	.section	.note.nv.cuinfo,"",@"SHT_NOTE"
	.sectionflags	@"SHF_NOTE_NV_CUINFO"
        /*0018*/ 	.short	0x0002
        /*001a*/ 	.short	0x0064
        /*001c*/ 	.short	0x0082
	.zero		2


//--------------------- .nv.info                  --------------------------
	.section	.nv.info,"",@"SHT_CUDA_INFO"
	.align	4


	//----- nvinfo : EIATTR_REGCOUNT
	.align		4
        /*0000*/ 	.byte	0x04, 0x2f
        /*0002*/ 	.short	(.L_5 - .L_4)
	.align		4
.L_4:
        /*0004*/ 	.word	index@(_Z11WI_EVALUATEPf)
        /*0008*/ 	.word	0x00000008


	//----- nvinfo : EIATTR_FRAME_SIZE
	.align		4
.L_5:
        /*000c*/ 	.byte	0x04, 0x11
        /*000e*/ 	.short	(.L_7 - .L_6)
	.align		4
.L_6:
        /*0010*/ 	.word	index@(_Z11WI_EVALUATEPf)
        /*0014*/ 	.word	0x00000000


	//----- nvinfo : EIATTR_REGCOUNT
	.align		4
.L_7:
        /*0018*/ 	.byte	0x04, 0x2f
        /*001a*/ 	.short	(.L_9 - .L_8)
	.align		4
.L_8:
        /*001c*/ 	.word	index@(_Z8J_FORMATPPfS_)
        /*0020*/ 	.word	0x0000000c


	//----- nvinfo : EIATTR_FRAME_SIZE
	.align		4
.L_9:
        /*0024*/ 	.byte	0x04, 0x11
        /*0026*/ 	.short	(.L_11 - .L_10)
	.align		4
.L_10:
        /*0028*/ 	.word	index@(_Z8J_FORMATPPfS_)
        /*002c*/ 	.word	0x00000000


	//----- nvinfo : EIATTR_REGCOUNT
	.align		4
.L_11:
        /*0030*/ 	.byte	0x04, 0x2f
        /*0032*/ 	.short	(.L_13 - .L_12)
	.align		4
.L_12:
        /*0034*/ 	.word	index@(_Z10KKT_FORMATPPfS_)
        /*0038*/ 	.word	0x0000000c


	//----- nvinfo : EIATTR_FRAME_SIZE
	.align		4
.L_13:
        /*003c*/ 	.byte	0x04, 0x11
        /*003e*/ 	.short	(.L_15 - .L_14)
	.align		4
.L_14:
        /*0040*/ 	.word	index@(_Z10KKT_FORMATPPfS_)
        /*0044*/ 	.word	0x00000000


	//----- nvinfo : EIATTR_REGCOUNT
	.align		4
.L_15:
        /*0048*/ 	.byte	0x04, 0x2f
        /*004a*/ 	.short	(.L_17 - .L_16)
	.align		4
.L_16:
        /*004c*/ 	.word	index@(_Z10J_EVALUATEPfS_S_)
        /*0050*/ 	.word	0x00000018


	//----- nvinfo : EIATTR_FRAME_SIZE
	.align		4
.L_17:
        /*0054*/ 	.byte	0x04, 0x11
        /*0056*/ 	.short	(.L_19 - .L_18)
	.align		4
.L_18:
        /*0058*/ 	.word	index@($_Z10J_EVALUATEPfS_S_$_Z9J_2_21_21PfS_)
        /*005c*/ 	.word	0x00000008


	//----- nvinfo : EIATTR_FRAME_SIZE
	.align		4
.L_19:
        /*0060*/ 	.byte	0x04, 0x11
        /*0062*/ 	.short	(.L_21 - .L_20)
	.align		4
.L_20:
        /*0064*/ 	.word	index@($_Z10J_EVALUATEPfS_S_$_Z9J_2_21_20PfS_)
        /*0068*/ 	.word	0x00000008


	//----- nvinfo : EIATTR_FRAME_SIZE
	.align		4
.L_21:
        /*006c*/ 	.byte	0x04, 0x11
        /*006e*/ 	.short	(.L_23 - .L_22)
	.align		4
.L_22:
        /*0070*/ 	.word	index@($_Z10J_EVALUATEPfS_S_$_Z9J_2_21_19PfS_)
        /*0074*/ 	.word	0x00000008


	//----- nvinfo : EIATTR_FRAME_SIZE
	.align		4
.L_23:
        /*0078*/ 	.byte	0x04, 0x11
        /*007a*/ 	.short	(.L_25 - .L_24)
	.align		4
.L_24:
        /*007c*/ 	.word	index@($_Z10J_EVALUATEPfS_S_$_Z9J_2_21_18PfS_)
        /*0080*/ 	.word	0x00000008


	//----- nvinfo : EIATTR_FRAME_SIZE
	.align		4
.L_25:
        /*0084*/ 	.byte	0x04, 0x11
        /*0086*/ 	.short	(.L_27 - .L_26)
	.align		4
.L_26:
        /*0088*/ 	.word	index@($_Z10J_EVALUATEPfS_S_$_Z9J_2_21_17PfS_)
        /*008c*/ 	.word	0x00000008


	//----- nvinfo : EIATTR_FRAME_SIZE
	.align		4
.L_27:
        /*0090*/ 	.byte	0x04, 0x11
        /*0092*/ 	.short	(.L_29 - .L_28)
	.align		4
.L_28:
        /*0094*/ 	.word	index@($_Z10J_EVALUATEPfS_S_$_Z9J_2_21_16PfS_)
        /*0098*/ 	.word	0x00000008


	//----- nvinfo : EIATTR_FRAME_SIZE
	.align		4
.L_29:
        /*009c*/ 	.byte	0x04, 0x11
        /*009e*/ 	.short	(.L_31 - .L_30)
	.align		4
.L_30:
        /*00a0*/ 	.word	index@($_Z10J_EVALUATEPfS_S_$_Z9J_2_21_15PfS_)
        /*00a4*/ 	.word	0x00000008


	//----- nvinfo : EIATTR_FRAME_SIZE
	.align		4
.L_31:
        /*00a8*/ 	.byte	0x04, 0x11
        /*00aa*/ 	.short	(.L_33 - .L_32)
	.align		4
.L_32:
        /*00ac*/ 	.word	index@($_Z10J_EVALUATEPfS_S_$_Z9J_2_21_14PfS_)
        /*00b0*/ 	.word	0x00000008


	//----- nvinfo : EIATTR_FRAME_SIZE
	.align		4
.L_33:
        /*00b4*/ 	.byte	0x04, 0x11
        /*00b6*/ 	.short	(.L_35 - .L_34)
	.align		4
.L_34:
        /*00b8*/ 	.word	index@($_Z10J_EVALUATEPfS_S_$_Z9J_2_21_13PfS_)
        /*00bc*/ 	.word	0x00000008


	//----- nvinfo : EIATTR_FRAME_SIZE
	.align		4
.L_35:
        /*00c0*/ 	.byte	0x04, 0x11
        /*00c2*/ 	.short	(.L_37 - .L_36)
	.align		4
.L_36:
        /*00c4*/ 	.word	index@($_Z10J_EVALUATEPfS_S_$_Z9J_2_21_12PfS_)
        /*00c8*/ 	.word	0x00000008


	//----- nvinfo : EIATTR_FRAME_SIZE
	.align		4
.L_37:
        /*00cc*/ 	.byte	0x04, 0x11
        /*00ce*/ 	.short	(.L_39 - .L_38)
	.align		4
.L_38:
        /*00d0*/ 	.word	index@($_Z10J_EVALUATEPfS_S_$_Z9J_2_21_11PfS_)
        /*00d4*/ 	.word	0x00000008


	//----- nvinfo : EIATTR_FRAME_SIZE
	.align		4
.L_39:
        /*00d8*/ 	.byte	0x04, 0x11
        /*00da*/ 	.short	(.L_41 - .L_40)
	.align		4
.L_40:
        /*00dc*/ 	.word	index@($_Z10J_EVALUATEPfS_S_$_Z9J_2_21_10PfS_)
        /*00e0*/ 	.word	0x00000008


	//----- nvinfo : EIATTR_FRAME_SIZE
	.align		4
.L_41:
        /*00e4*/ 	.byte	0x04, 0x11
        /*00e6*/ 	.short	(.L_43 - .L_42)
	.align		4
.L_42:
        /*00e8*/ 	.word	index@($_Z10J_EVALUATEPfS_S_$_Z9J_2_20_21PfS_)
        /*00ec*/ 	.word	0x00000008


	//----- nvinfo : EIATTR_FRAME_SIZE
	.align		4
.L_43:
        /*00f0*/ 	.byte	0x04, 0x11
        /*00f2*/ 	.short	(.L_45 - .L_44)
	.align		4
.L_44:
        /*00f4*/ 	.word	index@($_Z10J_EVALUATEPfS_S_$_Z9J_2_20_20PfS_)
        /*00f8*/ 	.word	0x00000008


	//----- nvinfo : EIATTR_FRAME_SIZE
	.align		4
.L_45:
        /*00fc*/ 	.byte	0x04, 0x11
        /*00fe*/ 	.short	(.L_47 - .L_46)
	.align		4
.L_46:
        /*0100*/ 	.word	index@($_Z10J_EVALUATEPfS_S_$_Z9J_2_20_19PfS_)
        /*0104*/ 	.word	0x00000008


	//----- nvinfo : EIATTR_FRAME_SIZE
	.align		4
.L_47:
        /*0108*/ 	.byte	0x04, 0x11
        /*010a*/ 	.short	(.L_49 - .L_48)
	.align		4
.L_48:
        /*010c*/ 	.word	index@($_Z10J_EVALUATEPfS_S_$_Z9J_2_20_18PfS_)
        /*0110*/ 	.word	0x00000008


	//----- nvinfo : EIATTR_FRAME_SIZE
	.align		4
.L_49:
        /*0114*/ 	.byte	0x04, 0x11
        /*0116*/ 	.short	(.L_51 - .L_50)
	.align		4
.L_50:
        /*0118*/ 	.word	index@($_Z10J_EVALUATEPfS_S_$_Z9J_2_20_17PfS_)
        /*011c*/ 	.word	0x00000008


	//----- nvinfo : EIATTR_FRAME_SIZE
	.align		4
.L_51:
        /*0120*/ 	.byte	0x04, 0x11
        /*0122*/ 	.short	(.L_53 - .L_52)
	.align		4
.L_52:
        /*0124*/ 	.word	index@($_Z10J_EVALUATEPfS_S_$_Z9J_2_20_16PfS_)
        /*0128*/ 	.word	0x00000008


	//----- nvinfo : EIATTR_FRAME_SIZE
	.align		4
.L_53:
        /*012c*/ 	.byte	0x04, 0x11
        /*012e*/ 	.short	(.L_55 - .L_54)
	.align		4
.L_54:
        /*0130*/ 	.word	index@($_Z10J_EVALUATEPfS_S_$_Z9J_2_20_15PfS_)
        /*0134*/ 	.word	0x00000008


	//----- nvinfo : EIATTR_FRAME_SIZE
	.align		4
.L_55:
        /*0138*/ 	.byte	0x04, 0x11
        /*013a*/ 	.short	(.L_57 - .L_56)
	.align		4
.L_56:
        /*013c*/ 	.word	index@($_Z10J_EVALUATEPfS_S_$_Z9J_2_20_14PfS_)
        /*0140*/ 	.word	0x00000008


	//----- nvinfo : EIATTR_FRAME_SIZE
	.align		4
.L_57:
        /*0144*/ 	.byte	0x04, 0x11
        /*0146*/ 	.short	(.L_59 - .L_58)
	.align		4
.L_58:
        /*0148*/ 	.word	index@($_Z10J_EVALUATEPfS_S_$_Z9J_2_20_13PfS_)
        /*014c*/ 	.word	0x00000008


	//----- nvinfo : EIATTR_FRAME_SIZE
	.align		4
.L_59:
        /*0150*/ 	.byte	0x04, 0x11
        /*0152*/ 	.short	(.L_61 - .L_60)
	.align		4
.L_60:
        /*0154*/ 	.word	index@($_Z10J_EVALUATEPfS_S_$_Z9J_2_20_12PfS_)
        /*0158*/ 	.word	0x00000008


	//----- nvinfo : EIATTR_FRAME_SIZE
	.align		4
.L_61:
        /*015c*/ 	.byte	0x04, 0x11
        /*015e*/ 	.short	(.L_63 - .L_62)
	.align		4
.L_62:
        /*0160*/ 	.word	index@($_Z10J_EVALUATEPfS_S_$_Z9J_2_20_11PfS_)
        /*0164*/ 	.word	0x00000008


	//----- nvinfo : EIATTR_FRAME_SIZE
	.align		4
.L_63:
        /*0168*/ 	.byte	0x04, 0x11
        /*016a*/ 	.short	(.L_65 - .L_64)
	.align		4
.L_64:
        /*016c*/ 	.word	index@($_Z10J_EVALUATEPfS_S_$_Z9J_2_20_10PfS_)
        /*0170*/ 	.word	0x00000008


	//----- nvinfo : EIATTR_FRAME_SIZE
	.align		4
.L_65:
        /*0174*/ 	.byte	0x04, 0x11
        /*0176*/ 	.short	(.L_67 - .L_66)
	.align		4
.L_66:
        /*0178*/ 	.word	index@($_Z10J_EVALUATEPfS_S_$_Z9J_2_19_21PfS_)
        /*017c*/ 	.word	0x00000008


	//----- nvinfo : EIATTR_FRAME_SIZE
	.align		4
.L_67:
        /*0180*/ 	.byte	0x04, 0x11
        /*0182*/ 	.short	(.L_69 - .L_68)
	.align		4
.L_68:
        /*0184*/ 	.word	index@($_Z10J_EVALUATEPfS_S_$_Z9J_2_19_20PfS_)
        /*0188*/ 	.word	0x00000008


	//----- nvinfo : EIATTR_FRAME_SIZE
	.align		4
.L_69:
        /*018c*/ 	.byte	0x04, 0x11
        /*018e*/ 	.short	(.L_71 - .L_70)
	.align		4
.L_70:
        /*0190*/ 	.word	index@($_Z10J_EVALUATEPfS_S_$_Z9J_2_19_19PfS_)
        /*0194*/ 	.word	0x00000008


	//----- nvinfo : EIATTR_FRAME_SIZE
	.align		4
.L_71:
        /*0198*/ 	.byte	0x04, 0x11
        /*019a*/ 	.short	(.L_73 - .L_72)
	.align		4
.L_72:
        /*019c*/ 	.word	index@($_Z10J_EVALUATEPfS_S_$_Z9J_2_19_18PfS_)
        /*01a0*/ 	.word	0x00000008


	//----- nvinfo : EIATTR_FRAME_SIZE
	.align		4
.L_73:
        /*01a4*/ 	.byte	0x04, 0x11
        /*01a6*/ 	.short	(.L_75 - .L_74)
	.align		4
.L_74:
        /*01a8*/ 	.word	index@($_Z10J_EVALUATEPfS_S_$_Z9J_2_19_17PfS_)
        /*01ac*/ 	.word	0x00000008


	//----- nvinfo : EIATTR_FRAME_SIZE
	.align		4
.L_75:
        /*01b0*/ 	.byte	0x04, 0x11
        /*01b2*/ 	.short	(.L_77 - .L_76)
	.align		4
.L_76:
        /*01b4*/ 	.word	index@($_Z10J_EVALUATEPfS_S_$_Z9J_2_19_16PfS_)
        /*01b8*/ 	.word	0x00000008


	//----- nvinfo : EIATTR_FRAME_SIZE
	.align		4
.L_77:
        /*01bc*/ 	.byte	0x04, 0x11
        /*01be*/ 	.short	(.L_79 - .L_78)
	.align		4
.L_78:
        /*01c0*/ 	.word	index@($_Z10J_EVALUATEPfS_S_$_Z9J_2_19_15PfS_)
        /*01c4*/ 	.word	0x00000008


	//----- nvinfo : EIATTR_FRAME_SIZE
	.align		4
.L_79:
        /*01c8*/ 	.byte	0x04, 0x11
        /*01ca*/ 	.short	(.L_81 - .L_80)
	.align		4
.L_80:
        /*01cc*/ 	.word	index@($_Z10J_EVALUATEPfS_S_$_Z9J_2_19_14PfS_)
        /*01d0*/ 	.word	0x00000008


	//----- nvinfo : EIATTR_FRAME_SIZE
	.align		4
.L_81:
        /*01d4*/ 	.byte	0x04, 0x11
        /*01d6*/ 	.short	(.L_83 - .L_82)
	.align		4
.L_82:
        /*01d8*/ 	.word	index@($_Z10J_EVALUATEPfS_S_$_Z9J_2_19_13PfS_)
        /*01dc*/ 	.word	0x00000008


	//----- nvinfo : EIATTR_FRAME_SIZE
	.align		4
.L_83:
        /*01e0*/ 	.byte	0x04, 0x11
        /*01e2*/ 	.short	(.L_85 - .L_84)
	.align		4
.L_84:
        /*01e4*/ 	.word	index@($_Z10J_EVALUATEPfS_S_$_Z9J_2_19_12PfS_)
        /*01e8*/ 	.word	0x00000008


	//----- nvinfo : EIATTR_FRAME_SIZE
	.align		4
.L_85:
        /*01ec*/ 	.byte	0x04, 0x11
        /*01ee*/ 	.short	(.L_87 - .L_86)
	.align		4
.L_86:
        /*01f0*/ 	.word	index@($_Z10J_EVALUATEPfS_S_$_Z9J_2_19_11PfS_)
        /*01f4*/ 	.word	0x00000008


	//----- nvinfo : EIATTR_FRAME_SIZE
	.align		4
.L_87:
        /*01f8*/ 	.byte	0x04, 0x11
        /*01fa*/ 	.short	(.L_89 - .L_88)
	.align		4
.L_88:
        /*01fc*/ 	.word	index@($_Z10J_EVALUATEPfS_S_$_Z9J_2_19_10PfS_)
        /*0200*/ 	.word	0x00000008


	//----- nvinfo : EIATTR_FRAME_SIZE
	.align		4
.L_89:
        /*0204*/ 	.byte	0x04, 0x11
        /*0206*/ 	.short	(.L_91 - .L_90)
	.align		4
.L_90:
        /*0208*/ 	.word	index@($_Z10J_EVALUATEPfS_S_$_Z9J_2_18_21PfS_)
        /*020c*/ 	.word	0x00000008


	//----- nvinfo : EIATTR_FRAME_SIZE
	.align		4
.L_91:
        /*0210*/ 	.byte	0x04, 0x11
        /*0212*/ 	.short	(.L_93 - .L_92)
	.align		4
.L_92:
        /*0214*/ 	.word	index@($_Z10J_EVALUATEPfS_S_$_Z9J_2_18_20PfS_)
        /*0218*/ 	.word	0x00000008


	//----- nvinfo : EIATTR_FRAME_SIZE
	.align		4
.L_93:
        /*021c*/ 	.byte	0x04, 0x11
        /*021e*/ 	.short	(.L_95 - .L_94)
	.align		4
.L_94:
        /*0220*/ 	.word	index@($_Z10J_EVALUATEPfS_S_$_Z9J_2_18_19PfS_)
        /*0224*/ 	.word	0x00000008


	//----- nvinfo : EIATTR_FRAME_SIZE
	.align		4
.L_95:
        /*0228*/ 	.byte	0x04, 0x11
        /*022a*/ 	.short	(.L_97 - .L_96)
	.align		4
.L_96:
        /*022c*/ 	.word	index@($_Z10J_EVALUATEPfS_S_$_Z9J_2_18_18PfS_)
        /*0230*/ 	.word	0x00000008


	//----- nvinfo : EIATTR_FRAME_SIZE
	.align		4
.L_97:
        /*0234*/ 	.byte	0x04, 0x11
        /*0236*/ 	.short	(.L_99 - .L_98)
	.align		4
.L_98:
        /*0238*/ 	.word	index@($_Z10J_EVALUATEPfS_S_$_Z9J_2_18_17PfS_)
        /*023c*/ 	.word	0x00000008


	//----- nvinfo : EIATTR_FRAME_SIZE
	.align		4
.L_99:
        /*0240*/ 	.byte	0x04, 0x11
        /*0242*/ 	.short	(.L_101 - .L_100)
	.align		4
.L_100:
        /*0244*/ 	.word	index@($_Z10J_EVALUATEPfS_S_$_Z9J_2_18_16PfS_)
        /*0248*/ 	.word	0x00000008


	//----- nvinfo : EIATTR_FRAME_SIZE
	.align		4
.L_101:
        /*024c*/ 	.byte	0x04, 0x11
        /*024e*/ 	.short	(.L_103 - .L_102)
	.align		4
.L_102:
        /*0250*/ 	.word	index@($_Z10J_EVALUATEPfS_S_$_Z9J_2_18_15PfS_)
        /*0254*/ 	.word	0x00000008


	//----- nvinfo : EIATTR_FRAME_SIZE
	.align		4
.L_103:
        /*0258*/ 	.byte	0x04, 0x11
        /*025a*/ 	.short	(.L_105 - .L_104)
	.align		4
.L_104:
        /*025c*/ 	.word	index@($_Z10J_EVALUATEPfS_S_$_Z9J_2_18_14PfS_)
        /*0260*/ 	.word	0x00000008


	//----- nvinfo : EIATTR_FRAME_SIZE
	.align		4
.L_105:
        /*0264*/ 	.byte	0x04, 0x11
        /*0266*/ 	.short	(.L_107 - .L_106)
	.align		4
.L_106:
        /*0268*/ 	.word	index@($_Z10J_EVALUATEPfS_S_$_Z9J_2_18_13PfS_)
        /*026c*/ 	.word	0x00000008


	//----- nvinfo : EIATTR_FRAME_SIZE
	.align		4
.L_107:
        /*0270*/ 	.byte	0x04, 0x11
        /*0272*/ 	.short	(.L_109 - .L_108)
	.align		4
.L_108:
        /*0274*/ 	.word	index@($_Z10J_EVALUATEPfS_S_$_Z9J_2_18_12PfS_)
        /*0278*/ 	.word	0x00000008


	//----- nvinfo : EIATTR_FRAME_SIZE
	.align		4
.L_109:
        /*027c*/ 	.byte	0x04, 0x11
        /*027e*/ 	.short	(.L_111 - .L_110)
	.align		4
.L_110:
        /*0280*/ 	.word	index@($_Z10J_EVALUATEPfS_S_$_Z9J_2_18_11PfS_)
        /*0284*/ 	.word	0x00000008


	//----- nvinfo : EIATTR_FRAME_SIZE
	.align		4
.L_111:
        /*0288*/ 	.byte	0x04, 0x11
        /*028a*/ 	.short	(.L_113 - .L_112)
	.align		4
.L_112:
        /*028c*/ 	.word	index@($_Z10J_EVALUATEPfS_S_$_Z9J_2_18_10PfS_)
        /*0290*/ 	.word	0x00000008


	//----- nvinfo : EIATTR_FRAME_SIZE
	.align		4
.L_113:
        /*0294*/ 	.byte	0x04, 0x11
        /*0296*/ 	.short	(.L_115 - .L_114)
	.align		4
.L_114:
        /*0298*/ 	.word	index@($_Z10J_EVALUATEPfS_S_$_Z9J_2_17_21PfS_)
        /*029c*/ 	.word	0x00000008


	//----- nvinfo : EIATTR_FRAME_SIZE
	.align		4
.L_115:
        /*02a0*/ 	.byte	0x04, 0x11
        /*02a2*/ 	.short	(.L_117 - .L_116)
	.align		4
.L_116:
        /*02a4*/ 	.word	index@($_Z10J_EVALUATEPfS_S_$_Z9J_2_17_20PfS_)
        /*02a8*/ 	.word	0x00000008


	//----- nvinfo : EIATTR_FRAME_SIZE
	.align		4
.L_117:
        /*02ac*/ 	.byte	0x04, 0x11
        /*02ae*/ 	.short	(.L_119 - .L_118)
	.align		4
.L_118:
        /*02b0*/ 	.word	index@($_Z10J_EVALUATEPfS_S_$_Z9J_2_17_19PfS_)
        /*02b4*/ 	.word	0x00000008


	//----- nvinfo : EIATTR_FRAME_SIZE
	.align		4
.L_119:
        /*02b8*/ 	.byte	0x04, 0x11
        /*02ba*/ 	.short	(.L_121 - .L_120)
	.align		4
.L_120:
        /*02bc*/ 	.word	index@($_Z10J_EVALUATEPfS_S_$_Z9J_2_17_18PfS_)
        /*02c0*/ 	.word	0x00000008


	//----- nvinfo : EIATTR_FRAME_SIZE
	.align		4
.L_121:
        /*02c4*/ 	.byte	0x04, 0x11
        /*02c6*/ 	.short	(.L_123 - .L_122)
	.align		4
.L_122:
        /*02c8*/ 	.word	index@($_Z10J_EVALUATEPfS_S_$_Z9J_2_17_17PfS_)
        /*02cc*/ 	.word	0x00000008


	//----- nvinfo : EIATTR_FRAME_SIZE
	.align		4
.L_123:
        /*02d0*/ 	.byte	0x04, 0x11
        /*02d2*/ 	.short	(.L_125 - .L_124)
	.align		4
.L_124:
        /*02d4*/ 	.word	index@($_Z10J_EVALUATEPfS_S_$_Z9J_2_17_16PfS_)
        /*02d8*/ 	.word	0x00000008


	//----- nvinfo : EIATTR_FRAME_SIZE
	.align		4
.L_125:
        /*02dc*/ 	.byte	0x04, 0x11
        /*02de*/ 	.short	(.L_127 - .L_126)
	.align		4
.L_126:
        /*02e0*/ 	.word	index@($_Z10J_EVALUATEPfS_S_$_Z9J_2_17_15PfS_)
        /*02e4*/ 	.word	0x00000008


	//----- nvinfo : EIATTR_FRAME_SIZE
	.align		4
.L_127:
        /*02e8*/ 	.byte	0x04, 0x11
        /*02ea*/ 	.short	(.L_129 - .L_128)
	.align		4
.L_128:
        /*02ec*/ 	.word	index@($_Z10J_EVALUATEPfS_S_$_Z9J_2_17_14PfS_)
        /*02f0*/ 	.word	0x00000008


	//----- nvinfo : EIATTR_FRAME_SIZE
	.align		4
.L_129:
        /*02f4*/ 	.byte	0x04, 0x11
        /*02f6*/ 	.short	(.L_131 - .L_130)
	.align		4
.L_130:
        /*02f8*/ 	.word	index@($_Z10J_EVALUATEPfS_S_$_Z9J_2_17_13PfS_)
        /*02fc*/ 	.word	0x00000008


	//----- nvinfo : EIATTR_FRAME_SIZE
	.align		4
.L_131:
        /*0300*/ 	.byte	0x04, 0x11
        /*0302*/ 	.short	(.L_133 - .L_132)
	.align		4
.L_132:
        /*0304*/ 	.word	index@($_Z10J_EVALUATEPfS_S_$_Z9J_2_17_12PfS_)
        /*0308*/ 	.word	0x00000008


	//----- nvinfo : EIATTR_FRAME_SIZE
	.align		4
.L_133:
        /*030c*/ 	.byte	0x04, 0x11
        /*030e*/ 	.short	(.L_135 - .L_134)
	.align		4
.L_134:
        /*0310*/ 	.word	index@($_Z10J_EVALUATEPfS_S_$_Z9J_2_17_11PfS_)
        /*0314*/ 	.word	0x00000008


	//----- nvinfo : EIATTR_FRAME_SIZE
	.align		4
.L_135:
        /*0318*/ 	.byte	0x04, 0x11
        /*031a*/ 	.short	(.L_137 - .L_136)
	.align		4
.L_136:
        /*031c*/ 	.word	index@($_Z10J_EVALUATEPfS_S_$_Z9J_2_17_10PfS_)
        /*0320*/ 	.word	0x00000008


	//----- nvinfo : EIATTR_FRAME_SIZE
	.align		4
.L_137:
        /*0324*/ 	.byte	0x04, 0x11
        /*0326*/ 	.short	(.L_139 - .L_138)
	.align		4
.L_138:
        /*0328*/ 	.word	index@($_Z10J_EVALUATEPfS_S_$_Z9J_2_16_21PfS_)
        /*032c*/ 	.word	0x00000008


	//----- nvinfo : EIATTR_FRAME_SIZE
	.align		4
.L_139:
        /*0330*/ 	.byte	0x04, 0x11
        /*0332*/ 	.short	(.L_141 - .L_140)
	.align		4
.L_140:
        /*0334*/ 	.word	index@($_Z10J_EVALUATEPfS_S_$_Z9J_2_16_20PfS_)
        /*0338*/ 	.word	0x00000008


	//----- nvinfo : EIATTR_FRAME_SIZE
	.align		4
.L_141:
        /*033c*/ 	.byte	0x04, 0x11
        /*033e*/ 	.short	(.L_143 - .L_142)
	.align		4
.L_142:
        /*0340*/ 	.word	index@($_Z10J_EVALUATEPfS_S_$_Z9J_2_16_19PfS_)
        /*0344*/ 	.word	0x00000008


	//----- nvinfo : EIATTR_FRAME_SIZE
	.align		4
.L_143:
        /*0348*/ 	.byte	0x04, 0x11
        /*034a*/ 	.short	(.L_145 - .L_144)
	.align		4
.L_144:
        /*034c*/ 	.word	index@($_Z10J_EVALUATEPfS_S_$_Z9J_2_16_18PfS_)
        /*0350*/ 	.word	0x00000008


	//----- nvinfo : EIATTR_FRAME_SIZE
	.align		4
.L_145:
        /*0354*/ 	.byte	0x04, 0x11
        /*0356*/ 	.short	(.L_147 - .L_146)
	.align		4
.L_146:
        /*0358*/ 	.word	index@($_Z10J_EVALUATEPfS_S_$_Z9J_2_16_17PfS_)
        /*035c*/ 	.word	0x00000008


	//----- nvinfo : EIATTR_FRAME_SIZE
	.align		4
.L_147:
        /*0360*/ 	.byte	0x04, 0x11
        /*0362*/ 	.short	(.L_149 - .L_148)
	.align		4
.L_148:
        /*0364*/ 	.word	index@($_Z10J_EVALUATEPfS_S_$_Z9J_2_16_16PfS_)
        /*0368*/ 	.word	0x00000008


	//----- nvinfo : EIATTR_FRAME_SIZE
	.align		4
.L_149:
        /*036c*/ 	.byte	0x04, 0x11
        /*036e*/ 	.short	(.L_151 - .L_150)
	.align		4
.L_150:
        /*0370*/ 	.word	index@($_Z10J_EVALUATEPfS_S_$_Z9J_2_16_15PfS_)
        /*0374*/ 	.word	0x00000008


	//----- nvinfo : EIATTR_FRAME_SIZE
	.align		4
.L_151:
        /*0378*/ 	.byte	0x04, 0x11
        /*037a*/ 	.short	(.L_153 - .L_152)
	.align		4
.L_152:
        /*037c*/ 	.word	index@($_Z10J_EVALUATEPfS_S_$_Z9J_2_16_14PfS_)
        /*0380*/ 	.word	0x00000008


	//----- nvinfo : EIATTR_FRAME_SIZE
	.align		4
.L_153:
        /*0384*/ 	.byte	0x04, 0x11
        /*0386*/ 	.short	(.L_155 - .L_154)
	.align		4
.L_154:
        /*0388*/ 	.word	index@($_Z10J_EVALUATEPfS_S_$_Z9J_2_16_13PfS_)
        /*038c*/ 	.word	0x00000008


	//----- nvinfo : EIATTR_FRAME_SIZE
	.align		4
.L_155:
        /*0390*/ 	.byte	0x04, 0x11
        /*0392*/ 	.short	(.L_157 - .L_156)
	.align		4
.L_156:
        /*0394*/ 	.word	index@($_Z10J_EVALUATEPfS_S_$_Z9J_2_16_12PfS_)
        /*0398*/ 	.word	0x00000008


	//----- nvinfo : EIATTR_FRAME_SIZE
	.align		4
.L_157:
        /*039c*/ 	.byte	0x04, 0x11
        /*039e*/ 	.short	(.L_159 - .L_158)
	.align		4
.L_158:
        /*03a0*/ 	.word	index@($_Z10J_EVALUATEPfS_S_$_Z9J_2_16_11PfS_)
        /*03a4*/ 	.word	0x00000008


	//----- nvinfo : EIATTR_FRAME_SIZE
	.align		4
.L_159:
        /*03a8*/ 	.byte	0x04, 0x11
        /*03aa*/ 	.short	(.L_161 - .L_160)
	.align		4
.L_160:
        /*03ac*/ 	.word	index@($_Z10J_EVALUATEPfS_S_$_Z9J_2_16_10PfS_)
        /*03b0*/ 	.word	0x00000008


	//----- nvinfo : EIATTR_FRAME_SIZE
	.align		4
.L_161:
        /*03b4*/ 	.byte	0x04, 0x11
        /*03b6*/ 	.short	(.L_163 - .L_162)
	.align		4
.L_162:
        /*03b8*/ 	.word	index@($_Z10J_EVALUATEPfS_S_$_Z9J_2_15_21PfS_)
        /*03bc*/ 	.word	0x00000008


	//----- nvinfo : EIATTR_FRAME_SIZE
	.align		4
.L_163:
        /*03c0*/ 	.byte	0x04, 0x11
        /*03c2*/ 	.short	(.L_165 - .L_164)
	.align		4
.L_164:
        /*03c4*/ 	.word	index@($_Z10J_EVALUATEPfS_S_$_Z9J_2_15_20PfS_)
        /*03c8*/ 	.word	0x00000008


	//----- nvinfo : EIATTR_FRAME_SIZE
	.align		4
.L_165:
        /*03cc*/ 	.byte	0x04, 0x11
        /*03ce*/ 	.short	(.L_167 - .L_166)
	.align		4
.L_166:
        /*03d0*/ 	.word	index@($_Z10J_EVALUATEPfS_S_$_Z9J_2_15_19PfS_)
        /*03d4*/ 	.word	0x00000008


	//----- nvinfo : EIATTR_FRAME_SIZE
	.align		4
.L_167:
        /*03d8*/ 	.byte	0x04, 0x11
        /*03da*/ 	.short	(.L_169 - .L_168)
	.align		4
.L_168:
        /*03dc*/ 	.word	index@($_Z10J_EVALUATEPfS_S_$_Z9J_2_15_18PfS_)
        /*03e0*/ 	.word	0x00000008


	//----- nvinfo : EIATTR_FRAME_SIZE
	.align		4
.L_169:
        /*03e4*/ 	.byte	0x04, 0x11
        /*03e6*/ 	.short	(.L_171 - .L_170)
	.align		4
.L_170:
        /*03e8*/ 	.word	index@($_Z10J_EVALUATEPfS_S_$_Z9J_2_15_17PfS_)
        /*03ec*/ 	.word	0x00000008


	//----- nvinfo : EIATTR_FRAME_SIZE
	.align		4
.L_171:
        /*03f0*/ 	.byte	0x04, 0x11
        /*03f2*/ 	.short	(.L_173 - .L_172)
	.align		4
.L_172:
        /*03f4*/ 	.word	index@($_Z10J_EVALUATEPfS_S_$_Z9J_2_15_16PfS_)
        /*03f8*/ 	.word	0x00000008


	//----- nvinfo : EIATTR_FRAME_SIZE
	.align		4
.L_173:
        /*03fc*/ 	.byte	0x04, 0x11
        /*03fe*/ 	.short	(.L_175 - .L_174)
	.align		4
.L_174:
        /*0400*/ 	.word	index@($_Z10J_EVALUATEPfS_S_$_Z9J_2_15_15PfS_)
        /*0404*/ 	.word	0x00000008


	//----- nvinfo : EIATTR_FRAME_SIZE
	.align		4
.L_175:
        /*0408*/ 	.byte	0x04, 0x11
        /*040a*/ 	.short	(.L_177 - .L_176)
	.align		4
.L_176:
        /*040c*/ 	.word	index@($_Z10J_EVALUATEPfS_S_$_Z9J_2_15_14PfS_)
        /*0410*/ 	.word	0x00000008


	//----- nvinfo : EIATTR_FRAME_SIZE
	.align		4
.L_177:
        /*0414*/ 	.byte	0x04, 0x11
        /*0416*/ 	.short	(.L_179 - .L_178)
	.align		4
.L_178:
        /*0418*/ 	.word	index@($_Z10J_EVALUATEPfS_S_$_Z9J_2_15_13PfS_)
        /*041c*/ 	.word	0x00000008


	//----- nvinfo : EIATTR_FRAME_SIZE
	.align		4
.L_179:
        /*0420*/ 	.byte	0x04, 0x11
        /*0422*/ 	.short	(.L_181 - .L_180)
	.align		4
.L_180:
        /*0424*/ 	.word	index@($_Z10J_EVALUATEPfS_S_$_Z9J_2_15_12PfS_)
        /*0428*/ 	.word	0x00000008


	//----- nvinfo : EIATTR_FRAME_SIZE
	.align		4
.L_181:
        /*042c*/ 	.byte	0x04, 0x11
        /*042e*/ 	.short	(.L_183 - .L_182)
	.align		4
.L_182:
        /*0430*/ 	.word	index@($_Z10J_EVALUATEPfS_S_$_Z9J_2_15_11PfS_)
        /*0434*/ 	.word	0x00000008


	//----- nvinfo : EIATTR_FRAME_SIZE
	.align		4
.L_183:
        /*0438*/ 	.byte	0x04, 0x11
        /*043a*/ 	.short	(.L_185 - .L_184)
	.align		4
.L_184:
        /*043c*/ 	.word	index@($_Z10J_EVALUATEPfS_S_$_Z9J_2_15_10PfS_)
        /*0440*/ 	.word	0x00000008


	//----- nvinfo : EIATTR_FRAME_SIZE
	.align		4
.L_185:
        /*0444*/ 	.byte	0x04, 0x11
        /*0446*/ 	.short	(.L_187 - .L_186)
	.align		4
.L_186:
        /*0448*/ 	.word	index@($_Z10J_EVALUATEPfS_S_$_Z9J_2_14_21PfS_)
        /*044c*/ 	.word	0x00000008


	//----- nvinfo : EIATTR_FRAME_SIZE
	.align		4
.L_187:
        /*0450*/ 	.byte	0x04, 0x11
        /*0452*/ 	.short	(.L_189 - .L_188)
	.align		4
.L_188:
        /*0454*/ 	.word	index@($_Z10J_EVALUATEPfS_S_$_Z9J_2_14_20PfS_)
        /*0458*/ 	.word	0x00000008


	//----- nvinfo : EIATTR_FRAME_SIZE
	.align		4
.L_189:
        /*045c*/ 	.byte	0x04, 0x11
        /*045e*/ 	.short	(.L_191 - .L_190)
	.align		4
.L_190:
        /*0460*/ 	.word	index@($_Z10J_EVALUATEPfS_S_$_Z9J_2_14_19PfS_)
        /*0464*/ 	.word	0x00000008


	//----- nvinfo : EIATTR_FRAME_SIZE
	.align		4
.L_191:
        /*0468*/ 	.byte	0x04, 0x11
        /*046a*/ 	.short	(.L_193 - .L_192)
	.align		4
.L_192:
        /*046c*/ 	.word	index@($_Z10J_EVALUATEPfS_S_$_Z9J_2_14_18PfS_)
        /*0470*/ 	.word	0x00000008


	//----- nvinfo : EIATTR_FRAME_SIZE
	.align		4
.L_193:
        /*0474*/ 	.byte	0x04, 0x11
        /*0476*/ 	.short	(.L_195 - .L_194)
	.align		4
.L_194:
        /*0478*/ 	.word	index@($_Z10J_EVALUATEPfS_S_$_Z9J_2_14_17PfS_)
        /*047c*/ 	.word	0x00000008


	//----- nvinfo : EIATTR_FRAME_SIZE
	.align		4
.L_195:
        /*0480*/ 	.byte	0x04, 0x11
        /*0482*/ 	.short	(.L_197 - .L_196)
	.align		4
.L_196:
        /*0484*/ 	.word	index@($_Z10J_EVALUATEPfS_S_$_Z9J_2_14_16PfS_)
        /*0488*/ 	.word	0x00000008


	//----- nvinfo : EIATTR_FRAME_SIZE
	.align		4
.L_197:
        /*048c*/ 	.byte	0x04, 0x11
        /*048e*/ 	.short	(.L_199 - .L_198)
	.align		4
.L_198:
        /*0490*/ 	.word	index@($_Z10J_EVALUATEPfS_S_$_Z9J_2_14_15PfS_)
        /*0494*/ 	.word	0x00000008


	//----- nvinfo : EIATTR_FRAME_SIZE
	.align		4
.L_199:
        /*0498*/ 	.byte	0x04, 0x11
        /*049a*/ 	.short	(.L_201 - .L_200)
	.align		4
.L_200:
        /*049c*/ 	.word	index@($_Z10J_EVALUATEPfS_S_$_Z9J_2_14_14PfS_)
        /*04a0*/ 	.word	0x00000008


	//----- nvinfo : EIATTR_FRAME_SIZE
	.align		4
.L_201:
        /*04a4*/ 	.byte	0x04, 0x11
        /*04a6*/ 	.short	(.L_203 - .L_202)
	.align		4
.L_202:
        /*04a8*/ 	.word	index@($_Z10J_EVALUATEPfS_S_$_Z9J_2_14_13PfS_)
        /*04ac*/ 	.word	0x00000008


	//----- nvinfo : EIATTR_FRAME_SIZE
	.align		4
.L_203:
        /*04b0*/ 	.byte	0x04, 0x11
        /*04b2*/ 	.short	(.L_205 - .L_204)
	.align		4
.L_204:
        /*04b4*/ 	.word	index@($_Z10J_EVALUATEPfS_S_$_Z9J_2_14_12PfS_)
        /*04b8*/ 	.word	0x00000008


	//----- nvinfo : EIATTR_FRAME_SIZE
	.align		4
.L_205:
        /*04bc*/ 	.byte	0x04, 0x11
        /*04be*/ 	.short	(.L_207 - .L_206)
	.align		4
.L_206:
        /*04c0*/ 	.word	index@($_Z10J_EVALUATEPfS_S_$_Z9J_2_14_11PfS_)
        /*04c4*/ 	.word	0x00000008


	//----- nvinfo : EIATTR_FRAME_SIZE
	.align		4
.L_207:
        /*04c8*/ 	.byte	0x04, 0x11
        /*04ca*/ 	.short	(.L_209 - .L_208)
	.align		4
.L_208:
        /*04cc*/ 	.word	index@($_Z10J_EVALUATEPfS_S_$_Z9J_2_14_10PfS_)
        /*04d0*/ 	.word	0x00000008


	//----- nvinfo : EIATTR_FRAME_SIZE
	.align		4
.L_209:
        /*04d4*/ 	.byte	0x04, 0x11
        /*04d6*/ 	.short	(.L_211 - .L_210)
	.align		4
.L_210:
        /*04d8*/ 	.word	index@($_Z10J_EVALUATEPfS_S_$_Z9J_2_13_21PfS_)
        /*04dc*/ 	.word	0x00000008


	//----- nvinfo : EIATTR_FRAME_SIZE
	.align		4
.L_211:
        /*04e0*/ 	.byte	0x04, 0x11
        /*04e2*/ 	.short	(.L_213 - .L_212)
	.align		4
.L_212:
        /*04e4*/ 	.word	index@($_Z10J_EVALUATEPfS_S_$_Z9J_2_13_20PfS_)
        /*04e8*/ 	.word	0x00000008


	//----- nvinfo : EIATTR_FRAME_SIZE
	.align		4
.L_213:
        /*04ec*/ 	.byte	0x04, 0x11
        /*04ee*/ 	.short	(.L_215 - .L_214)
	.align		4
.L_214:
        /*04f0*/ 	.word	index@($_Z10J_EVALUATEPfS_S_$_Z9J_2_13_19PfS_)
        /*04f4*/ 	.word	0x00000008


	//----- nvinfo : EIATTR_FRAME_SIZE
	.align		4
.L_215:
        /*04f8*/ 	.byte	0x04, 0x11
        /*04fa*/ 	.short	(.L_217 - .L_216)
	.align		4
.L_216:
        /*04fc*/ 	.word	index@($_Z10J_EVALUATEPfS_S_$_Z9J_2_13_18PfS_)
        /*0500*/ 	.word	0x00000008


	//----- nvinfo : EIATTR_FRAME_SIZE
	.align		4
.L_217:
        /*0504*/ 	.byte	0x04, 0x11
        /*0506*/ 	.short	(.L_219 - .L_218)
	.align		4
.L_218:
        /*0508*/ 	.word	index@($_Z10J_EVALUATEPfS_S_$_Z9J_2_13_17PfS_)
        /*050c*/ 	.word	0x00000008


	//----- nvinfo : EIATTR_FRAME_SIZE
	.align		4
.L_219:
        /*0510*/ 	.byte	0x04, 0x11
        /*0512*/ 	.short	(.L_221 - .L_220)
	.align		4
.L_220:
        /*0514*/ 	.word	index@($_Z10J_EVALUATEPfS_S_$_Z9J_2_13_16PfS_)
        /*0518*/ 	.word	0x00000008


	//----- nvinfo : EIATTR_FRAME_SIZE
	.align		4
.L_221:
        /*051c*/ 	.byte	0x04, 0x11
        /*051e*/ 	.short	(.L_223 - .L_222)
	.align		4
.L_222:
        /*0520*/ 	.word	index@($_Z10J_EVALUATEPfS_S_$_Z9J_2_13_15PfS_)
        /*0524*/ 	.word	0x00000008


	//----- nvinfo : EIATTR_FRAME_SIZE
	.align		4
.L_223:
        /*0528*/ 	.byte	0x04, 0x11
        /*052a*/ 	.short	(.L_225 - .L_224)
	.align		4
.L_224:
        /*052c*/ 	.word	index@($_Z10J_EVALUATEPfS_S_$_Z9J_2_13_14PfS_)
        /*0530*/ 	.word	0x00000008


	//----- nvinfo : EIATTR_FRAME_SIZE
	.align		4
.L_225:
        /*0534*/ 	.byte	0x04, 0x11
        /*0536*/ 	.short	(.L_227 - .L_226)
	.align		4
.L_226:
        /*0538*/ 	.word	index@($_Z10J_EVALUATEPfS_S_$_Z9J_2_13_13PfS_)
        /*053c*/ 	.word	0x00000008


	//----- nvinfo : EIATTR_FRAME_SIZE
	.align		4
.L_227:
        /*0540*/ 	.byte	0x04, 0x11
        /*0542*/ 	.short	(.L_229 - .L_228)
	.align		4
.L_228:
        /*0544*/ 	.word	index@($_Z10J_EVALUATEPfS_S_$_Z9J_2_13_12PfS_)
        /*0548*/ 	.word	0x00000008


	//----- nvinfo : EIATTR_FRAME_SIZE
	.align		4
.L_229:
        /*054c*/ 	.byte	0x04, 0x11
        /*054e*/ 	.short	(.L_231 - .L_230)
	.align		4
.L_230:
        /*0550*/ 	.word	index@($_Z10J_EVALUATEPfS_S_$_Z9J_2_13_11PfS_)
        /*0554*/ 	.word	0x00000008


	//----- nvinfo : EIATTR_FRAME_SIZE
	.align		4
.L_231:
        /*0558*/ 	.byte	0x04, 0x11
        /*055a*/ 	.short	(.L_233 - .L_232)
	.align		4
.L_232:
        /*055c*/ 	.word	index@($_Z10J_EVALUATEPfS_S_$_Z9J_2_13_10PfS_)
        /*0560*/ 	.word	0x00000008


	//----- nvinfo : EIATTR_FRAME_SIZE
	.align		4
.L_233:
        /*0564*/ 	.byte	0x04, 0x11
        /*0566*/ 	.short	(.L_235 - .L_234)
	.align		4
.L_234:
        /*0568*/ 	.word	index@($_Z10J_EVALUATEPfS_S_$_Z9J_2_12_21PfS_)
        /*056c*/ 	.word	0x00000008


	//----- nvinfo : EIATTR_FRAME_SIZE
	.align		4
.L_235:
        /*0570*/ 	.byte	0x04, 0x11
        /*0572*/ 	.short	(.L_237 - .L_236)
	.align		4
.L_236:
        /*0574*/ 	.word	index@($_Z10J_EVALUATEPfS_S_$_Z9J_2_12_20PfS_)
        /*0578*/ 	.word	0x00000008


	//----- nvinfo : EIATTR_FRAME_SIZE
	.align		4
.L_237:
        /*057c*/ 	.byte	0x04, 0x11
        /*057e*/ 	.short	(.L_239 - .L_238)
	.align		4
.L_238:
        /*0580*/ 	.word	index@($_Z10J_EVALUATEPfS_S_$_Z9J_2_12_19PfS_)
        /*0584*/ 	.word	0x00000008


	//----- nvinfo : EIATTR_FRAME_SIZE
	.align		4
.L_239:
        /*0588*/ 	.byte	0x04, 0x11
        /*058a*/ 	.short	(.L_241 - .L_240)
	.align		4
.L_240:
        /*058c*/ 	.word	index@($_Z10J_EVALUATEPfS_S_$_Z9J_2_12_18PfS_)
        /*0590*/ 	.word	0x00000008


	//----- nvinfo : EIATTR_FRAME_SIZE
	.align		4
.L_241:
        /*0594*/ 	.byte	0x04, 0x11
        /*0596*/ 	.short	(.L_243 - .L_242)
	.align		4
.L_242:
        /*0598*/ 	.word	index@($_Z10J_EVALUATEPfS_S_$_Z9J_2_12_17PfS_)
        /*059c*/ 	.word	0x00000008


	//----- nvinfo : EIATTR_FRAME_SIZE
	.align		4
.L_243:
        /*05a0*/ 	.byte	0x04, 0x11
        /*05a2*/ 	.short	(.L_245 - .L_244)
	.align		4
.L_244:
        /*05a4*/ 	.word	index@($_Z10J_EVALUATEPfS_S_$_Z9J_2_12_16PfS_)
        /*05a8*/ 	.word	0x00000008


	//----- nvinfo : EIATTR_FRAME_SIZE
	.align		4
.L_245:
        /*05ac*/ 	.byte	0x04, 0x11
        /*05ae*/ 	.short	(.L_247 - .L_246)
	.align		4
.L_246:
        /*05b0*/ 	.word	index@($_Z10J_EVALUATEPfS_S_$_Z9J_2_12_15PfS_)
        /*05b4*/ 	.word	0x00000008


	//----- nvinfo : EIATTR_FRAME_SIZE
	.align		4
.L_247:
        /*05b8*/ 	.byte	0x04, 0x11
        /*05ba*/ 	.short	(.L_249 - .L_248)
	.align		4
.L_248:
        /*05bc*/ 	.word	index@($_Z10J_EVALUATEPfS_S_$_Z9J_2_12_14PfS_)
        /*05c0*/ 	.word	0x00000008


	//----- nvinfo : EIATTR_FRAME_SIZE
	.align		4
.L_249:
        /*05c4*/ 	.byte	0x04, 0x11
        /*05c6*/ 	.short	(.L_251 - .L_250)
	.align		4
.L_250:
        /*05c8*/ 	.word	index@($_Z10J_EVALUATEPfS_S_$_Z9J_2_12_13PfS_)
        /*05cc*/ 	.word	0x00000008


	//----- nvinfo : EIATTR_FRAME_SIZE
	.align		4
.L_251:
        /*05d0*/ 	.byte	0x04, 0x11
        /*05d2*/ 	.short	(.L_253 - .L_252)
	.align		4
.L_252:
        /*05d4*/ 	.word	index@($_Z10J_EVALUATEPfS_S_$_Z9J_2_12_12PfS_)
        /*05d8*/ 	.word	0x00000008


	//----- nvinfo : EIATTR_FRAME_SIZE
	.align		4
.L_253:
        /*05dc*/ 	.byte	0x04, 0x11
        /*05de*/ 	.short	(.L_255 - .L_254)
	.align		4
.L_254:
        /*05e0*/ 	.word	index@($_Z10J_EVALUATEPfS_S_$_Z9J_2_12_11PfS_)
        /*05e4*/ 	.word	0x00000008


	//----- nvinfo : EIATTR_FRAME_SIZE
	.align		4
.L_255:
        /*05e8*/ 	.byte	0x04, 0x11
        /*05ea*/ 	.short	(.L_257 - .L_256)
	.align		4
.L_256:
        /*05ec*/ 	.word	index@($_Z10J_EVALUATEPfS_S_$_Z9J_2_12_10PfS_)
        /*05f0*/ 	.word	0x00000008


	//----- nvinfo : EIATTR_FRAME_SIZE
	.align		4
.L_257:
        /*05f4*/ 	.byte	0x04, 0x11
        /*05f6*/ 	.short	(.L_259 - .L_258)
	.align		4
.L_258:
        /*05f8*/ 	.word	index@($_Z10J_EVALUATEPfS_S_$_Z9J_2_11_21PfS_)
        /*05fc*/ 	.word	0x00000008


	//----- nvinfo : EIATTR_FRAME_SIZE
	.align		4
.L_259:
        /*0600*/ 	.byte	0x04, 0x11
        /*0602*/ 	.short	(.L_261 - .L_260)
	.align		4
.L_260:
        /*0604*/ 	.word	index@($_Z10J_EVALUATEPfS_S_$_Z9J_2_11_20PfS_)
        /*0608*/ 	.word	0x00000008


	//----- nvinfo : EIATTR_FRAME_SIZE
	.align		4
.L_261:
        /*060c*/ 	.byte	0x04, 0x11
        /*060e*/ 	.short	(.L_263 - .L_262)
	.align		4
.L_262:
        /*0610*/ 	.word	index@($_Z10J_EVALUATEPfS_S_$_Z9J_2_11_19PfS_)
        /*0614*/ 	.word	0x00000008


	//----- nvinfo : EIATTR_FRAME_SIZE
	.align		4
.L_263:
        /*0618*/ 	.byte	0x04, 0x11
        /*061a*/ 	.short	(.L_265 - .L_264)
	.align		4
.L_264:
        /*061c*/ 	.word	index@($_Z10J_EVALUATEPfS_S_$_Z9J_2_11_18PfS_)
        /*0620*/ 	.word	0x00000008


	//----- nvinfo : EIATTR_FRAME_SIZE
	.align		4
.L_265:
        /*0624*/ 	.byte	0x04, 0x11
        /*0626*/ 	.short	(.L_267 - .L_266)
	.align		4
.L_266:
        /*0628*/ 	.word	index@($_Z10J_EVALUATEPfS_S_$_Z9J_2_11_17PfS_)
        /*062c*/ 	.word	0x00000008


	//----- nvinfo : EIATTR_FRAME_SIZE
	.align		4
.L_267:
        /*0630*/ 	.byte	0x04, 0x11
        /*0632*/ 	.short	(.L_269 - .L_268)
	.align		4
.L_268:
        /*0634*/ 	.word	index@($_Z10J_EVALUATEPfS_S_$_Z9J_2_11_16PfS_)
        /*0638*/ 	.word	0x00000008


	//----- nvinfo : EIATTR_FRAME_SIZE
	.align		4
.L_269:
        /*063c*/ 	.byte	0x04, 0x11
        /*063e*/ 	.short	(.L_271 - .L_270)
	.align		4
.L_270:
        /*0640*/ 	.word	index@($_Z10J_EVALUATEPfS_S_$_Z9J_2_11_15PfS_)
        /*0644*/ 	.word	0x00000008


	//----- nvinfo : EIATTR_FRAME_SIZE
	.align		4
.L_271:
        /*0648*/ 	.byte	0x04, 0x11
        /*064a*/ 	.short	(.L_273 - .L_272)
	.align		4
.L_272:
        /*064c*/ 	.word	index@($_Z10J_EVALUATEPfS_S_$_Z9J_2_11_14PfS_)
        /*0650*/ 	.word	0x00000008


	//----- nvinfo : EIATTR_FRAME_SIZE
	.align		4
.L_273:
        /*0654*/ 	.byte	0x04, 0x11
        /*0656*/ 	.short	(.L_275 - .L_274)
	.align		4
.L_274:
        /*0658*/ 	.word	index@($_Z10J_EVALUATEPfS_S_$_Z9J_2_11_13PfS_)
        /*065c*/ 	.word	0x00000008


	//----- nvinfo : EIATTR_FRAME_SIZE
	.align		4
.L_275:
        /*0660*/ 	.byte	0x04, 0x11
        /*0662*/ 	.short	(.L_277 - .L_276)
	.align		4
.L_276:
        /*0664*/ 	.word	index@($_Z10J_EVALUATEPfS_S_$_Z9J_2_11_12PfS_)
        /*0668*/ 	.word	0x00000008


	//----- nvinfo : EIATTR_FRAME_SIZE
	.align		4
.L_277:
        /*066c*/ 	.byte	0x04, 0x11
        /*066e*/ 	.short	(.L_279 - .L_278)
	.align		4
.L_278:
        /*0670*/ 	.word	index@($_Z10J_EVALUATEPfS_S_$_Z9J_2_11_11PfS_)
        /*0674*/ 	.word	0x00000008


	//----- nvinfo : EIATTR_FRAME_SIZE
	.align		4
.L_279:
        /*0678*/ 	.byte	0x04, 0x11
        /*067a*/ 	.short	(.L_281 - .L_280)
	.align		4
.L_280:
        /*067c*/ 	.word	index@($_Z10J_EVALUATEPfS_S_$_Z9J_2_11_10PfS_)
        /*0680*/ 	.word	0x00000008


	//----- nvinfo : EIATTR_FRAME_SIZE
	.align		4
.L_281:
        /*0684*/ 	.byte	0x04, 0x11
        /*0686*/ 	.short	(.L_283 - .L_282)
	.align		4
.L_282:
        /*0688*/ 	.word	index@($_Z10J_EVALUATEPfS_S_$_Z9J_2_10_21PfS_)
        /*068c*/ 	.word	0x00000008


	//----- nvinfo : EIATTR_FRAME_SIZE
	.align		4
.L_283:
        /*0690*/ 	.byte	0x04, 0x11
        /*0692*/ 	.short	(.L_285 - .L_284)
	.align		4
.L_284:
        /*0694*/ 	.word	index@($_Z10J_EVALUATEPfS_S_$_Z9J_2_10_20PfS_)
        /*0698*/ 	.word	0x00000008


	//----- nvinfo : EIATTR_FRAME_SIZE
	.align		4
.L_285:
        /*069c*/ 	.byte	0x04, 0x11
        /*069e*/ 	.short	(.L_287 - .L_286)
	.align		4
.L_286:
        /*06a0*/ 	.word	index@($_Z10J_EVALUATEPfS_S_$_Z9J_2_10_19PfS_)
        /*06a4*/ 	.word	0x00000008


	//----- nvinfo : EIATTR_FRAME_SIZE
	.align		4
.L_287:
        /*06a8*/ 	.byte	0x04, 0x11
        /*06aa*/ 	.short	(.L_289 - .L_288)
	.align		4
.L_288:
        /*06ac*/ 	.word	index@($_Z10J_EVALUATEPfS_S_$_Z9J_2_10_18PfS_)
        /*06b0*/ 	.word	0x00000008


	//----- nvinfo : EIATTR_FRAME_SIZE
	.align		4
.L_289:
        /*06b4*/ 	.byte	0x04, 0x11
        /*06b6*/ 	.short	(.L_291 - .L_290)
	.align		4
.L_290:
        /*06b8*/ 	.word	index@($_Z10J_EVALUATEPfS_S_$_Z9J_2_10_17PfS_)
        /*06bc*/ 	.word	0x00000008


	//----- nvinfo : EIATTR_FRAME_SIZE
	.align		4
.L_291:
        /*06c0*/ 	.byte	0x04, 0x11
        /*06c2*/ 	.short	(.L_293 - .L_292)
	.align		4
.L_292:
        /*06c4*/ 	.word	index@($_Z10J_EVALUATEPfS_S_$_Z9J_2_10_16PfS_)
        /*06c8*/ 	.word	0x00000008


	//----- nvinfo : EIATTR_FRAME_SIZE
	.align		4
.L_293:
        /*06cc*/ 	.byte	0x04, 0x11
        /*06ce*/ 	.short	(.L_295 - .L_294)
	.align		4
.L_294:
        /*06d0*/ 	.word	index@($_Z10J_EVALUATEPfS_S_$_Z9J_2_10_15PfS_)
        /*06d4*/ 	.word	0x00000008


	//----- nvinfo : EIATTR_FRAME_SIZE
	.align		4
.L_295:
        /*06d8*/ 	.byte	0x04, 0x11
        /*06da*/ 	.short	(.L_297 - .L_296)
	.align		4
.L_296:
        /*06dc*/ 	.word	index@($_Z10J_EVALUATEPfS_S_$_Z9J_2_10_14PfS_)
        /*06e0*/ 	.word	0x00000008


	//----- nvinfo : EIATTR_FRAME_SIZE
	.align		4
.L_297:
        /*06e4*/ 	.byte	0x04, 0x11
        /*06e6*/ 	.short	(.L_299 - .L_298)
	.align		4
.L_298:
        /*06e8*/ 	.word	index@($_Z10J_EVALUATEPfS_S_$_Z9J_2_10_13PfS_)
        /*06ec*/ 	.word	0x00000008


	//----- nvinfo : EIATTR_FRAME_SIZE
	.align		4
.L_299:
        /*06f0*/ 	.byte	0x04, 0x11
        /*06f2*/ 	.short	(.L_301 - .L_300)
	.align		4
.L_300:
        /*06f4*/ 	.word	index@($_Z10J_EVALUATEPfS_S_$_Z9J_2_10_12PfS_)
        /*06f8*/ 	.word	0x00000008


	//----- nvinfo : EIATTR_FRAME_SIZE
	.align		4
.L_301:
        /*06fc*/ 	.byte	0x04, 0x11
        /*06fe*/ 	.short	(.L_303 - .L_302)
	.align		4
.L_302:
        /*0700*/ 	.word	index@($_Z10J_EVALUATEPfS_S_$_Z9J_2_10_11PfS_)
        /*0704*/ 	.word	0x00000008


	//----- nvinfo : EIATTR_FRAME_SIZE
	.align		4
.L_303:
        /*0708*/ 	.byte	0x04, 0x11
        /*070a*/ 	.short	(.L_305 - .L_304)
	.align		4
.L_304:
        /*070c*/ 	.word	index@($_Z10J_EVALUATEPfS_S_$_Z9J_2_10_10PfS_)
        /*0710*/ 	.word	0x00000008


	//----- nvinfo : EIATTR_FRAME_SIZE
	.align		4
.L_305:
        /*0714*/ 	.byte	0x04, 0x11
        /*0716*/ 	.short	(.L_307 - .L_306)
	.align		4
.L_306:
        /*0718*/ 	.word	index@($_Z10J_EVALUATEPfS_S_$_Z9J_1_21_21PfS_)
        /*071c*/ 	.word	0x00000008


	//----- nvinfo : EIATTR_FRAME_SIZE
	.align		4
.L_307:
        /*0720*/ 	.byte	0x04, 0x11
        /*0722*/ 	.short	(.L_309 - .L_308)
	.align		4
.L_308:
        /*0724*/ 	.word	index@($_Z10J_EVALUATEPfS_S_$_Z9J_1_21_20PfS_)
        /*0728*/ 	.word	0x00000008


	//----- nvinfo : EIATTR_FRAME_SIZE
	.align		4
.L_309:
        /*072c*/ 	.byte	0x04, 0x11
        /*072e*/ 	.short	(.L_311 - .L_310)
	.align		4
.L_310:
        /*0730*/ 	.word	index@($_Z10J_EVALUATEPfS_S_$_Z9J_1_21_19PfS_)
        /*0734*/ 	.word	0x00000008


	//----- nvinfo : EIATTR_FRAME_SIZE
	.align		4
.L_311:
        /*0738*/ 	.byte	0x04, 0x11
        /*073a*/ 	.short	(.L_313 - .L_312)
	.align		4
.L_312:
        /*073c*/ 	.word	index@($_Z10J_EVALUATEPfS_S_$_Z9J_1_21_18PfS_)
        /*0740*/ 	.word	0x00000008


	//----- nvinfo : EIATTR_FRAME_SIZE
	.align		4
.L_313:
        /*0744*/ 	.byte	0x04, 0x11
        /*0746*/ 	.short	(.L_315 - .L_314)
	.align		4
.L_314:
        /*0748*/ 	.word	index@($_Z10J_EVALUATEPfS_S_$_Z9J_1_21_17PfS_)
        /*074c*/ 	.word	0x00000008


	//----- nvinfo : EIATTR_FRAME_SIZE
	.align		4
.L_315:
        /*0750*/ 	.byte	0x04, 0x11
        /*0752*/ 	.short	(.L_317 - .L_316)
	.align		4
.L_316:
        /*0754*/ 	.word	index@($_Z10J_EVALUATEPfS_S_$_Z9J_1_21_16PfS_)
        /*0758*/ 	.word	0x00000008


	//----- nvinfo : EIATTR_FRAME_SIZE
	.align		4
.L_317:
        /*075c*/ 	.byte	0x04, 0x11
        /*075e*/ 	.short	(.L_319 - .L_318)
	.align		4
.L_318:
        /*0760*/ 	.word	index@($_Z10J_EVALUATEPfS_S_$_Z9J_1_21_15PfS_)
        /*0764*/ 	.word	0x00000008


	//----- nvinfo : EIATTR_FRAME_SIZE
	.align		4
.L_319:
        /*0768*/ 	.byte	0x04, 0x11
        /*076a*/ 	.short	(.L_321 - .L_320)
	.align		4
.L_320:
        /*076c*/ 	.word	index@($_Z10J_EVALUATEPfS_S_$_Z9J_1_21_14PfS_)
        /*0770*/ 	.word	0x00000008


	//----- nvinfo : EIATTR_FRAME_SIZE
	.align		4
.L_321:
        /*0774*/ 	.byte	0x04, 0x11
        /*0776*/ 	.short	(.L_323 - .L_322)
	.align		4
.L_322:
        /*0778*/ 	.word	index@($_Z10J_EVALUATEPfS_S_$_Z9J_1_21_13PfS_)
        /*077c*/ 	.word	0x00000008


	//----- nvinfo : EIATTR_FRAME_SIZE
	.align		4
.L_323:
        /*0780*/ 	.byte	0x04, 0x11
        /*0782*/ 	.short	(.L_325 - .L_324)
	.align		4
.L_324:
        /*0784*/ 	.word	index@($_Z10J_EVALUATEPfS_S_$_Z9J_1_21_12PfS_)
        /*0788*/ 	.word	0x00000008


	//----- nvinfo : EIATTR_FRAME_SIZE
	.align		4
.L_325:
        /*078c*/ 	.byte	0x04, 0x11
        /*078e*/ 	.short	(.L_327 - .L_326)
	.align		4
.L_326:
        /*0790*/ 	.word	index@($_Z10J_EVALUATEPfS_S_$_Z9J_1_21_11PfS_)
        /*0794*/ 	.word	0x00000008


	//----- nvinfo : EIATTR_FRAME_SIZE
	.align		4
.L_327:
        /*0798*/ 	.byte	0x04, 0x11
        /*079a*/ 	.short	(.L_329 - .L_328)
	.align		4
.L_328:
        /*079c*/ 	.word	index@($_Z10J_EVALUATEPfS_S_$_Z9J_1_21_10PfS_)
        /*07a0*/ 	.word	0x00000008


	//----- nvinfo : EIATTR_FRAME_SIZE
	.align		4
.L_329:
        /*07a4*/ 	.byte	0x04, 0x11
        /*07a6*/ 	.short	(.L_331 - .L_330)
	.align		4
.L_330:
        /*07a8*/ 	.word	index@($_Z10J_EVALUATEPfS_S_$_Z9J_1_20_21PfS_)
        /*07ac*/ 	.word	0x00000008


	//----- nvinfo : EIATTR_FRAME_SIZE
	.align		4
.L_331:
        /*07b0*/ 	.byte	0x04, 0x11
        /*07b2*/ 	.short	(.L_333 - .L_332)
	.align		4
.L_332:
        /*07b4*/ 	.word	index@($_Z10J_EVALUATEPfS_S_$_Z9J_1_20_20PfS_)
        /*07b8*/ 	.word	0x00000008


	//----- nvinfo : EIATTR_FRAME_SIZE
	.align		4
.L_333:
        /*07bc*/ 	.byte	0x04, 0x11
        /*07be*/ 	.short	(.L_335 - .L_334)
	.align		4
.L_334:
        /*07c0*/ 	.word	index@($_Z10J_EVALUATEPfS_S_$_Z9J_1_20_19PfS_)
        /*07c4*/ 	.word	0x00000008


	//----- nvinfo : EIATTR_FRAME_SIZE
	.align		4
.L_335:
        /*07c8*/ 	.byte	0x04, 0x11
        /*07ca*/ 	.short	(.L_337 - .L_336)
	.align		4
.L_336:
        /*07cc*/ 	.word	index@($_Z10J_EVALUATEPfS_S_$_Z9J_1_20_18PfS_)
        /*07d0*/ 	.word	0x00000008


	//----- nvinfo : EIATTR_FRAME_SIZE
	.align		4
.L_337:
        /*07d4*/ 	.byte	0x04, 0x11
        /*07d6*/ 	.short	(.L_339 - .L_338)
	.align		4
.L_338:
        /*07d8*/ 	.word	index@($_Z10J_EVALUATEPfS_S_$_Z9J_1_20_17PfS_)
        /*07dc*/ 	.word	0x00000008


	//----- nvinfo : EIATTR_FRAME_SIZE
	.align		4
.L_339:
        /*07e0*/ 	.byte	0x04, 0x11
        /*07e2*/ 	.short	(.L_341 - .L_340)
	.align		4
.L_340:
        /*07e4*/ 	.word	index@($_Z10J_EVALUATEPfS_S_$_Z9J_1_20_16PfS_)
        /*07e8*/ 	.word	0x00000008


	//----- nvinfo : EIATTR_FRAME_SIZE
	.align		4
.L_341:
        /*07ec*/ 	.byte	0x04, 0x11
        /*07ee*/ 	.short	(.L_343 - .L_342)
	.align		4
.L_342:
        /*07f0*/ 	.word	index@($_Z10J_EVALUATEPfS_S_$_Z9J_1_20_15PfS_)
        /*07f4*/ 	.word	0x00000008


	//----- nvinfo : EIATTR_FRAME_SIZE
	.align		4
.L_343:
        /*07f8*/ 	.byte	0x04, 0x11
        /*07fa*/ 	.short	(.L_345 - .L_344)
	.align		4
.L_344:
        /*07fc*/ 	.word	index@($_Z10J_EVALUATEPfS_S_$_Z9J_1_20_14PfS_)
        /*0800*/ 	.word	0x00000008


	//----- nvinfo : EIATTR_FRAME_SIZE
	.align		4
.L_345:
        /*0804*/ 	.byte	0x04, 0x11
        /*0806*/ 	.short	(.L_347 - .L_346)
	.align		4
.L_346:
        /*0808*/ 	.word	index@($_Z10J_EVALUATEPfS_S_$_Z9J_1_20_13PfS_)
        /*080c*/ 	.word	0x00000008


	//----- nvinfo : EIATTR_FRAME_SIZE
	.align		4
.L_347:
        /*0810*/ 	.byte	0x04, 0x11
        /*0812*/ 	.short	(.L_349 - .L_348)
	.align		4
.L_348:
        /*0814*/ 	.word	index@($_Z10J_EVALUATEPfS_S_$_Z9J_1_20_12PfS_)
        /*0818*/ 	.word	0x00000008


	//----- nvinfo : EIATTR_FRAME_SIZE
	.align		4
.L_349:
        /*081c*/ 	.byte	0x04, 0x11
        /*081e*/ 	.short	(.L_351 - .L_350)
	.align		4
.L_350:
        /*0820*/ 	.word	index@($_Z10J_EVALUATEPfS_S_$_Z9J_1_20_11PfS_)
        /*0824*/ 	.word	0x00000008


	//----- nvinfo : EIATTR_FRAME_SIZE
	.align		4
.L_351:
        /*0828*/ 	.byte	0x04, 0x11
        /*082a*/ 	.short	(.L_353 - .L_352)
	.align		4
.L_352:
        /*082c*/ 	.word	index@($_Z10J_EVALUATEPfS_S_$_Z9J_1_20_10PfS_)
        /*0830*/ 	.word	0x00000008


	//----- nvinfo : EIATTR_FRAME_SIZE
	.align		4
.L_353:
        /*0834*/ 	.byte	0x04, 0x11
        /*0836*/ 	.short	(.L_355 - .L_354)
	.align		4
.L_354:
        /*0838*/ 	.word	index@($_Z10J_EVALUATEPfS_S_$_Z9J_1_19_21PfS_)
        /*083c*/ 	.word	0x00000008


	//----- nvinfo : EIATTR_FRAME_SIZE
	.align		4
.L_355:
        /*0840*/ 	.byte	0x04, 0x11
        /*0842*/ 	.short	(.L_357 - .L_356)
	.align		4
.L_356:
        /*0844*/ 	.word	index@($_Z10J_EVALUATEPfS_S_$_Z9J_1_19_20PfS_)
        /*0848*/ 	.word	0x00000008


	//----- nvinfo : EIATTR_FRAME_SIZE
	.align		4
.L_357:
        /*084c*/ 	.byte	0x04, 0x11
        /*084e*/ 	.short	(.L_359 - .L_358)
	.align		4
.L_358:
        /*0850*/ 	.word	index@($_Z10J_EVALUATEPfS_S_$_Z9J_1_19_19PfS_)
        /*0854*/ 	.word	0x00000008


	//----- nvinfo : EIATTR_FRAME_SIZE
	.align		4
.L_359:
        /*0858*/ 	.byte	0x04, 0x11
        /*085a*/ 	.short	(.L_361 - .L_360)
	.align		4
.L_360:
        /*085c*/ 	.word	index@($_Z10J_EVALUATEPfS_S_$_Z9J_1_19_18PfS_)
        /*0860*/ 	.word	0x00000008


	//----- nvinfo : EIATTR_FRAME_SIZE
	.align		4
.L_361:
        /*0864*/ 	.byte	0x04, 0x11
        /*0866*/ 	.short	(.L_363 - .L_362)
	.align		4
.L_362:
        /*0868*/ 	.word	index@($_Z10J_EVALUATEPfS_S_$_Z9J_1_19_17PfS_)
        /*086c*/ 	.word	0x00000008


	//----- nvinfo : EIATTR_FRAME_SIZE
	.align		4
.L_363:
        /*0870*/ 	.byte	0x04, 0x11
        /*0872*/ 	.short	(.L_365 - .L_364)
	.align		4
.L_364:
        /*0874*/ 	.word	index@($_Z10J_EVALUATEPfS_S_$_Z9J_1_19_16PfS_)
        /*0878*/ 	.word	0x00000008


	//----- nvinfo : EIATTR_FRAME_SIZE
	.align		4
.L_365:
        /*087c*/ 	.byte	0x04, 0x11
        /*087e*/ 	.short	(.L_367 - .L_366)
	.align		4
.L_366:
        /*0880*/ 	.word	index@($_Z10J_EVALUATEPfS_S_$_Z9J_1_19_15PfS_)
        /*0884*/ 	.word	0x00000008


	//----- nvinfo : EIATTR_FRAME_SIZE
	.align		4
.L_367:
        /*0888*/ 	.byte	0x04, 0x11
        /*088a*/ 	.short	(.L_369 - .L_368)
	.align		4
.L_368:
        /*088c*/ 	.word	index@($_Z10J_EVALUATEPfS_S_$_Z9J_1_19_14PfS_)
        /*0890*/ 	.word	0x00000008


	//----- nvinfo : EIATTR_FRAME_SIZE
	.align		4
.L_369:
        /*0894*/ 	.byte	0x04, 0x11
        /*0896*/ 	.short	(.L_371 - .L_370)
	.align		4
.L_370:
        /*0898*/ 	.word	index@($_Z10J_EVALUATEPfS_S_$_Z9J_1_19_13PfS_)
        /*089c*/ 	.word	0x00000008


	//----- nvinfo : EIATTR_FRAME_SIZE
	.align		4
.L_371:
        /*08a0*/ 	.byte	0x04, 0x11
        /*08a2*/ 	.short	(.L_373 - .L_372)
	.align		4
.L_372:
        /*08a4*/ 	.word	index@($_Z10J_EVALUATEPfS_S_$_Z9J_1_19_12PfS_)
        /*08a8*/ 	.word	0x00000008


	//----- nvinfo : EIATTR_FRAME_SIZE
	.align		4
.L_373:
        /*08ac*/ 	.byte	0x04, 0x11
        /*08ae*/ 	.short	(.L_375 - .L_374)
	.align		4
.L_374:
        /*08b0*/ 	.word	index@($_Z10J_EVALUATEPfS_S_$_Z9J_1_19_11PfS_)
        /*08b4*/ 	.word	0x00000008


	//----- nvinfo : EIATTR_FRAME_SIZE
	.align		4
.L_375:
        /*08b8*/ 	.byte	0x04, 0x11
        /*08ba*/ 	.short	(.L_377 - .L_376)
	.align		4
.L_376:
        /*08bc*/ 	.word	index@($_Z10J_EVALUATEPfS_S_$_Z9J_1_19_10PfS_)
        /*08c0*/ 	.word	0x00000008


	//----- nvinfo : EIATTR_FRAME_SIZE
	.align		4
.L_377:
        /*08c4*/ 	.byte	0x04, 0x11
        /*08c6*/ 	.short	(.L_379 - .L_378)
	.align		4
.L_378:
        /*08c8*/ 	.word	index@($_Z10J_EVALUATEPfS_S_$_Z9J_1_18_21PfS_)
        /*08cc*/ 	.word	0x00000008


	//----- nvinfo : EIATTR_FRAME_SIZE
	.align		4
.L_379:
        /*08d0*/ 	.byte	0x04, 0x11
        /*08d2*/ 	.short	(.L_381 - .L_380)
	.align		4
.L_380:
        /*08d4*/ 	.word	index@($_Z10J_EVALUATEPfS_S_$_Z9J_1_18_20PfS_)
        /*08d8*/ 	.word	0x00000008


	//----- nvinfo : EIATTR_FRAME_SIZE
	.align		4
.L_381:
        /*08dc*/ 	.byte	0x04, 0x11
        /*08de*/ 	.short	(.L_383 - .L_382)
	.align		4
.L_382:
        /*08e0*/ 	.word	index@($_Z10J_EVALUATEPfS_S_$_Z9J_1_18_19PfS_)
        /*08e4*/ 	.word	0x00000008


	//----- nvinfo : EIATTR_FRAME_SIZE
	.align		4
.L_383:
        /*08e8*/ 	.byte	0x04, 0x11
        /*08ea*/ 	.short	(.L_385 - .L_384)
	.align		4
.L_384:
        /*08ec*/ 	.word	index@($_Z10J_EVALUATEPfS_S_$_Z9J_1_18_18PfS_)
        /*08f0*/ 	.word	0x00000008


	//----- nvinfo : EIATTR_FRAME_SIZE
	.align		4
.L_385:
        /*08f4*/ 	.byte	0x04, 0x11
        /*08f6*/ 	.short	(.L_387 - .L_386)
	.align		4
.L_386:
        /*08f8*/ 	.word	index@($_Z10J_EVALUATEPfS_S_$_Z9J_1_18_17PfS_)
        /*08fc*/ 	.word	0x00000008


	//----- nvinfo : EIATTR_FRAME_SIZE
	.align		4
.L_387:
        /*0900*/ 	.byte	0x04, 0x11
        /*0902*/ 	.short	(.L_389 - .L_388)
	.align		4
.L_388:
        /*0904*/ 	.word	index@($_Z10J_EVALUATEPfS_S_$_Z9J_1_18_16PfS_)
        /*0908*/ 	.word	0x00000008


	//----- nvinfo : EIATTR_FRAME_SIZE
	.align		4
.L_389:
        /*090c*/ 	.byte	0x04, 0x11
        /*090e*/ 	.short	(.L_391 - .L_390)
	.align		4
.L_390:
        /*0910*/ 	.word	index@($_Z10J_EVALUATEPfS_S_$_Z9J_1_18_15PfS_)
        /*0914*/ 	.word	0x00000008


	//----- nvinfo : EIATTR_FRAME_SIZE
	.align		4
.L_391:
        /*0918*/ 	.byte	0x04, 0x11
        /*091a*/ 	.short	(.L_393 - .L_392)
	.align		4
.L_392:
        /*091c*/ 	.word	index@($_Z10J_EVALUATEPfS_S_$_Z9J_1_18_14PfS_)
        /*0920*/ 	.word	0x00000008


	//----- nvinfo : EIATTR_FRAME_SIZE
	.align		4
.L_393:
        /*0924*/ 	.byte	0x04, 0x11
        /*0926*/ 	.short	(.L_395 - .L_394)
	.align		4
.L_394:
        /*0928*/ 	.word	index@($_Z10J_EVALUATEPfS_S_$_Z9J_1_18_13PfS_)
        /*092c*/ 	.word	0x00000008


	//----- nvinfo : EIATTR_FRAME_SIZE
	.align		4
.L_395:
        /*0930*/ 	.byte	0x04, 0x11
        /*0932*/ 	.short	(.L_397 - .L_396)
	.align		4
.L_396:
        /*0934*/ 	.word	index@($_Z10J_EVALUATEPfS_S_$_Z9J_1_18_12PfS_)
        /*0938*/ 	.word	0x00000008


	//----- nvinfo : EIATTR_FRAME_SIZE
	.align		4
.L_397:
        /*093c*/ 	.byte	0x04, 0x11
        /*093e*/ 	.short	(.L_399 - .L_398)
	.align		4
.L_398:
        /*0940*/ 	.word	index@($_Z10J_EVALUATEPfS_S_$_Z9J_1_18_11PfS_)
        /*0944*/ 	.word	0x00000008


	//----- nvinfo : EIATTR_FRAME_SIZE
	.align		4
.L_399:
        /*0948*/ 	.byte	0x04, 0x11
        /*094a*/ 	.short	(.L_401 - .L_400)
	.align		4
.L_400:
        /*094c*/ 	.word	index@($_Z10J_EVALUATEPfS_S_$_Z9J_1_18_10PfS_)
        /*0950*/ 	.word	0x00000008


	//----- nvinfo : EIATTR_FRAME_SIZE
	.align		4
.L_401:
        /*0954*/ 	.byte	0x04, 0x11
        /*0956*/ 	.short	(.L_403 - .L_402)
	.align		4
.L_402:
        /*0958*/ 	.word	index@($_Z10J_EVALUATEPfS_S_$_Z9J_1_17_21PfS_)
        /*095c*/ 	.word	0x00000008


	//----- nvinfo : EIATTR_FRAME_SIZE
	.align		4
.L_403:
        /*0960*/ 	.byte	0x04, 0x11
        /*0962*/ 	.short	(.L_405 - .L_404)
	.align		4
.L_404:
        /*0964*/ 	.word	index@($_Z10J_EVALUATEPfS_S_$_Z9J_1_17_20PfS_)
        /*0968*/ 	.word	0x00000008


	//----- nvinfo : EIATTR_FRAME_SIZE
	.align		4
.L_405:
        /*096c*/ 	.byte	0x04, 0x11
        /*096e*/ 	.short	(.L_407 - .L_406)
	.align		4
.L_406:
        /*0970*/ 	.word	index@($_Z10J_EVALUATEPfS_S_$_Z9J_1_17_19PfS_)
        /*0974*/ 	.word	0x00000008


	//----- nvinfo : EIATTR_FRAME_SIZE
	.align		4
.L_407:
        /*0978*/ 	.byte	0x04, 0x11
        /*097a*/ 	.short	(.L_409 - .L_408)
	.align		4
.L_408:
        /*097c*/ 	.word	index@($_Z10J_EVALUATEPfS_S_$_Z9J_1_17_18PfS_)
        /*0980*/ 	.word	0x00000008


	//----- nvinfo : EIATTR_FRAME_SIZE
	.align		4
.L_409:
        /*0984*/ 	.byte	0x04, 0x11
        /*0986*/ 	.short	(.L_411 - .L_410)
	.align		4
.L_410:
        /*0988*/ 	.word	index@($_Z10J_EVALUATEPfS_S_$_Z9J_1_17_17PfS_)
        /*098c*/ 	.word	0x00000008


	//----- nvinfo : EIATTR_FRAME_SIZE
	.align		4
.L_411:
        /*0990*/ 	.byte	0x04, 0x11
        /*0992*/ 	.short	(.L_413 - .L_412)
	.align		4
.L_412:
        /*0994*/ 	.word	index@($_Z10J_EVALUATEPfS_S_$_Z9J_1_17_16PfS_)
        /*0998*/ 	.word	0x00000008


	//----- nvinfo : EIATTR_FRAME_SIZE
	.align		4
.L_413:
        /*099c*/ 	.byte	0x04, 0x11
        /*099e*/ 	.short	(.L_415 - .L_414)
	.align		4
.L_414:
        /*09a0*/ 	.word	index@($_Z10J_EVALUATEPfS_S_$_Z9J_1_17_15PfS_)
        /*09a4*/ 	.word	0x00000008


	//----- nvinfo : EIATTR_FRAME_SIZE
	.align		4
.L_415:
        /*09a8*/ 	.byte	0x04, 0x11
        /*09aa*/ 	.short	(.L_417 - .L_416)
	.align		4
.L_416:
        /*09ac*/ 	.word	index@($_Z10J_EVALUATEPfS_S_$_Z9J_1_17_14PfS_)
        /*09b0*/ 	.word	0x00000008


	//----- nvinfo : EIATTR_FRAME_SIZE
	.align		4
.L_417:
        /*09b4*/ 	.byte	0x04, 0x11
        /*09b6*/ 	.short	(.L_419 - .L_418)
	.align		4
.L_418:
        /*09b8*/ 	.word	index@($_Z10J_EVALUATEPfS_S_$_Z9J_1_17_13PfS_)
        /*09bc*/ 	.word	0x00000008


	//----- nvinfo : EIATTR_FRAME_SIZE
	.align		4
.L_419:
        /*09c0*/ 	.byte	0x04, 0x11
        /*09c2*/ 	.short	(.L_421 - .L_420)
	.align		4
.L_420:
        /*09c4*/ 	.word	index@($_Z10J_EVALUATEPfS_S_$_Z9J_1_17_12PfS_)
        /*09c8*/ 	.word	0x00000008


	//----- nvinfo : EIATTR_FRAME_SIZE
	.align		4
.L_421:
        /*09cc*/ 	.byte	0x04, 0x11
        /*09ce*/ 	.short	(.L_423 - .L_422)
	.align		4
.L_422:
        /*09d0*/ 	.word	index@($_Z10J_EVALUATEPfS_S_$_Z9J_1_17_11PfS_)
        /*09d4*/ 	.word	0x00000008


	//----- nvinfo : EIATTR_FRAME_SIZE
	.align		4
.L_423:
        /*09d8*/ 	.byte	0x04, 0x11
        /*09da*/ 	.short	(.L_425 - .L_424)
	.align		4
.L_424:
        /*09dc*/ 	.word	index@($_Z10J_EVALUATEPfS_S_$_Z9J_1_17_10PfS_)
        /*09e0*/ 	.word	0x00000008


	//----- nvinfo : EIATTR_FRAME_SIZE
	.align		4
.L_425:
        /*09e4*/ 	.byte	0x04, 0x11
        /*09e6*/ 	.short	(.L_427 - .L_426)
	.align		4
.L_426:
        /*09e8*/ 	.word	index@($_Z10J_EVALUATEPfS_S_$_Z9J_1_16_21PfS_)
        /*09ec*/ 	.word	0x00000008


	//----- nvinfo : EIATTR_FRAME_SIZE
	.align		4
.L_427:
        /*09f0*/ 	.byte	0x04, 0x11
        /*09f2*/ 	.short	(.L_429 - .L_428)
	.align		4
.L_428:
        /*09f4*/ 	.word	index@($_Z10J_EVALUATEPfS_S_$_Z9J_1_16_20PfS_)
        /*09f8*/ 	.word	0x00000008


	//----- nvinfo : EIATTR_FRAME_SIZE
	.align		4
.L_429:
        /*09fc*/ 	.byte	0x04, 0x11
        /*09fe*/ 	.short	(.L_431 - .L_430)
	.align		4
.L_430:
        /*0a00*/ 	.word	index@($_Z10J_EVALUATEPfS_S_$_Z9J_1_16_19PfS_)
        /*0a04*/ 	.word	0x00000008


	//----- nvinfo : EIATTR_FRAME_SIZE
	.align		4
.L_431:
        /*0a08*/ 	.byte	0x04, 0x11
        /*0a0a*/ 	.short	(.L_433 - .L_432)
	.align		4
.L_432:
        /*0a0c*/ 	.word	index@($_Z10J_EVALUATEPfS_S_$_Z9J_1_16_18PfS_)
        /*0a10*/ 	.word	0x00000008


	//----- nvinfo : EIATTR_FRAME_SIZE
	.align		4
.L_433:
        /*0a14*/ 	.byte	0x04, 0x11
        /*0a16*/ 	.short	(.L_435 - .L_434)
	.align		4
.L_434:
        /*0a18*/ 	.word	index@($_Z10J_EVALUATEPfS_S_$_Z9J_1_16_17PfS_)
        /*0a1c*/ 	.word	0x00000008


	//----- nvinfo : EIATTR_FRAME_SIZE
	.align		4
.L_435:
        /*0a20*/ 	.byte	0x04, 0x11
        /*0a22*/ 	.short	(.L_437 - .L_436)
	.align		4
.L_436:
        /*0a24*/ 	.word	index@($_Z10J_EVALUATEPfS_S_$_Z9J_1_16_16PfS_)
        /*0a28*/ 	.word	0x00000008


	//----- nvinfo : EIATTR_FRAME_SIZE
	.align		4
.L_437:
        /*0a2c*/ 	.byte	0x04, 0x11
        /*0a2e*/ 	.short	(.L_439 - .L_438)
	.align		4
.L_438:
        /*0a30*/ 	.word	index@($_Z10J_EVALUATEPfS_S_$_Z9J_1_16_15PfS_)
        /*0a34*/ 	.word	0x00000008


	//----- nvinfo : EIATTR_FRAME_SIZE
	.align		4
.L_439:
        /*0a38*/ 	.byte	0x04, 0x11
        /*0a3a*/ 	.short	(.L_441 - .L_440)
	.align		4
.L_440:
        /*0a3c*/ 	.word	index@($_Z10J_EVALUATEPfS_S_$_Z9J_1_16_14PfS_)
        /*0a40*/ 	.word	0x00000008


	//----- nvinfo : EIATTR_FRAME_SIZE
	.align		4
.L_441:
        /*0a44*/ 	.byte	0x04, 0x11
        /*0a46*/ 	.short	(.L_443 - .L_442)
	.align		4
.L_442:
        /*0a48*/ 	.word	index@($_Z10J_EVALUATEPfS_S_$_Z9J_1_16_13PfS_)
        /*0a4c*/ 	.word	0x00000008


	//----- nvinfo : EIATTR_FRAME_SIZE
	.align		4
.L_443:
        /*0a50*/ 	.byte	0x04, 0x11
        /*0a52*/ 	.short	(.L_445 - .L_444)
	.align		4
.L_444:
        /*0a54*/ 	.word	index@($_Z10J_EVALUATEPfS_S_$_Z9J_1_16_12PfS_)
        /*0a58*/ 	.word	0x00000008


	//----- nvinfo : EIATTR_FRAME_SIZE
	.align		4
.L_445:
        /*0a5c*/ 	.byte	0x04, 0x11
        /*0a5e*/ 	.short	(.L_447 - .L_446)
	.align		4
.L_446:
        /*0a60*/ 	.word	index@($_Z10J_EVALUATEPfS_S_$_Z9J_1_16_11PfS_)
        /*0a64*/ 	.word	0x00000008


	//----- nvinfo : EIATTR_FRAME_SIZE
	.align		4
.L_447:
        /*0a68*/ 	.byte	0x04, 0x11
        /*0a6a*/ 	.short	(.L_449 - .L_448)
	.align		4
.L_448:
        /*0a6c*/ 	.word	index@($_Z10J_EVALUATEPfS_S_$_Z9J_1_16_10PfS_)
        /*0a70*/ 	.word	0x00000008


	//----- nvinfo : EIATTR_FRAME_SIZE
	.align		4
.L_449:
        /*0a74*/ 	.byte	0x04, 0x11
        /*0a76*/ 	.short	(.L_451 - .L_450)
	.align		4
.L_450:
        /*0a78*/ 	.word	index@($_Z10J_EVALUATEPfS_S_$_Z9J_1_15_21PfS_)
        /*0a7c*/ 	.word	0x00000008


	//----- nvinfo : EIATTR_FRAME_SIZE
	.align		4
.L_451:
        /*0a80*/ 	.byte	0x04, 0x11
        /*0a82*/ 	.short	(.L_453 - .L_452)
	.align		4
.L_452:
        /*0a84*/ 	.word	index@($_Z10J_EVALUATEPfS_S_$_Z9J_1_15_20PfS_)
        /*0a88*/ 	.word	0x00000008


	//----- nvinfo : EIATTR_FRAME_SIZE
	.align		4
.L_453:
        /*0a8c*/ 	.byte	0x04, 0x11
        /*0a8e*/ 	.short	(.L_455 - .L_454)
	.align		4
.L_454:
        /*0a90*/ 	.word	index@($_Z10J_EVALUATEPfS_S_$_Z9J_1_15_19PfS_)
        /*0a94*/ 	.word	0x00000008


	//----- nvinfo : EIATTR_FRAME_SIZE
	.align		4
.L_455:
        /*0a98*/ 	.byte	0x04, 0x11
        /*0a9a*/ 	.short	(.L_457 - .L_456)
	.align		4
.L_456:
        /*0a9c*/ 	.word	index@($_Z10J_EVALUATEPfS_S_$_Z9J_1_15_18PfS_)
        /*0aa0*/ 	.word	0x00000008


	//----- nvinfo : EIATTR_FRAME_SIZE
	.align		4
.L_457:
        /*0aa4*/ 	.byte	0x04, 0x11
        /*0aa6*/ 	.short	(.L_459 - .L_458)
	.align		4
.L_458:
        /*0aa8*/ 	.word	index@($_Z10J_EVALUATEPfS_S_$_Z9J_1_15_17PfS_)
        /*0aac*/ 	.word	0x00000008


	//----- nvinfo : EIATTR_FRAME_SIZE
	.align		4
.L_459:
        /*0ab0*/ 	.byte	0x04, 0x11
        /*0ab2*/ 	.short	(.L_461 - .L_460)
	.align		4
.L_460:
        /*0ab4*/ 	.word	index@($_Z10J_EVALUATEPfS_S_$_Z9J_1_15_16PfS_)
        /*0ab8*/ 	.word	0x00000008


	//----- nvinfo : EIATTR_FRAME_SIZE
	.align		4
.L_461:
        /*0abc*/ 	.byte	0x04, 0x11
        /*0abe*/ 	.short	(.L_463 - .L_462)
	.align		4
.L_462:
        /*0ac0*/ 	.word	index@($_Z10J_EVALUATEPfS_S_$_Z9J_1_15_15PfS_)
        /*0ac4*/ 	.word	0x00000008


	//----- nvinfo : EIATTR_FRAME_SIZE
	.align		4
.L_463:
        /*0ac8*/ 	.byte	0x04, 0x11
        /*0aca*/ 	.short	(.L_465 - .L_464)
	.align		4
.L_464:
        /*0acc*/ 	.word	index@($_Z10J_EVALUATEPfS_S_$_Z9J_1_15_14PfS_)
        /*0ad0*/ 	.word	0x00000008


	//----- nvinfo : EIATTR_FRAME_SIZE
	.align		4
.L_465:
        /*0ad4*/ 	.byte	0x04, 0x11
        /*0ad6*/ 	.short	(.L_467 - .L_466)
	.align		4
.L_466:
        /*0ad8*/ 	.word	index@($_Z10J_EVALUATEPfS_S_$_Z9J_1_15_13PfS_)
        /*0adc*/ 	.word	0x00000008


	//----- nvinfo : EIATTR_FRAME_SIZE
	.align		4
.L_467:
        /*0ae0*/ 	.byte	0x04, 0x11
        /*0ae2*/ 	.short	(.L_469 - .L_468)
	.align		4
.L_468:
        /*0ae4*/ 	.word	index@($_Z10J_EVALUATEPfS_S_$_Z9J_1_15_12PfS_)
        /*0ae8*/ 	.word	0x00000008


	//----- nvinfo : EIATTR_FRAME_SIZE
	.align		4
.L_469:
        /*0aec*/ 	.byte	0x04, 0x11
        /*0aee*/ 	.short	(.L_471 - .L_470)
	.align		4
.L_470:
        /*0af0*/ 	.word	index@($_Z10J_EVALUATEPfS_S_$_Z9J_1_15_11PfS_)
        /*0af4*/ 	.word	0x00000008


	//----- nvinfo : EIATTR_FRAME_SIZE
	.align		4
.L_471:
        /*0af8*/ 	.byte	0x04, 0x11
        /*0afa*/ 	.short	(.L_473 - .L_472)
	.align		4
.L_472:
        /*0afc*/ 	.word	index@($_Z10J_EVALUATEPfS_S_$_Z9J_1_15_10PfS_)
        /*0b00*/ 	.word	0x00000008


	//----- nvinfo : EIATTR_FRAME_SIZE
	.align		4
.L_473:
        /*0b04*/ 	.byte	0x04, 0x11
        /*0b06*/ 	.short	(.L_475 - .L_474)
	.align		4
.L_474:
        /*0b08*/ 	.word	index@($_Z10J_EVALUATEPfS_S_$_Z9J_1_14_21PfS_)
        /*0b0c*/ 	.word	0x00000008


	//----- nvinfo : EIATTR_FRAME_SIZE
	.align		4
.L_475:
        /*0b10*/ 	.byte	0x04, 0x11
        /*0b12*/ 	.short	(.L_477 - .L_476)
	.align		4
.L_476:
        /*0b14*/ 	.word	index@($_Z10J_EVALUATEPfS_S_$_Z9J_1_14_20PfS_)
        /*0b18*/ 	.word	0x00000008


	//----- nvinfo : EIATTR_FRAME_SIZE
	.align		4
.L_477:
        /*0b1c*/ 	.byte	0x04, 0x11
        /*0b1e*/ 	.short	(.L_479 - .L_478)
	.align		4
.L_478:
        /*0b20*/ 	.word	index@($_Z10J_EVALUATEPfS_S_$_Z9J_1_14_19PfS_)
        /*0b24*/ 	.word	0x00000008


	//----- nvinfo : EIATTR_FRAME_SIZE
	.align		4
.L_479:
        /*0b28*/ 	.byte	0x04, 0x11
        /*0b2a*/ 	.short	(.L_481 - .L_480)
	.align		4
.L_480:
        /*0b2c*/ 	.word	index@($_Z10J_EVALUATEPfS_S_$_Z9J_1_14_18PfS_)
        /*0b30*/ 	.word	0x00000008


	//----- nvinfo : EIATTR_FRAME_SIZE
	.align		4
.L_481:
        /*0b34*/ 	.byte	0x04, 0x11
        /*0b36*/ 	.short	(.L_483 - .L_482)
	.align		4
.L_482:
        /*0b38*/ 	.word	index@($_Z10J_EVALUATEPfS_S_$_Z9J_1_14_17PfS_)
        /*0b3c*/ 	.word	0x00000008


	//----- nvinfo : EIATTR_FRAME_SIZE
	.align		4
.L_483:
        /*0b40*/ 	.byte	0x04, 0x11
        /*0b42*/ 	.short	(.L_485 - .L_484)
	.align		4
.L_484:
        /*0b44*/ 	.word	index@($_Z10J_EVALUATEPfS_S_$_Z9J_1_14_16PfS_)
        /*0b48*/ 	.word	0x00000008


	//----- nvinfo : EIATTR_FRAME_SIZE
	.align		4
.L_485:
        /*0b4c*/ 	.byte	0x04, 0x11
        /*0b4e*/ 	.short	(.L_487 - .L_486)
	.align		4
.L_486:
        /*0b50*/ 	.word	index@($_Z10J_EVALUATEPfS_S_$_Z9J_1_14_15PfS_)
        /*0b54*/ 	.word	0x00000008


	//----- nvinfo : EIATTR_FRAME_SIZE
	.align		4
.L_487:
        /*0b58*/ 	.byte	0x04, 0x11
        /*0b5a*/ 	.short	(.L_489 - .L_488)
	.align		4
.L_488:
        /*0b5c*/ 	.word	index@($_Z10J_EVALUATEPfS_S_$_Z9J_1_14_14PfS_)
        /*0b60*/ 	.word	0x00000008


	//----- nvinfo : EIATTR_FRAME_SIZE
	.align		4
.L_489:
        /*0b64*/ 	.byte	0x04, 0x11
        /*0b66*/ 	.short	(.L_491 - .L_490)
	.align		4
.L_490:
        /*0b68*/ 	.word	index@($_Z10J_EVALUATEPfS_S_$_Z9J_1_14_13PfS_)
        /*0b6c*/ 	.word	0x00000008


	//----- nvinfo : EIATTR_FRAME_SIZE
	.align		4
.L_491:
        /*0b70*/ 	.byte	0x04, 0x11
        /*0b72*/ 	.short	(.L_493 - .L_492)
	.align		4
.L_492:
        /*0b74*/ 	.word	index@($_Z10J_EVALUATEPfS_S_$_Z9J_1_14_12PfS_)
        /*0b78*/ 	.word	0x00000008


	//----- nvinfo : EIATTR_FRAME_SIZE
	.align		4
.L_493:
        /*0b7c*/ 	.byte	0x04, 0x11
        /*0b7e*/ 	.short	(.L_495 - .L_494)
	.align		4
.L_494:
        /*0b80*/ 	.word	index@($_Z10J_EVALUATEPfS_S_$_Z9J_1_14_11PfS_)
        /*0b84*/ 	.word	0x00000008


	//----- nvinfo : EIATTR_FRAME_SIZE
	.align		4
.L_495:
        /*0b88*/ 	.byte	0x04, 0x11
        /*0b8a*/ 	.short	(.L_497 - .L_496)
	.align		4
.L_496:
        /*0b8c*/ 	.word	index@($_Z10J_EVALUATEPfS_S_$_Z9J_1_14_10PfS_)
        /*0b90*/ 	.word	0x00000008


	//----- nvinfo : EIATTR_FRAME_SIZE
	.align		4
.L_497:
        /*0b94*/ 	.byte	0x04, 0x11
        /*0b96*/ 	.short	(.L_499 - .L_498)
	.align		4
.L_498:
        /*0b98*/ 	.word	index@($_Z10J_EVALUATEPfS_S_$_Z9J_1_13_21PfS_)
        /*0b9c*/ 	.word	0x00000008


	//----- nvinfo : EIATTR_FRAME_SIZE
	.align		4
.L_499:
        /*0ba0*/ 	.byte	0x04, 0x11
        /*0ba2*/ 	.short	(.L_501 - .L_500)
	.align		4
.L_500:
        /*0ba4*/ 	.word	index@($_Z10J_EVALUATEPfS_S_$_Z9J_1_13_20PfS_)
        /*0ba8*/ 	.word	0x00000008


	//----- nvinfo : EIATTR_FRAME_SIZE
	.align		4
.L_501:
        /*0bac*/ 	.byte	0x04, 0x11
        /*0bae*/ 	.short	(.L_503 - .L_502)
	.align		4
.L_502:
        /*0bb0*/ 	.word	index@($_Z10J_EVALUATEPfS_S_$_Z9J_1_13_19PfS_)
        /*0bb4*/ 	.word	0x00000008


	//----- nvinfo : EIATTR_FRAME_SIZE
	.align		4
.L_503:
        /*0bb8*/ 	.byte	0x04, 0x11
        /*0bba*/ 	.short	(.L_505 - .L_504)
	.align		4
.L_504:
        /*0bbc*/ 	.word	index@($_Z10J_EVALUATEPfS_S_$_Z9J_1_13_18PfS_)
        /*0bc0*/ 	.word	0x00000008


	//----- nvinfo : EIATTR_FRAME_SIZE
	.align		4
.L_505:
        /*0bc4*/ 	.byte	0x04, 0x11
        /*0bc6*/ 	.short	(.L_507 - .L_506)
	.align		4
.L_506:
        /*0bc8*/ 	.word	index@($_Z10J_EVALUATEPfS_S_$_Z9J_1_13_17PfS_)
        /*0bcc*/ 	.word	0x00000008


	//----- nvinfo : EIATTR_FRAME_SIZE
	.align		4
.L_507:
        /*0bd0*/ 	.byte	0x04, 0x11
        /*0bd2*/ 	.short	(.L_509 - .L_508)
	.align		4
.L_508:
        /*0bd4*/ 	.word	index@($_Z10J_EVALUATEPfS_S_$_Z9J_1_13_16PfS_)
        /*0bd8*/ 	.word	0x00000008


	//----- nvinfo : EIATTR_FRAME_SIZE
	.align		4
.L_509:
        /*0bdc*/ 	.byte	0x04, 0x11
        /*0bde*/ 	.short	(.L_511 - .L_510)
	.align		4
.L_510:
        /*0be0*/ 	.word	index@($_Z10J_EVALUATEPfS_S_$_Z9J_1_13_15PfS_)
        /*0be4*/ 	.word	0x00000008


	//----- nvinfo : EIATTR_FRAME_SIZE
	.align		4
.L_511:
        /*0be8*/ 	.byte	0x04, 0x11
        /*0bea*/ 	.short	(.L_513 - .L_512)
	.align		4
.L_512:
        /*0bec*/ 	.word	index@($_Z10J_EVALUATEPfS_S_$_Z9J_1_13_14PfS_)
        /*0bf0*/ 	.word	0x00000008


	//----- nvinfo : EIATTR_FRAME_SIZE
	.align		4
.L_513:
        /*0bf4*/ 	.byte	0x04, 0x11
        /*0bf6*/ 	.short	(.L_515 - .L_514)
	.align		4
.L_514:
        /*0bf8*/ 	.word	index@($_Z10J_EVALUATEPfS_S_$_Z9J_1_13_13PfS_)
        /*0bfc*/ 	.word	0x00000008


	//----- nvinfo : EIATTR_FRAME_SIZE
	.align		4
.L_515:
        /*0c00*/ 	.byte	0x04, 0x11
        /*0c02*/ 	.short	(.L_517 - .L_516)
	.align		4
.L_516:
        /*0c04*/ 	.word	index@($_Z10J_EVALUATEPfS_S_$_Z9J_1_13_12PfS_)
        /*0c08*/ 	.word	0x00000008


	//----- nvinfo : EIATTR_FRAME_SIZE
	.align		4
.L_517:
        /*0c0c*/ 	.byte	0x04, 0x11
        /*0c0e*/ 	.short	(.L_519 - .L_518)
	.align		4
.L_518:
        /*0c10*/ 	.word	index@($_Z10J_EVALUATEPfS_S_$_Z9J_1_13_11PfS_)
        /*0c14*/ 	.word	0x00000008


	//----- nvinfo : EIATTR_FRAME_SIZE
	.align		4
.L_519:
        /*0c18*/ 	.byte	0x04, 0x11
        /*0c1a*/ 	.short	(.L_521 - .L_520)
	.align		4
.L_520:
        /*0c1c*/ 	.word	index@($_Z10J_EVALUATEPfS_S_$_Z9J_1_13_10PfS_)
        /*0c20*/ 	.word	0x00000008


	//----- nvinfo : EIATTR_FRAME_SIZE
	.align		4
.L_521:
        /*0c24*/ 	.byte	0x04, 0x11
        /*0c26*/ 	.short	(.L_523 - .L_522)
	.align		4
.L_522:
        /*0c28*/ 	.word	index@($_Z10J_EVALUATEPfS_S_$_Z9J_1_12_21PfS_)
        /*0c2c*/ 	.word	0x00000008


	//----- nvinfo : EIATTR_FRAME_SIZE
	.align		4
.L_523:
        /*0c30*/ 	.byte	0x04, 0x11
        /*0c32*/ 	.short	(.L_525 - .L_524)
	.align		4
.L_524:
        /*0c34*/ 	.word	index@($_Z10J_EVALUATEPfS_S_$_Z9J_1_12_20PfS_)
        /*0c38*/ 	.word	0x00000008


	//----- nvinfo : EIATTR_FRAME_SIZE
	.align		4
.L_525:
        /*0c3c*/ 	.byte	0x04, 0x11
        /*0c3e*/ 	.short	(.L_527 - .L_526)
	.align		4
.L_526:
        /*0c40*/ 	.word	index@($_Z10J_EVALUATEPfS_S_$_Z9J_1_12_19PfS_)
        /*0c44*/ 	.word	0x00000008


	//----- nvinfo : EIATTR_FRAME_SIZE
	.align		4
.L_527:
        /*0c48*/ 	.byte	0x04, 0x11
        /*0c4a*/ 	.short	(.L_529 - .L_528)
	.align		4
.L_528:
        /*0c4c*/ 	.word	index@($_Z10J_EVALUATEPfS_S_$_Z9J_1_12_18PfS_)
        /*0c50*/ 	.word	0x00000008


	//----- nvinfo : EIATTR_FRAME_SIZE
	.align		4
.L_529:
        /*0c54*/ 	.byte	0x04, 0x11
        /*0c56*/ 	.short	(.L_531 - .L_530)
	.align		4
.L_530:
        /*0c58*/ 	.word	index@($_Z10J_EVALUATEPfS_S_$_Z9J_1_12_17PfS_)
        /*0c5c*/ 	.word	0x00000008


	//----- nvinfo : EIATTR_FRAME_SIZE
	.align		4
.L_531:
        /*0c60*/ 	.byte	0x04, 0x11
        /*0c62*/ 	.short	(.L_533 - .L_532)
	.align		4
.L_532:
        /*0c64*/ 	.word	index@($_Z10J_EVALUATEPfS_S_$_Z9J_1_12_16PfS_)
        /*0c68*/ 	.word	0x00000008


	//----- nvinfo : EIATTR_FRAME_SIZE
	.align		4
.L_533:
        /*0c6c*/ 	.byte	0x04, 0x11
        /*0c6e*/ 	.short	(.L_535 - .L_534)
	.align		4
.L_534:
        /*0c70*/ 	.word	index@($_Z10J_EVALUATEPfS_S_$_Z9J_1_12_15PfS_)
        /*0c74*/ 	.word	0x00000008


	//----- nvinfo : EIATTR_FRAME_SIZE
	.align		4
.L_535:
        /*0c78*/ 	.byte	0x04, 0x11
        /*0c7a*/ 	.short	(.L_537 - .L_536)
	.align		4
.L_536:
        /*0c7c*/ 	.word	index@($_Z10J_EVALUATEPfS_S_$_Z9J_1_12_14PfS_)
        /*0c80*/ 	.word	0x00000008


	//----- nvinfo : EIATTR_FRAME_SIZE
	.align		4
.L_537:
        /*0c84*/ 	.byte	0x04, 0x11
        /*0c86*/ 	.short	(.L_539 - .L_538)
	.align		4
.L_538:
        /*0c88*/ 	.word	index@($_Z10J_EVALUATEPfS_S_$_Z9J_1_12_13PfS_)
        /*0c8c*/ 	.word	0x00000008


	//----- nvinfo : EIATTR_FRAME_SIZE
	.align		4
.L_539:
        /*0c90*/ 	.byte	0x04, 0x11
        /*0c92*/ 	.short	(.L_541 - .L_540)
	.align		4
.L_540:
        /*0c94*/ 	.word	index@($_Z10J_EVALUATEPfS_S_$_Z9J_1_12_12PfS_)
        /*0c98*/ 	.word	0x00000008


	//----- nvinfo : EIATTR_FRAME_SIZE
	.align		4
.L_541:
        /*0c9c*/ 	.byte	0x04, 0x11
        /*0c9e*/ 	.short	(.L_543 - .L_542)
	.align		4
.L_542:
        /*0ca0*/ 	.word	index@($_Z10J_EVALUATEPfS_S_$_Z9J_1_12_11PfS_)
        /*0ca4*/ 	.word	0x00000008


	//----- nvinfo : EIATTR_FRAME_SIZE
	.align		4
.L_543:
        /*0ca8*/ 	.byte	0x04, 0x11
        /*0caa*/ 	.short	(.L_545 - .L_544)
	.align		4
.L_544:
        /*0cac*/ 	.word	index@($_Z10J_EVALUATEPfS_S_$_Z9J_1_12_10PfS_)
        /*0cb0*/ 	.word	0x00000008


	//----- nvinfo : EIATTR_FRAME_SIZE
	.align		4
.L_545:
        /*0cb4*/ 	.byte	0x04, 0x11
        /*0cb6*/ 	.short	(.L_547 - .L_546)
	.align		4
.L_546:
        /*0cb8*/ 	.word	index@($_Z10J_EVALUATEPfS_S_$_Z9J_1_11_21PfS_)
        /*0cbc*/ 	.word	0x00000008


	//----- nvinfo : EIATTR_FRAME_SIZE
	.align		4
.L_547:
        /*0cc0*/ 	.byte	0x04, 0x11
        /*0cc2*/ 	.short	(.L_549 - .L_548)
	.align		4
.L_548:
        /*0cc4*/ 	.word	index@($_Z10J_EVALUATEPfS_S_$_Z9J_1_11_20PfS_)
        /*0cc8*/ 	.word	0x00000008


	//----- nvinfo : EIATTR_FRAME_SIZE
	.align		4
.L_549:
        /*0ccc*/ 	.byte	0x04, 0x11
        /*0cce*/ 	.short	(.L_551 - .L_550)
	.align		4
.L_550:
        /*0cd0*/ 	.word	index@($_Z10J_EVALUATEPfS_S_$_Z9J_1_11_19PfS_)
        /*0cd4*/ 	.word	0x00000008


	//----- nvinfo : EIATTR_FRAME_SIZE
	.align		4
.L_551:
        /*0cd8*/ 	.byte	0x04, 0x11
        /*0cda*/ 	.short	(.L_553 - .L_552)
	.align		4
.L_552:
        /*0cdc*/ 	.word	index@($_Z10J_EVALUATEPfS_S_$_Z9J_1_11_18PfS_)
        /*0ce0*/ 	.word	0x00000008


	//----- nvinfo : EIATTR_FRAME_SIZE
	.align		4
.L_553:
        /*0ce4*/ 	.byte	0x04, 0x11
        /*0ce6*/ 	.short	(.L_555 - .L_554)
	.align		4
.L_554:
        /*0ce8*/ 	.word	index@($_Z10J_EVALUATEPfS_S_$_Z9J_1_11_17PfS_)
        /*0cec*/ 	.word	0x00000008


	//----- nvinfo : EIATTR_FRAME_SIZE
	.align		4
.L_555:
        /*0cf0*/ 	.byte	0x04, 0x11
        /*0cf2*/ 	.short	(.L_557 - .L_556)
	.align		4
.L_556:
        /*0cf4*/ 	.word	index@($_Z10J_EVALUATEPfS_S_$_Z9J_1_11_16PfS_)
        /*0cf8*/ 	.word	0x00000008


	//----- nvinfo : EIATTR_FRAME_SIZE
	.align		4
.L_557:
        /*0cfc*/ 	.byte	0x04, 0x11
        /*0cfe*/ 	.short	(.L_559 - .L_558)
	.align		4
.L_558:
        /*0d00*/ 	.word	index@($_Z10J_EVALUATEPfS_S_$_Z9J_1_11_15PfS_)
        /*0d04*/ 	.word	0x00000008


	//----- nvinfo : EIATTR_FRAME_SIZE
	.align		4
.L_559:
        /*0d08*/ 	.byte	0x04, 0x11
        /*0d0a*/ 	.short	(.L_561 - .L_560)
	.align		4
.L_560:
        /*0d0c*/ 	.word	index@($_Z10J_EVALUATEPfS_S_$_Z9J_1_11_14PfS_)
        /*0d10*/ 	.word	0x00000008


	//----- nvinfo : EIATTR_FRAME_SIZE
	.align		4
.L_561:
        /*0d14*/ 	.byte	0x04, 0x11
        /*0d16*/ 	.short	(.L_563 - .L_562)
	.align		4
.L_562:
        /*0d18*/ 	.word	index@($_Z10J_EVALUATEPfS_S_$_Z9J_1_11_13PfS_)
        /*0d1c*/ 	.word	0x00000008


	//----- nvinfo : EIATTR_FRAME_SIZE
	.align		4
.L_563:
        /*0d20*/ 	.byte	0x04, 0x11
        /*0d22*/ 	.short	(.L_565 - .L_564)
	.align		4
.L_564:
        /*0d24*/ 	.word	index@($_Z10J_EVALUATEPfS_S_$_Z9J_1_11_12PfS_)
        /*0d28*/ 	.word	0x00000008


	//----- nvinfo : EIATTR_FRAME_SIZE
	.align		4
.L_565:
        /*0d2c*/ 	.byte	0x04, 0x11
        /*0d2e*/ 	.short	(.L_567 - .L_566)
	.align		4
.L_566:
        /*0d30*/ 	.word	index@($_Z10J_EVALUATEPfS_S_$_Z9J_1_11_11PfS_)
        /*0d34*/ 	.word	0x00000008


	//----- nvinfo : EIATTR_FRAME_SIZE
	.align		4
.L_567:
        /*0d38*/ 	.byte	0x04, 0x11
        /*0d3a*/ 	.short	(.L_569 - .L_568)
	.align		4
.L_568:
        /*0d3c*/ 	.word	index@($_Z10J_EVALUATEPfS_S_$_Z9J_1_11_10PfS_)
        /*0d40*/ 	.word	0x00000008


	//----- nvinfo : EIATTR_FRAME_SIZE
	.align		4
.L_569:
        /*0d44*/ 	.byte	0x04, 0x11
        /*0d46*/ 	.short	(.L_571 - .L_570)
	.align		4
.L_570:
        /*0d48*/ 	.word	index@($_Z10J_EVALUATEPfS_S_$_Z9J_1_10_21PfS_)
        /*0d4c*/ 	.word	0x00000008


	//----- nvinfo : EIATTR_FRAME_SIZE
	.align		4
.L_571:
        /*0d50*/ 	.byte	0x04, 0x11
        /*0d52*/ 	.short	(.L_573 - .L_572)
	.align		4
.L_572:
        /*0d54*/ 	.word	index@($_Z10J_EVALUATEPfS_S_$_Z9J_1_10_20PfS_)
        /*0d58*/ 	.word	0x00000008


	//----- nvinfo : EIATTR_FRAME_SIZE
	.align		4
.L_573:
        /*0d5c*/ 	.byte	0x04, 0x11
        /*0d5e*/ 	.short	(.L_575 - .L_574)
	.align		4
.L_574:
        /*0d60*/ 	.word	index@($_Z10J_EVALUATEPfS_S_$_Z9J_1_10_19PfS_)
        /*0d64*/ 	.word	0x00000008


	//----- nvinfo : EIATTR_FRAME_SIZE
	.align		4
.L_575:
        /*0d68*/ 	.byte	0x04, 0x11
        /*0d6a*/ 	.short	(.L_577 - .L_576)
	.align		4
.L_576:
        /*0d6c*/ 	.word	index@($_Z10J_EVALUATEPfS_S_$_Z9J_1_10_18PfS_)
        /*0d70*/ 	.word	0x00000008


	//----- nvinfo : EIATTR_FRAME_SIZE
	.align		4
.L_577:
        /*0d74*/ 	.byte	0x04, 0x11
        /*0d76*/ 	.short	(.L_579 - .L_578)
	.align		4
.L_578:
        /*0d78*/ 	.word	index@($_Z10J_EVALUATEPfS_S_$_Z9J_1_10_17PfS_)
        /*0d7c*/ 	.word	0x00000008


	//----- nvinfo : EIATTR_FRAME_SIZE
	.align		4
.L_579:
        /*0d80*/ 	.byte	0x04, 0x11
        /*0d82*/ 	.short	(.L_581 - .L_580)
	.align		4
.L_580:
        /*0d84*/ 	.word	index@($_Z10J_EVALUATEPfS_S_$_Z9J_1_10_16PfS_)
        /*0d88*/ 	.word	0x00000008


	//----- nvinfo : EIATTR_FRAME_SIZE
	.align		4
.L_581:
        /*0d8c*/ 	.byte	0x04, 0x11
        /*0d8e*/ 	.short	(.L_583 - .L_582)
	.align		4
.L_582:
        /*0d90*/ 	.word	index@($_Z10J_EVALUATEPfS_S_$_Z9J_1_10_15PfS_)
        /*0d94*/ 	.word	0x00000008


	//----- nvinfo : EIATTR_FRAME_SIZE
	.align		4
.L_583:
        /*0d98*/ 	.byte	0x04, 0x11
        /*0d9a*/ 	.short	(.L_585 - .L_584)
	.align		4
.L_584:
        /*0d9c*/ 	.word	index@($_Z10J_EVALUATEPfS_S_$_Z9J_1_10_14PfS_)
        /*0da0*/ 	.word	0x00000008


	//----- nvinfo : EIATTR_FRAME_SIZE
	.align		4
.L_585:
        /*0da4*/ 	.byte	0x04, 0x11
        /*0da6*/ 	.short	(.L_587 - .L_586)
	.align		4
.L_586:
        /*0da8*/ 	.word	index@($_Z10J_EVALUATEPfS_S_$_Z9J_1_10_13PfS_)
        /*0dac*/ 	.word	0x00000008


	//----- nvinfo : EIATTR_FRAME_SIZE
	.align		4
.L_587:
        /*0db0*/ 	.byte	0x04, 0x11
        /*0db2*/ 	.short	(.L_589 - .L_588)
	.align		4
.L_588:
        /*0db4*/ 	.word	index@($_Z10J_EVALUATEPfS_S_$_Z9J_1_10_12PfS_)
        /*0db8*/ 	.word	0x00000008


	//----- nvinfo : EIATTR_FRAME_SIZE
	.align		4
.L_589:
        /*0dbc*/ 	.byte	0x04, 0x11
        /*0dbe*/ 	.short	(.L_591 - .L_590)
	.align		4
.L_590:
        /*0dc0*/ 	.word	index@($_Z10J_EVALUATEPfS_S_$_Z9J_1_10_11PfS_)
        /*0dc4*/ 	.word	0x00000008


	//----- nvinfo : EIATTR_FRAME_SIZE
	.align		4
.L_591:
        /*0dc8*/ 	.byte	0x04, 0x11
        /*0dca*/ 	.short	(.L_593 - .L_592)
	.align		4
.L_592:
        /*0dcc*/ 	.word	index@($_Z10J_EVALUATEPfS_S_$_Z9J_1_10_10PfS_)
        /*0dd0*/ 	.word	0x00000008


	//----- nvinfo : EIATTR_FRAME_SIZE
	.align		4
.L_593:
        /*0dd4*/ 	.byte	0x04, 0x11
        /*0dd6*/ 	.short	(.L_595 - .L_594)
	.align		4
.L_594:
        /*0dd8*/ 	.word	index@($_Z10J_EVALUATEPfS_S_$_Z9J_0_21_21PfS_)
        /*0ddc*/ 	.word	0x00000008


	//----- nvinfo : EIATTR_FRAME_SIZE
	.align		4
.L_595:
        /*0de0*/ 	.byte	0x04, 0x11
        /*0de2*/ 	.short	(.L_597 - .L_596)
	.align		4
.L_596:
        /*0de4*/ 	.word	index@($_Z10J_EVALUATEPfS_S_$_Z9J_0_21_20PfS_)
        /*0de8*/ 	.word	0x00000008


	//----- nvinfo : EIATTR_FRAME_SIZE
	.align		4
.L_597:
        /*0dec*/ 	.byte	0x04, 0x11
        /*0dee*/ 	.short	(.L_599 - .L_598)
	.align		4
.L_598:
        /*0df0*/ 	.word	index@($_Z10J_EVALUATEPfS_S_$_Z9J_0_21_19PfS_)
        /*0df4*/ 	.word	0x00000008


	//----- nvinfo : EIATTR_FRAME_SIZE
	.align		4
.L_599:
        /*0df8*/ 	.byte	0x04, 0x11
        /*0dfa*/ 	.short	(.L_601 - .L_600)
	.align		4
.L_600:
        /*0dfc*/ 	.word	index@($_Z10J_EVALUATEPfS_S_$_Z9J_0_21_18PfS_)
        /*0e00*/ 	.word	0x00000008


	//----- nvinfo : EIATTR_FRAME_SIZE
	.align		4
.L_601:
        /*0e04*/ 	.byte	0x04, 0x11
        /*0e06*/ 	.short	(.L_603 - .L_602)
	.align		4
.L_602:
        /*0e08*/ 	.word	index@($_Z10J_EVALUATEPfS_S_$_Z9J_0_21_17PfS_)
        /*0e0c*/ 	.word	0x00000008


	//----- nvinfo : EIATTR_FRAME_SIZE
	.align		4
.L_603:
        /*0e10*/ 	.byte	0x04, 0x11
        /*0e12*/ 	.short	(.L_605 - .L_604)
	.align		4
.L_604:
        /*0e14*/ 	.word	index@($_Z10J_EVALUATEPfS_S_$_Z9J_0_21_16PfS_)
        /*0e18*/ 	.word	0x00000008


	//----- nvinfo : EIATTR_FRAME_SIZE
	.align		4
.L_605:
        /*0e1c*/ 	.byte	0x04, 0x11
        /*0e1e*/ 	.short	(.L_607 - .L_606)
	.align		4
.L_606:
        /*0e20*/ 	.word	index@($_Z10J_EVALUATEPfS_S_$_Z9J_0_21_15PfS_)
        /*0e24*/ 	.word	0x00000008


	//----- nvinfo : EIATTR_FRAME_SIZE
	.align		4
.L_607:
        /*0e28*/ 	.byte	0x04, 0x11
        /*0e2a*/ 	.short	(.L_609 - .L_608)
	.align		4
.L_608:
        /*0e2c*/ 	.word	index@($_Z10J_EVALUATEPfS_S_$_Z9J_0_21_14PfS_)
        /*0e30*/ 	.word	0x00000008


	//----- nvinfo : EIATTR_FRAME_SIZE
	.align		4
.L_609:
        /*0e34*/ 	.byte	0x04, 0x11
        /*0e36*/ 	.short	(.L_611 - .L_610)
	.align		4
.L_610:
        /*0e38*/ 	.word	index@($_Z10J_EVALUATEPfS_S_$_Z9J_0_21_13PfS_)
        /*0e3c*/ 	.word	0x00000008


	//----- nvinfo : EIATTR_FRAME_SIZE
	.align		4
.L_611:
        /*0e40*/ 	.byte	0x04, 0x11
        /*0e42*/ 	.short	(.L_613 - .L_612)
	.align		4
.L_612:
        /*0e44*/ 	.word	index@($_Z10J_EVALUATEPfS_S_$_Z9J_0_21_12PfS_)
        /*0e48*/ 	.word	0x00000008


	//----- nvinfo : EIATTR_FRAME_SIZE
	.align		4
.L_613:
        /*0e4c*/ 	.byte	0x04, 0x11
        /*0e4e*/ 	.short	(.L_615 - .L_614)
	.align		4
.L_614:
        /*0e50*/ 	.word	index@($_Z10J_EVALUATEPfS_S_$_Z9J_0_21_11PfS_)
        /*0e54*/ 	.word	0x00000008


	//----- nvinfo : EIATTR_FRAME_SIZE
	.align		4
.L_615:
        /*0e58*/ 	.byte	0x04, 0x11
        /*0e5a*/ 	.short	(.L_617 - .L_616)
	.align		4
.L_616:
        /*0e5c*/ 	.word	index@($_Z10J_EVALUATEPfS_S_$_Z9J_0_21_10PfS_)
        /*0e60*/ 	.word	0x00000008


	//----- nvinfo : EIATTR_FRAME_SIZE
	.align		4
.L_617:
        /*0e64*/ 	.byte	0x04, 0x11
        /*0e66*/ 	.short	(.L_619 - .L_618)
	.align		4
.L_618:
        /*0e68*/ 	.word	index@($_Z10J_EVALUATEPfS_S_$_Z9J_0_20_21PfS_)
        /*0e6c*/ 	.word	0x00000008


	//----- nvinfo : EIATTR_FRAME_SIZE
	.align		4
.L_619:
        /*0e70*/ 	.byte	0x04, 0x11
        /*0e72*/ 	.short	(.L_621 - .L_620)
	.align		4
.L_620:
        /*0e74*/ 	.word	index@($_Z10J_EVALUATEPfS_S_$_Z9J_0_20_20PfS_)
        /*0e78*/ 	.word	0x00000008


	//----- nvinfo : EIATTR_FRAME_SIZE
	.align		4
.L_621:
        /*0e7c*/ 	.byte	0x04, 0x11
        /*0e7e*/ 	.short	(.L_623 - .L_622)
	.align		4
.L_622:
        /*0e80*/ 	.word	index@($_Z10J_EVALUATEPfS_S_$_Z9J_0_20_19PfS_)
        /*0e84*/ 	.word	0x00000008


	//----- nvinfo : EIATTR_FRAME_SIZE
	.align		4
.L_623:
        /*0e88*/ 	.byte	0x04, 0x11
        /*0e8a*/ 	.short	(.L_625 - .L_624)
	.align		4
.L_624:
        /*0e8c*/ 	.word	index@($_Z10J_EVALUATEPfS_S_$_Z9J_0_20_18PfS_)
        /*0e90*/ 	.word	0x00000008


	//----- nvinfo : EIATTR_FRAME_SIZE
	.align		4
.L_625:
        /*0e94*/ 	.byte	0x04, 0x11
        /*0e96*/ 	.short	(.L_627 - .L_626)
	.align		4
.L_626:
        /*0e98*/ 	.word	index@($_Z10J_EVALUATEPfS_S_$_Z9J_0_20_17PfS_)
        /*0e9c*/ 	.word	0x00000008


	//----- nvinfo : EIATTR_FRAME_SIZE
	.align		4
.L_627:
        /*0ea0*/ 	.byte	0x04, 0x11
        /*0ea2*/ 	.short	(.L_629 - .L_628)
	.align		4
.L_628:
        /*0ea4*/ 	.word	index@($_Z10J_EVALUATEPfS_S_$_Z9J_0_20_16PfS_)
        /*0ea8*/ 	.word	0x00000008


	//----- nvinfo : EIATTR_FRAME_SIZE
	.align		4
.L_629:
        /*0eac*/ 	.byte	0x04, 0x11
        /*0eae*/ 	.short	(.L_631 - .L_630)
	.align		4
.L_630:
        /*0eb0*/ 	.word	index@($_Z10J_EVALUATEPfS_S_$_Z9J_0_20_15PfS_)
        /*0eb4*/ 	.word	0x00000008


	//----- nvinfo : EIATTR_FRAME_SIZE
	.align		4
.L_631:
        /*0eb8*/ 	.byte	0x04, 0x11
        /*0eba*/ 	.short	(.L_633 - .L_632)
	.align		4
.L_632:
        /*0ebc*/ 	.word	index@($_Z10J_EVALUATEPfS_S_$_Z9J_0_20_14PfS_)
        /*0ec0*/ 	.word	0x00000008


	//----- nvinfo : EIATTR_FRAME_SIZE
	.align		4
.L_633:
        /*0ec4*/ 	.byte	0x04, 0x11
        /*0ec6*/ 	.short	(.L_635 - .L_634)
	.align		4
.L_634:
        /*0ec8*/ 	.word	index@($_Z10J_EVALUATEPfS_S_$_Z9J_0_20_13PfS_)
        /*0ecc*/ 	.word	0x00000008


	//----- nvinfo : EIATTR_FRAME_SIZE
	.align		4
.L_635:
        /*0ed0*/ 	.byte	0x04, 0x11
        /*0ed2*/ 	.short	(.L_637 - .L_636)
	.align		4
.L_636:
        /*0ed4*/ 	.word	index@($_Z10J_EVALUATEPfS_S_$_Z9J_0_20_12PfS_)
        /*0ed8*/ 	.word	0x00000008


	//----- nvinfo : EIATTR_FRAME_SIZE
	.align		4
.L_637:
        /*0edc*/ 	.byte	0x04, 0x11
        /*0ede*/ 	.short	(.L_639 - .L_638)
	.align		4
.L_638:
        /*0ee0*/ 	.word	index@($_Z10J_EVALUATEPfS_S_$_Z9J_0_20_11PfS_)
        /*0ee4*/ 	.word	0x00000008


	//----- nvinfo : EIATTR_FRAME_SIZE
	.align		4
.L_639:
        /*0ee8*/ 	.byte	0x04, 0x11
        /*0eea*/ 	.short	(.L_641 - .L_640)
	.align		4
.L_640:
        /*0eec*/ 	.word	index@($_Z10J_EVALUATEPfS_S_$_Z9J_0_20_10PfS_)
        /*0ef0*/ 	.word	0x00000008


	//----- nvinfo : EIATTR_FRAME_SIZE
	.align		4
.L_641:
        /*0ef4*/ 	.byte	0x04, 0x11
        /*0ef6*/ 	.short	(.L_643 - .L_642)
	.align		4
.L_642:
        /*0ef8*/ 	.word	index@($_Z10J_EVALUATEPfS_S_$_Z9J_0_19_21PfS_)
        /*0efc*/ 	.word	0x00000008


	//----- nvinfo : EIATTR_FRAME_SIZE
	.align		4
.L_643:
        /*0f00*/ 	.byte	0x04, 0x11
        /*0f02*/ 	.short	(.L_645 - .L_644)
	.align		4
.L_644:
        /*0f04*/ 	.word	index@($_Z10J_EVALUATEPfS_S_$_Z9J_0_19_20PfS_)
        /*0f08*/ 	.word	0x00000008


	//----- nvinfo : EIATTR_FRAME_SIZE
	.align		4
.L_645:
        /*0f0c*/ 	.byte	0x04, 0x11
        /*0f0e*/ 	.short	(.L_647 - .L_646)
	.align		4
.L_646:
        /*0f10*/ 	.word	index@($_Z10J_EVALUATEPfS_S_$_Z9J_0_19_19PfS_)
        /*0f14*/ 	.word	0x00000008


	//----- nvinfo : EIATTR_FRAME_SIZE
	.align		4
.L_647:
        /*0f18*/ 	.byte	0x04, 0x11
        /*0f1a*/ 	.short	(.L_649 - .L_648)
	.align		4
.L_648:
        /*0f1c*/ 	.word	index@($_Z10J_EVALUATEPfS_S_$_Z9J_0_19_18PfS_)
        /*0f20*/ 	.word	0x00000008


	//----- nvinfo : EIATTR_FRAME_SIZE
	.align		4
.L_649:
        /*0f24*/ 	.byte	0x04, 0x11
        /*0f26*/ 	.short	(.L_651 - .L_650)
	.align		4
.L_650:
        /*0f28*/ 	.word	index@($_Z10J_EVALUATEPfS_S_$_Z9J_0_19_17PfS_)
        /*0f2c*/ 	.word	0x00000008


	//----- nvinfo : EIATTR_FRAME_SIZE
	.align		4
.L_651:
        /*0f30*/ 	.byte	0x04, 0x11
        /*0f32*/ 	.short	(.L_653 - .L_652)
	.align		4
.L_652:
        /*0f34*/ 	.word	index@($_Z10J_EVALUATEPfS_S_$_Z9J_0_19_16PfS_)
        /*0f38*/ 	.word	0x00000008


	//----- nvinfo : EIATTR_FRAME_SIZE
	.align		4
.L_653:
        /*0f3c*/ 	.byte	0x04, 0x11
        /*0f3e*/ 	.short	(.L_655 - .L_654)
	.align		4
.L_654:
        /*0f40*/ 	.word	index@($_Z10J_EVALUATEPfS_S_$_Z9J_0_19_15PfS_)
        /*0f44*/ 	.word	0x00000008


	//----- nvinfo : EIATTR_FRAME_SIZE
	.align		4
.L_655:
        /*0f48*/ 	.byte	0x04, 0x11
        /*0f4a*/ 	.short	(.L_657 - .L_656)
	.align		4
.L_656:
        /*0f4c*/ 	.word	index@($_Z10J_EVALUATEPfS_S_$_Z9J_0_19_14PfS_)
        /*0f50*/ 	.word	0x00000008


	//----- nvinfo : EIATTR_FRAME_SIZE
	.align		4
.L_657:
        /*0f54*/ 	.byte	0x04, 0x11
        /*0f56*/ 	.short	(.L_659 - .L_658)
	.align		4
.L_658:
        /*0f58*/ 	.word	index@($_Z10J_EVALUATEPfS_S_$_Z9J_0_19_13PfS_)
        /*0f5c*/ 	.word	0x00000008


	//----- nvinfo : EIATTR_FRAME_SIZE
	.align		4
.L_659:
        /*0f60*/ 	.byte	0x04, 0x11
        /*0f62*/ 	.short	(.L_661 - .L_660)
	.align		4
.L_660:
        /*0f64*/ 	.word	index@($_Z10J_EVALUATEPfS_S_$_Z9J_0_19_12PfS_)
        /*0f68*/ 	.word	0x00000008


	//----- nvinfo : EIATTR_FRAME_SIZE
	.align		4
.L_661:
        /*0f6c*/ 	.byte	0x04, 0x11
        /*0f6e*/ 	.short	(.L_663 - .L_662)
	.align		4
.L_662:
        /*0f70*/ 	.word	index@($_Z10J_EVALUATEPfS_S_$_Z9J_0_19_11PfS_)
        /*0f74*/ 	.word	0x00000008


	//----- nvinfo : EIATTR_FRAME_SIZE
	.align		4
.L_663:
        /*0f78*/ 	.byte	0x04, 0x11
        /*0f7a*/ 	.short	(.L_665 - .L_664)
	.align		4
.L_664:
        /*0f7c*/ 	.word	index@($_Z10J_EVALUATEPfS_S_$_Z9J_0_19_10PfS_)
        /*0f80*/ 	.word	0x00000008


	//----- nvinfo : EIATTR_FRAME_SIZE
	.align		4
.L_665:
        /*0f84*/ 	.byte	0x04, 0x11
        /*0f86*/ 	.short	(.L_667 - .L_666)
	.align		4
.L_666:
        /*0f88*/ 	.word	index@($_Z10J_EVALUATEPfS_S_$_Z9J_0_18_21PfS_)
        /*0f8c*/ 	.word	0x00000008


	//----- nvinfo : EIATTR_FRAME_SIZE
	.align		4
.L_667:
        /*0f90*/ 	.byte	0x04, 0x11
        /*0f92*/ 	.short	(.L_669 - .L_668)
	.align		4
.L_668:
        /*0f94*/ 	.word	index@($_Z10J_EVALUATEPfS_S_$_Z9J_0_18_20PfS_)
        /*0f98*/ 	.word	0x00000008


	//----- nvinfo : EIATTR_FRAME_SIZE
	.align		4
.L_669:
        /*0f9c*/ 	.byte	0x04, 0x11
        /*0f9e*/ 	.short	(.L_671 - .L_670)
	.align		4
.L_670:
        /*0fa0*/ 	.word	index@($_Z10J_EVALUATEPfS_S_$_Z9J_0_18_19PfS_)
        /*0fa4*/ 	.word	0x00000008


	//----- nvinfo : EIATTR_FRAME_SIZE
	.align		4
.L_671:
        /*0fa8*/ 	.byte	0x04, 0x11
        /*0faa*/ 	.short	(.L_673 - .L_672)
	.align		4
.L_672:
        /*0fac*/ 	.word	index@($_Z10J_EVALUATEPfS_S_$_Z9J_0_18_18PfS_)
        /*0fb0*/ 	.word	0x00000008


	//----- nvinfo : EIATTR_FRAME_SIZE
	.align		4
.L_673:
        /*0fb4*/ 	.byte	0x04, 0x11
        /*0fb6*/ 	.short	(.L_675 - .L_674)
	.align		4
.L_674:
        /*0fb8*/ 	.word	index@($_Z10J_EVALUATEPfS_S_$_Z9J_0_18_17PfS_)
        /*0fbc*/ 	.word	0x00000008


	//----- nvinfo : EIATTR_FRAME_SIZE
	.align		4
.L_675:
        /*0fc0*/ 	.byte	0x04, 0x11
        /*0fc2*/ 	.short	(.L_677 - .L_676)
	.align		4
.L_676:
        /*0fc4*/ 	.word	index@($_Z10J_EVALUATEPfS_S_$_Z9J_0_18_16PfS_)
        /*0fc8*/ 	.word	0x00000008


	//----- nvinfo : EIATTR_FRAME_SIZE
	.align		4
.L_677:
        /*0fcc*/ 	.byte	0x04, 0x11
        /*0fce*/ 	.short	(.L_679 - .L_678)
	.align		4
.L_678:
        /*0fd0*/ 	.word	index@($_Z10J_EVALUATEPfS_S_$_Z9J_0_18_15PfS_)
        /*0fd4*/ 	.word	0x00000008


	//----- nvinfo : EIATTR_FRAME_SIZE
	.align		4
.L_679:
        /*0fd8*/ 	.byte	0x04, 0x11
        /*0fda*/ 	.short	(.L_681 - .L_680)
	.align		4
.L_680:
        /*0fdc*/ 	.word	index@($_Z10J_EVALUATEPfS_S_$_Z9J_0_18_14PfS_)
        /*0fe0*/ 	.word	0x00000008


	//----- nvinfo : EIATTR_FRAME_SIZE
	.align		4
.L_681:
        /*0fe4*/ 	.byte	0x04, 0x11
        /*0fe6*/ 	.short	(.L_683 - .L_682)
	.align		4
.L_682:
        /*0fe8*/ 	.word	index@($_Z10J_EVALUATEPfS_S_$_Z9J_0_18_13PfS_)
        /*0fec*/ 	.word	0x00000008


	//----- nvinfo : EIATTR_FRAME_SIZE
	.align		4
.L_683:
        /*0ff0*/ 	.byte	0x04, 0x11
        /*0ff2*/ 	.short	(.L_685 - .L_684)
	.align		4
.L_684:
        /*0ff4*/ 	.word	index@($_Z10J_EVALUATEPfS_S_$_Z9J_0_18_12PfS_)
        /*0ff8*/ 	.word	0x00000008


	//----- nvinfo : EIATTR_FRAME_SIZE
	.align		4
.L_685:
        /*0ffc*/ 	.byte	0x04, 0x11
        /*0ffe*/ 	.short	(.L_687 - .L_686)
	.align		4
.L_686:
        /*1000*/ 	.word	index@($_Z10J_EVALUATEPfS_S_$_Z9J_0_18_11PfS_)
        /*1004*/ 	.word	0x00000008


	//----- nvinfo : EIATTR_FRAME_SIZE
	.align		4
.L_687:
        /*1008*/ 	.byte	0x04, 0x11
        /*100a*/ 	.short	(.L_689 - .L_688)
	.align		4
.L_688:
        /*100c*/ 	.word	index@($_Z10J_EVALUATEPfS_S_$_Z9J_0_18_10PfS_)
        /*1010*/ 	.word	0x00000008


	//----- nvinfo : EIATTR_FRAME_SIZE
	.align		4
.L_689:
        /*1014*/ 	.byte	0x04, 0x11
        /*1016*/ 	.short	(.L_691 - .L_690)
	.align		4
.L_690:
        /*1018*/ 	.word	index@($_Z10J_EVALUATEPfS_S_$_Z9J_0_17_21PfS_)
        /*101c*/ 	.word	0x00000008


	//----- nvinfo : EIATTR_FRAME_SIZE
	.align		4
.L_691:
        /*1020*/ 	.byte	0x04, 0x11
        /*1022*/ 	.short	(.L_693 - .L_692)
	.align		4
.L_692:
        /*1024*/ 	.word	index@($_Z10J_EVALUATEPfS_S_$_Z9J_0_17_20PfS_)
        /*1028*/ 	.word	0x00000008


	//----- nvinfo : EIATTR_FRAME_SIZE
	.align		4
.L_693:
        /*102c*/ 	.byte	0x04, 0x11
        /*102e*/ 	.short	(.L_695 - .L_694)
	.align		4
.L_694:
        /*1030*/ 	.word	index@($_Z10J_EVALUATEPfS_S_$_Z9J_0_17_19PfS_)
        /*1034*/ 	.word	0x00000008


	//----- nvinfo : EIATTR_FRAME_SIZE
	.align		4
.L_695:
        /*1038*/ 	.byte	0x04, 0x11
        /*103a*/ 	.short	(.L_697 - .L_696)
	.align		4
.L_696:
        /*103c*/ 	.word	index@($_Z10J_EVALUATEPfS_S_$_Z9J_0_17_18PfS_)
        /*1040*/ 	.word	0x00000008


	//----- nvinfo : EIATTR_FRAME_SIZE
	.align		4
.L_697:
        /*1044*/ 	.byte	0x04, 0x11
        /*1046*/ 	.short	(.L_699 - .L_698)
	.align		4
.L_698:
        /*1048*/ 	.word	index@($_Z10J_EVALUATEPfS_S_$_Z9J_0_17_17PfS_)
        /*104c*/ 	.word	0x00000008


	//----- nvinfo : EIATTR_FRAME_SIZE
	.align		4
.L_699:
        /*1050*/ 	.byte	0x04, 0x11
        /*1052*/ 	.short	(.L_701 - .L_700)
	.align		4
.L_700:
        /*1054*/ 	.word	index@($_Z10J_EVALUATEPfS_S_$_Z9J_0_17_16PfS_)
        /*1058*/ 	.word	0x00000008


	//----- nvinfo : EIATTR_FRAME_SIZE
	.align		4
.L_701:
        /*105c*/ 	.byte	0x04, 0x11
        /*105e*/ 	.short	(.L_703 - .L_702)
	.align		4
.L_702:
        /*1060*/ 	.word	index@($_Z10J_EVALUATEPfS_S_$_Z9J_0_17_15PfS_)
        /*1064*/ 	.word	0x00000008


	//----- nvinfo : EIATTR_FRAME_SIZE
	.align		4
.L_703:
        /*1068*/ 	.byte	0x04, 0x11
        /*106a*/ 	.short	(.L_705 - .L_704)
	.align		4
.L_704:
        /*106c*/ 	.word	index@($_Z10J_EVALUATEPfS_S_$_Z9J_0_17_14PfS_)
        /*1070*/ 	.word	0x00000008


	//----- nvinfo : EIATTR_FRAME_SIZE
	.align		4
.L_705:
        /*1074*/ 	.byte	0x04, 0x11
        /*1076*/ 	.short	(.L_707 - .L_706)
	.align		4
.L_706:
        /*1078*/ 	.word	index@($_Z10J_EVALUATEPfS_S_$_Z9J_0_17_13PfS_)
        /*107c*/ 	.word	0x00000008


	//----- nvinfo : EIATTR_FRAME_SIZE
	.align		4
.L_707:
        /*1080*/ 	.byte	0x04, 0x11
        /*1082*/ 	.short	(.L_709 - .L_708)
	.align		4
.L_708:
        /*1084*/ 	.word	index@($_Z10J_EVALUATEPfS_S_$_Z9J_0_17_12PfS_)
        /*1088*/ 	.word	0x00000008


	//----- nvinfo : EIATTR_FRAME_SIZE
	.align		4
.L_709:
        /*108c*/ 	.byte	0x04, 0x11
        /*108e*/ 	.short	(.L_711 - .L_710)
	.align		4
.L_710:
        /*1090*/ 	.word	index@($_Z10J_EVALUATEPfS_S_$_Z9J_0_17_11PfS_)
        /*1094*/ 	.word	0x00000008


	//----- nvinfo : EIATTR_FRAME_SIZE
	.align		4
.L_711:
        /*1098*/ 	.byte	0x04, 0x11
        /*109a*/ 	.short	(.L_713 - .L_712)
	.align		4
.L_712:
        /*109c*/ 	.word	index@($_Z10J_EVALUATEPfS_S_$_Z9J_0_17_10PfS_)
        /*10a0*/ 	.word	0x00000008


	//----- nvinfo : EIATTR_FRAME_SIZE
	.align		4
.L_713:
        /*10a4*/ 	.byte	0x04, 0x11
        /*10a6*/ 	.short	(.L_715 - .L_714)
	.align		4
.L_714:
        /*10a8*/ 	.word	index@($_Z10J_EVALUATEPfS_S_$_Z9J_0_16_21PfS_)
        /*10ac*/ 	.word	0x00000008


	//----- nvinfo : EIATTR_FRAME_SIZE
	.align		4
.L_715:
        /*10b0*/ 	.byte	0x04, 0x11
        /*10b2*/ 	.short	(.L_717 - .L_716)
	.align		4
.L_716:
        /*10b4*/ 	.word	index@($_Z10J_EVALUATEPfS_S_$_Z9J_0_16_20PfS_)
        /*10b8*/ 	.word	0x00000008


	//----- nvinfo : EIATTR_FRAME_SIZE
	.align		4
.L_717:
        /*10bc*/ 	.byte	0x04, 0x11
        /*10be*/ 	.short	(.L_719 - .L_718)
	.align		4
.L_718:
        /*10c0*/ 	.word	index@($_Z10J_EVALUATEPfS_S_$_Z9J_0_16_19PfS_)
        /*10c4*/ 	.word	0x00000008


	//----- nvinfo : EIATTR_FRAME_SIZE
	.align		4
.L_719:
        /*10c8*/ 	.byte	0x04, 0x11
        /*10ca*/ 	.short	(.L_721 - .L_720)
	.align		4
.L_720:
        /*10cc*/ 	.word	index@($_Z10J_EVALUATEPfS_S_$_Z9J_0_16_18PfS_)
        /*10d0*/ 	.word	0x00000008


	//----- nvinfo : EIATTR_FRAME_SIZE
	.align		4
.L_721:
        /*10d4*/ 	.byte	0x04, 0x11
        /*10d6*/ 	.short	(.L_723 - .L_722)
	.align		4
.L_722:
        /*10d8*/ 	.word	index@($_Z10J_EVALUATEPfS_S_$_Z9J_0_16_17PfS_)
        /*10dc*/ 	.word	0x00000008


	//----- nvinfo : EIATTR_FRAME_SIZE
	.align		4
.L_723:
        /*10e0*/ 	.byte	0x04, 0x11
        /*10e2*/ 	.short	(.L_725 - .L_724)
	.align		4
.L_724:
        /*10e4*/ 	.word	index@($_Z10J_EVALUATEPfS_S_$_Z9J_0_16_16PfS_)
        /*10e8*/ 	.word	0x00000008


	//----- nvinfo : EIATTR_FRAME_SIZE
	.align		4
.L_725:
        /*10ec*/ 	.byte	0x04, 0x11
        /*10ee*/ 	.short	(.L_727 - .L_726)
	.align		4
.L_726:
        /*10f0*/ 	.word	index@($_Z10J_EVALUATEPfS_S_$_Z9J_0_16_15PfS_)
        /*10f4*/ 	.word	0x00000008


	//----- nvinfo : EIATTR_FRAME_SIZE
	.align		4
.L_727:
        /*10f8*/ 	.byte	0x04, 0x11
        /*10fa*/ 	.short	(.L_729 - .L_728)
	.align		4
.L_728:
        /*10fc*/ 	.word	index@($_Z10J_EVALUATEPfS_S_$_Z9J_0_16_14PfS_)
        /*1100*/ 	.word	0x00000008


	//----- nvinfo : EIATTR_FRAME_SIZE
	.align		4
.L_729:
        /*1104*/ 	.byte	0x04, 0x11
        /*1106*/ 	.short	(.L_731 - .L_730)
	.align		4
.L_730:
        /*1108*/ 	.word	index@($_Z10J_EVALUATEPfS_S_$_Z9J_0_16_13PfS_)
        /*110c*/ 	.word	0x00000008


	//----- nvinfo : EIATTR_FRAME_SIZE
	.align		4
.L_731:
        /*1110*/ 	.byte	0x04, 0x11
        /*1112*/ 	.short	(.L_733 - .L_732)
	.align		4
.L_732:
        /*1114*/ 	.word	index@($_Z10J_EVALUATEPfS_S_$_Z9J_0_16_12PfS_)
        /*1118*/ 	.word	0x00000008


	//----- nvinfo : EIATTR_FRAME_SIZE
	.align		4
.L_733:
        /*111c*/ 	.byte	0x04, 0x11
        /*111e*/ 	.short	(.L_735 - .L_734)
	.align		4
.L_734:
        /*1120*/ 	.word	index@($_Z10J_EVALUATEPfS_S_$_Z9J_0_16_11PfS_)
        /*1124*/ 	.word	0x00000008


	//----- nvinfo : EIATTR_FRAME_SIZE
	.align		4
.L_735:
        /*1128*/ 	.byte	0x04, 0x11
        /*112a*/ 	.short	(.L_737 - .L_736)
	.align		4
.L_736:
        /*112c*/ 	.word	index@($_Z10J_EVALUATEPfS_S_$_Z9J_0_16_10PfS_)
        /*1130*/ 	.word	0x00000008


	//----- nvinfo : EIATTR_FRAME_SIZE
	.align		4
.L_737:
        /*1134*/ 	.byte	0x04, 0x11
        /*1136*/ 	.short	(.L_739 - .L_738)
	.align		4
.L_738:
        /*1138*/ 	.word	index@($_Z10J_EVALUATEPfS_S_$_Z9J_0_15_21PfS_)
        /*113c*/ 	.word	0x00000008


	//----- nvinfo : EIATTR_FRAME_SIZE
	.align		4
.L_739:
        /*1140*/ 	.byte	0x04, 0x11
        /*1142*/ 	.short	(.L_741 - .L_740)
	.align		4
.L_740:
        /*1144*/ 	.word	index@($_Z10J_EVALUATEPfS_S_$_Z9J_0_15_20PfS_)
        /*1148*/ 	.word	0x00000008


	//----- nvinfo : EIATTR_FRAME_SIZE
	.align		4
.L_741:
        /*114c*/ 	.byte	0x04, 0x11
        /*114e*/ 	.short	(.L_743 - .L_742)
	.align		4
.L_742:
        /*1150*/ 	.word	index@($_Z10J_EVALUATEPfS_S_$_Z9J_0_15_19PfS_)
        /*1154*/ 	.word	0x00000008


	//----- nvinfo : EIATTR_FRAME_SIZE
	.align		4
.L_743:
        /*1158*/ 	.byte	0x04, 0x11
        /*115a*/ 	.short	(.L_745 - .L_744)
	.align		4
.L_744:
        /*115c*/ 	.word	index@($_Z10J_EVALUATEPfS_S_$_Z9J_0_15_18PfS_)
        /*1160*/ 	.word	0x00000008


	//----- nvinfo : EIATTR_FRAME_SIZE
	.align		4
.L_745:
        /*1164*/ 	.byte	0x04, 0x11
        /*1166*/ 	.short	(.L_747 - .L_746)
	.align		4
.L_746:
        /*1168*/ 	.word	index@($_Z10J_EVALUATEPfS_S_$_Z9J_0_15_17PfS_)
        /*116c*/ 	.word	0x00000008


	//----- nvinfo : EIATTR_FRAME_SIZE
	.align		4
.L_747:
        /*1170*/ 	.byte	0x04, 0x11
        /*1172*/ 	.short	(.L_749 - .L_748)
	.align		4
.L_748:
        /*1174*/ 	.word	index@($_Z10J_EVALUATEPfS_S_$_Z9J_0_15_16PfS_)
        /*1178*/ 	.word	0x00000008


	//----- nvinfo : EIATTR_FRAME_SIZE
	.align		4
.L_749:
        /*117c*/ 	.byte	0x04, 0x11
        /*117e*/ 	.short	(.L_751 - .L_750)
	.align		4
.L_750:
        /*1180*/ 	.word	index@($_Z10J_EVALUATEPfS_S_$_Z9J_0_15_15PfS_)
        /*1184*/ 	.word	0x00000008


	//----- nvinfo : EIATTR_FRAME_SIZE
	.align		4
.L_751:
        /*1188*/ 	.byte	0x04, 0x11
        /*118a*/ 	.short	(.L_753 - .L_752)
	.align		4
.L_752:
        /*118c*/ 	.word	index@($_Z10J_EVALUATEPfS_S_$_Z9J_0_15_14PfS_)
        /*1190*/ 	.word	0x00000008


	//----- nvinfo : EIATTR_FRAME_SIZE
	.align		4
.L_753:
        /*1194*/ 	.byte	0x04, 0x11
        /*1196*/ 	.short	(.L_755 - .L_754)
	.align		4
.L_754:
        /*1198*/ 	.word	index@($_Z10J_EVALUATEPfS_S_$_Z9J_0_15_13PfS_)
        /*119c*/ 	.word	0x00000008


	//----- nvinfo : EIATTR_FRAME_SIZE
	.align		4
.L_755:
        /*11a0*/ 	.byte	0x04, 0x11
        /*11a2*/ 	.short	(.L_757 - .L_756)
	.align		4
.L_756:
        /*11a4*/ 	.word	index@($_Z10J_EVALUATEPfS_S_$_Z9J_0_15_12PfS_)
        /*11a8*/ 	.word	0x00000008


	//----- nvinfo : EIATTR_FRAME_SIZE
	.align		4
.L_757:
        /*11ac*/ 	.byte	0x04, 0x11
        /*11ae*/ 	.short	(.L_759 - .L_758)
	.align		4
.L_758:
        /*11b0*/ 	.word	index@($_Z10J_EVALUATEPfS_S_$_Z9J_0_15_11PfS_)
        /*11b4*/ 	.word	0x00000008


	//----- nvinfo : EIATTR_FRAME_SIZE
	.align		4
.L_759:
        /*11b8*/ 	.byte	0x04, 0x11
        /*11ba*/ 	.short	(.L_761 - .L_760)
	.align		4
.L_760:
        /*11bc*/ 	.word	index@($_Z10J_EVALUATEPfS_S_$_Z9J_0_15_10PfS_)
        /*11c0*/ 	.word	0x00000008


	//----- nvinfo : EIATTR_FRAME_SIZE
	.align		4
.L_761:
        /*11c4*/ 	.byte	0x04, 0x11
        /*11c6*/ 	.short	(.L_763 - .L_762)
	.align		4
.L_762:
        /*11c8*/ 	.word	index@($_Z10J_EVALUATEPfS_S_$_Z9J_0_14_21PfS_)
        /*11cc*/ 	.word	0x00000008


	//----- nvinfo : EIATTR_FRAME_SIZE
	.align		4
.L_763:
        /*11d0*/ 	.byte	0x04, 0x11
        /*11d2*/ 	.short	(.L_765 - .L_764)
	.align		4
.L_764:
        /*11d4*/ 	.word	index@($_Z10J_EVALUATEPfS_S_$_Z9J_0_14_20PfS_)
        /*11d8*/ 	.word	0x00000008


	//----- nvinfo : EIATTR_FRAME_SIZE
	.align		4
.L_765:
        /*11dc*/ 	.byte	0x04, 0x11
        /*11de*/ 	.short	(.L_767 - .L_766)
	.align		4
.L_766:
        /*11e0*/ 	.word	index@($_Z10J_EVALUATEPfS_S_$_Z9J_0_14_19PfS_)
        /*11e4*/ 	.word	0x00000008


	//----- nvinfo : EIATTR_FRAME_SIZE
	.align		4
.L_767:
        /*11e8*/ 	.byte	0x04, 0x11
        /*11ea*/ 	.short	(.L_769 - .L_768)
	.align		4
.L_768:
        /*11ec*/ 	.word	index@($_Z10J_EVALUATEPfS_S_$_Z9J_0_14_18PfS_)
        /*11f0*/ 	.word	0x00000008


	//----- nvinfo : EIATTR_FRAME_SIZE
	.align		4
.L_769:
        /*11f4*/ 	.byte	0x04, 0x11
        /*11f6*/ 	.short	(.L_771 - .L_770)
	.align		4
.L_770:
        /*11f8*/ 	.word	index@($_Z10J_EVALUATEPfS_S_$_Z9J_0_14_17PfS_)
        /*11fc*/ 	.word	0x00000008


	//----- nvinfo : EIATTR_FRAME_SIZE
	.align		4
.L_771:
        /*1200*/ 	.byte	0x04, 0x11
        /*1202*/ 	.short	(.L_773 - .L_772)
	.align		4
.L_772:
        /*1204*/ 	.word	index@($_Z10J_EVALUATEPfS_S_$_Z9J_0_14_16PfS_)
        /*1208*/ 	.word	0x00000008


	//----- nvinfo : EIATTR_FRAME_SIZE
	.align		4
.L_773:
        /*120c*/ 	.byte	0x04, 0x11
        /*120e*/ 	.short	(.L_775 - .L_774)
	.align		4
.L_774:
        /*1210*/ 	.word	index@($_Z10J_EVALUATEPfS_S_$_Z9J_0_14_15PfS_)
        /*1214*/ 	.word	0x00000008


	//----- nvinfo : EIATTR_FRAME_SIZE
	.align		4
.L_775:
        /*1218*/ 	.byte	0x04, 0x11
        /*121a*/ 	.short	(.L_777 - .L_776)
	.align		4
.L_776:
        /*121c*/ 	.word	index@($_Z10J_EVALUATEPfS_S_$_Z9J_0_14_14PfS_)
        /*1220*/ 	.word	0x00000008


	//----- nvinfo : EIATTR_FRAME_SIZE
	.align		4
.L_777:
        /*1224*/ 	.byte	0x04, 0x11
        /*1226*/ 	.short	(.L_779 - .L_778)
	.align		4
.L_778:
        /*1228*/ 	.word	index@($_Z10J_EVALUATEPfS_S_$_Z9J_0_14_13PfS_)
        /*122c*/ 	.word	0x00000008


	//----- nvinfo : EIATTR_FRAME_SIZE
	.align		4
.L_779:
        /*1230*/ 	.byte	0x04, 0x11
        /*1232*/ 	.short	(.L_781 - .L_780)
	.align		4
.L_780:
        /*1234*/ 	.word	index@($_Z10J_EVALUATEPfS_S_$_Z9J_0_14_12PfS_)
        /*1238*/ 	.word	0x00000008


	//----- nvinfo : EIATTR_FRAME_SIZE
	.align		4
.L_781:
        /*123c*/ 	.byte	0x04, 0x11
        /*123e*/ 	.short	(.L_783 - .L_782)
	.align		4
.L_782:
        /*1240*/ 	.word	index@($_Z10J_EVALUATEPfS_S_$_Z9J_0_14_11PfS_)
        /*1244*/ 	.word	0x00000008


	//----- nvinfo : EIATTR_FRAME_SIZE
	.align		4
.L_783:
        /*1248*/ 	.byte	0x04, 0x11
        /*124a*/ 	.short	(.L_785 - .L_784)
	.align		4
.L_784:
        /*124c*/ 	.word	index@($_Z10J_EVALUATEPfS_S_$_Z9J_0_14_10PfS_)
        /*1250*/ 	.word	0x00000008


	//----- nvinfo : EIATTR_FRAME_SIZE
	.align		4
.L_785:
        /*1254*/ 	.byte	0x04, 0x11
        /*1256*/ 	.short	(.L_787 - .L_786)
	.align		4
.L_786:
        /*1258*/ 	.word	index@($_Z10J_EVALUATEPfS_S_$_Z9J_0_13_21PfS_)
        /*125c*/ 	.word	0x00000008


	//----- nvinfo : EIATTR_FRAME_SIZE
	.align		4
.L_787:
        /*1260*/ 	.byte	0x04, 0x11
        /*1262*/ 	.short	(.L_789 - .L_788)
	.align		4
.L_788:
        /*1264*/ 	.word	index@($_Z10J_EVALUATEPfS_S_$_Z9J_0_13_20PfS_)
        /*1268*/ 	.word	0x00000008


	//----- nvinfo : EIATTR_FRAME_SIZE
	.align		4
.L_789:
        /*126c*/ 	.byte	0x04, 0x11
        /*126e*/ 	.short	(.L_791 - .L_790)
	.align		4
.L_790:
        /*1270*/ 	.word	index@($_Z10J_EVALUATEPfS_S_$_Z9J_0_13_19PfS_)
        /*1274*/ 	.word	0x00000008


	//----- nvinfo : EIATTR_FRAME_SIZE
	.align		4
.L_791:
        /*1278*/ 	.byte	0x04, 0x11
        /*127a*/ 	.short	(.L_793 - .L_792)
	.align		4
.L_792:
        /*127c*/ 	.word	index@($_Z10J_EVALUATEPfS_S_$_Z9J_0_13_18PfS_)
        /*1280*/ 	.word	0x00000008


	//----- nvinfo : EIATTR_FRAME_SIZE
	.align		4
.L_793:
        /*1284*/ 	.byte	0x04, 0x11
        /*1286*/ 	.short	(.L_795 - .L_794)
	.align		4
.L_794:
        /*1288*/ 	.word	index@($_Z10J_EVALUATEPfS_S_$_Z9J_0_13_17PfS_)
        /*128c*/ 	.word	0x00000008


	//----- nvinfo : EIATTR_FRAME_SIZE
	.align		4
.L_795:
        /*1290*/ 	.byte	0x04, 0x11
        /*1292*/ 	.short	(.L_797 - .L_796)
	.align		4
.L_796:
        /*1294*/ 	.word	index@($_Z10J_EVALUATEPfS_S_$_Z9J_0_13_16PfS_)
        /*1298*/ 	.word	0x00000008


	//----- nvinfo : EIATTR_FRAME_SIZE
	.align		4
.L_797:
        /*129c*/ 	.byte	0x04, 0x11
        /*129e*/ 	.short	(.L_799 - .L_798)
	.align		4
.L_798:
        /*12a0*/ 	.word	index@($_Z10J_EVALUATEPfS_S_$_Z9J_0_13_15PfS_)
        /*12a4*/ 	.word	0x00000008


	//----- nvinfo : EIATTR_FRAME_SIZE
	.align		4
.L_799:
        /*12a8*/ 	.byte	0x04, 0x11
        /*12aa*/ 	.short	(.L_801 - .L_800)
	.align		4
.L_800:
        /*12ac*/ 	.word	index@($_Z10J_EVALUATEPfS_S_$_Z9J_0_13_14PfS_)
        /*12b0*/ 	.word	0x00000008


	//----- nvinfo : EIATTR_FRAME_SIZE
	.align		4
.L_801:
        /*12b4*/ 	.byte	0x04, 0x11
        /*12b6*/ 	.short	(.L_803 - .L_802)
	.align		4
.L_802:
        /*12b8*/ 	.word	index@($_Z10J_EVALUATEPfS_S_$_Z9J_0_13_13PfS_)
        /*12bc*/ 	.word	0x00000008


	//----- nvinfo : EIATTR_FRAME_SIZE
	.align		4
.L_803:
        /*12c0*/ 	.byte	0x04, 0x11
        /*12c2*/ 	.short	(.L_805 - .L_804)
	.align		4
.L_804:
        /*12c4*/ 	.word	index@($_Z10J_EVALUATEPfS_S_$_Z9J_0_13_12PfS_)
        /*12c8*/ 	.word	0x00000008


	//----- nvinfo : EIATTR_FRAME_SIZE
	.align		4
.L_805:
        /*12cc*/ 	.byte	0x04, 0x11
        /*12ce*/ 	.short	(.L_807 - .L_806)
	.align		4
.L_806:
        /*12d0*/ 	.word	index@($_Z10J_EVALUATEPfS_S_$_Z9J_0_13_11PfS_)
        /*12d4*/ 	.word	0x00000008


	//----- nvinfo : EIATTR_FRAME_SIZE
	.align		4
.L_807:
        /*12d8*/ 	.byte	0x04, 0x11
        /*12da*/ 	.short	(.L_809 - .L_808)
	.align		4
.L_808:
        /*12dc*/ 	.word	index@($_Z10J_EVALUATEPfS_S_$_Z9J_0_13_10PfS_)
        /*12e0*/ 	.word	0x00000008


	//----- nvinfo : EIATTR_FRAME_SIZE
	.align		4
.L_809:
        /*12e4*/ 	.byte	0x04, 0x11
        /*12e6*/ 	.short	(.L_811 - .L_810)
	.align		4
.L_810:
        /*12e8*/ 	.word	index@($_Z10J_EVALUATEPfS_S_$_Z9J_0_12_21PfS_)
        /*12ec*/ 	.word	0x00000008


	//----- nvinfo : EIATTR_FRAME_SIZE
	.align		4
.L_811:
        /*12f0*/ 	.byte	0x04, 0x11
        /*12f2*/ 	.short	(.L_813 - .L_812)
	.align		4
.L_812:
        /*12f4*/ 	.word	index@($_Z10J_EVALUATEPfS_S_$_Z9J_0_12_20PfS_)
        /*12f8*/ 	.word	0x00000008


	//----- nvinfo : EIATTR_FRAME_SIZE
	.align		4
.L_813:
        /*12fc*/ 	.byte	0x04, 0x11
        /*12fe*/ 	.short	(.L_815 - .L_814)
	.align		4
.L_814:
        /*1300*/ 	.word	index@($_Z10J_EVALUATEPfS_S_$_Z9J_0_12_19PfS_)
        /*1304*/ 	.word	0x00000008


	//----- nvinfo : EIATTR_FRAME_SIZE
	.align		4
.L_815:
        /*1308*/ 	.byte	0x04, 0x11
        /*130a*/ 	.short	(.L_817 - .L_816)
	.align		4
.L_816:
        /*130c*/ 	.word	index@($_Z10J_EVALUATEPfS_S_$_Z9J_0_12_18PfS_)
        /*1310*/ 	.word	0x00000008


	//----- nvinfo : EIATTR_FRAME_SIZE
	.align		4
.L_817:
        /*1314*/ 	.byte	0x04, 0x11
        /*1316*/ 	.short	(.L_819 - .L_818)
	.align		4
.L_818:
        /*1318*/ 	.word	index@($_Z10J_EVALUATEPfS_S_$_Z9J_0_12_17PfS_)
        /*131c*/ 	.word	0x00000008


	//----- nvinfo : EIATTR_FRAME_SIZE
	.align		4
.L_819:
        /*1320*/ 	.byte	0x04, 0x11
        /*1322*/ 	.short	(.L_821 - .L_820)
	.align		4
.L_820:
        /*1324*/ 	.word	index@($_Z10J_EVALUATEPfS_S_$_Z9J_0_12_16PfS_)
        /*1328*/ 	.word	0x00000008


	//----- nvinfo : EIATTR_FRAME_SIZE
	.align		4
.L_821:
        /*132c*/ 	.byte	0x04, 0x11
        /*132e*/ 	.short	(.L_823 - .L_822)
	.align		4
.L_822:
        /*1330*/ 	.word	index@($_Z10J_EVALUATEPfS_S_$_Z9J_0_12_15PfS_)
        /*1334*/ 	.word	0x00000008


	//----- nvinfo : EIATTR_FRAME_SIZE
	.align		4
.L_823:
        /*1338*/ 	.byte	0x04, 0x11
        /*133a*/ 	.short	(.L_825 - .L_824)
	.align		4
.L_824:
        /*133c*/ 	.word	index@($_Z10J_EVALUATEPfS_S_$_Z9J_0_12_14PfS_)
        /*1340*/ 	.word	0x00000008


	//----- nvinfo : EIATTR_FRAME_SIZE
	.align		4
.L_825:
        /*1344*/ 	.byte	0x04, 0x11
        /*1346*/ 	.short	(.L_827 - .L_826)
	.align		4
.L_826:
        /*1348*/ 	.word	index@($_Z10J_EVALUATEPfS_S_$_Z9J_0_12_13PfS_)
        /*134c*/ 	.word	0x00000008


	//----- nvinfo : EIATTR_FRAME_SIZE
	.align		4
.L_827:
        /*1350*/ 	.byte	0x04, 0x11
        /*1352*/ 	.short	(.L_829 - .L_828)
	.align		4
.L_828:
        /*1354*/ 	.word	index@($_Z10J_EVALUATEPfS_S_$_Z9J_0_12_12PfS_)
        /*1358*/ 	.word	0x00000008


	//----- nvinfo : EIATTR_FRAME_SIZE
	.align		4
.L_829:
        /*135c*/ 	.byte	0x04, 0x11
        /*135e*/ 	.short	(.L_831 - .L_830)
	.align		4
.L_830:
        /*1360*/ 	.word	index@($_Z10J_EVALUATEPfS_S_$_Z9J_0_12_11PfS_)
        /*1364*/ 	.word	0x00000008


	//----- nvinfo : EIATTR_FRAME_SIZE
	.align		4
.L_831:
        /*1368*/ 	.byte	0x04, 0x11
        /*136a*/ 	.short	(.L_833 - .L_832)
	.align		4
.L_832:
        /*136c*/ 	.word	index@($_Z10J_EVALUATEPfS_S_$_Z9J_0_12_10PfS_)
        /*1370*/ 	.word	0x00000008


	//----- nvinfo : EIATTR_FRAME_SIZE
	.align		4
.L_833:
        /*1374*/ 	.byte	0x04, 0x11
        /*1376*/ 	.short	(.L_835 - .L_834)
	.align		4
.L_834:
        /*1378*/ 	.word	index@($_Z10J_EVALUATEPfS_S_$_Z9J_0_11_21PfS_)
        /*137c*/ 	.word	0x00000008


	//----- nvinfo : EIATTR_FRAME_SIZE
	.align		4
.L_835:
        /*1380*/ 	.byte	0x04, 0x11
        /*1382*/ 	.short	(.L_837 - .L_836)
	.align		4
.L_836:
        /*1384*/ 	.word	index@($_Z10J_EVALUATEPfS_S_$_Z9J_0_11_20PfS_)
        /*1388*/ 	.word	0x00000008


	//----- nvinfo : EIATTR_FRAME_SIZE
	.align		4
.L_837:
        /*138c*/ 	.byte	0x04, 0x11
        /*138e*/ 	.short	(.L_839 - .L_838)
	.align		4
.L_838:
        /*1390*/ 	.word	index@($_Z10J_EVALUATEPfS_S_$_Z9J_0_11_19PfS_)
        /*1394*/ 	.word	0x00000008


	//----- nvinfo : EIATTR_FRAME_SIZE
	.align		4
.L_839:
        /*1398*/ 	.byte	0x04, 0x11
        /*139a*/ 	.short	(.L_841 - .L_840)
	.align		4
.L_840:
        /*139c*/ 	.word	index@($_Z10J_EVALUATEPfS_S_$_Z9J_0_11_18PfS_)
        /*13a0*/ 	.word	0x00000008


	//----- nvinfo : EIATTR_FRAME_SIZE
	.align		4
.L_841:
        /*13a4*/ 	.byte	0x04, 0x11
        /*13a6*/ 	.short	(.L_843 - .L_842)
	.align		4
.L_842:
        /*13a8*/ 	.word	index@($_Z10J_EVALUATEPfS_S_$_Z9J_0_11_17PfS_)
        /*13ac*/ 	.word	0x00000008


	//----- nvinfo : EIATTR_FRAME_SIZE
	.align		4
.L_843:
        /*13b0*/ 	.byte	0x04, 0x11
        /*13b2*/ 	.short	(.L_845 - .L_844)
	.align		4
.L_844:
        /*13b4*/ 	.word	index@($_Z10J_EVALUATEPfS_S_$_Z9J_0_11_16PfS_)
        /*13b8*/ 	.word	0x00000008


	//----- nvinfo : EIATTR_FRAME_SIZE
	.align		4
.L_845:
        /*13bc*/ 	.byte	0x04, 0x11
        /*13be*/ 	.short	(.L_847 - .L_846)
	.align		4
.L_846:
        /*13c0*/ 	.word	index@($_Z10J_EVALUATEPfS_S_$_Z9J_0_11_15PfS_)
        /*13c4*/ 	.word	0x00000008


	//----- nvinfo : EIATTR_FRAME_SIZE
	.align		4
.L_847:
        /*13c8*/ 	.byte	0x04, 0x11
        /*13ca*/ 	.short	(.L_849 - .L_848)
	.align		4
.L_848:
        /*13cc*/ 	.word	index@($_Z10J_EVALUATEPfS_S_$_Z9J_0_11_14PfS_)
        /*13d0*/ 	.word	0x00000008


	//----- nvinfo : EIATTR_FRAME_SIZE
	.align		4
.L_849:
        /*13d4*/ 	.byte	0x04, 0x11
        /*13d6*/ 	.short	(.L_851 - .L_850)
	.align		4
.L_850:
        /*13d8*/ 	.word	index@($_Z10J_EVALUATEPfS_S_$_Z9J_0_11_13PfS_)
        /*13dc*/ 	.word	0x00000008


	//----- nvinfo : EIATTR_FRAME_SIZE
	.align		4
.L_851:
        /*13e0*/ 	.byte	0x04, 0x11
        /*13e2*/ 	.short	(.L_853 - .L_852)
	.align		4
.L_852:
        /*13e4*/ 	.word	index@($_Z10J_EVALUATEPfS_S_$_Z9J_0_11_12PfS_)
        /*13e8*/ 	.word	0x00000008


	//----- nvinfo : EIATTR_FRAME_SIZE
	.align		4
.L_853:
        /*13ec*/ 	.byte	0x04, 0x11
        /*13ee*/ 	.short	(.L_855 - .L_854)
	.align		4
.L_854:
        /*13f0*/ 	.word	index@($_Z10J_EVALUATEPfS_S_$_Z9J_0_11_11PfS_)
        /*13f4*/ 	.word	0x00000008


	//----- nvinfo : EIATTR_FRAME_SIZE
	.align		4
.L_855:
        /*13f8*/ 	.byte	0x04, 0x11
        /*13fa*/ 	.short	(.L_857 - .L_856)
	.align		4
.L_856:
        /*13fc*/ 	.word	index@($_Z10J_EVALUATEPfS_S_$_Z9J_0_11_10PfS_)
        /*1400*/ 	.word	0x00000008


	//----- nvinfo : EIATTR_FRAME_SIZE
	.align		4
.L_857:
        /*1404*/ 	.byte	0x04, 0x11
        /*1406*/ 	.short	(.L_859 - .L_858)
	.align		4
.L_858:
        /*1408*/ 	.word	index@($_Z10J_EVALUATEPfS_S_$_Z9J_0_10_21PfS_)
        /*140c*/ 	.word	0x00000008


	//----- nvinfo : EIATTR_FRAME_SIZE
	.align		4
.L_859:
        /*1410*/ 	.byte	0x04, 0x11
        /*1412*/ 	.short	(.L_861 - .L_860)
	.align		4
.L_860:
        /*1414*/ 	.word	index@($_Z10J_EVALUATEPfS_S_$_Z9J_0_10_20PfS_)
        /*1418*/ 	.word	0x00000008


	//----- nvinfo : EIATTR_FRAME_SIZE
	.align		4
.L_861:
        /*141c*/ 	.byte	0x04, 0x11
        /*141e*/ 	.short	(.L_863 - .L_862)
	.align		4
.L_862:
        /*1420*/ 	.word	index@($_Z10J_EVALUATEPfS_S_$_Z9J_0_10_19PfS_)
        /*1424*/ 	.word	0x00000008


	//----- nvinfo : EIATTR_FRAME_SIZE
	.align		4
.L_863:
        /*1428*/ 	.byte	0x04, 0x11
        /*142a*/ 	.short	(.L_865 - .L_864)
	.align		4
.L_864:
        /*142c*/ 	.word	index@($_Z10J_EVALUATEPfS_S_$_Z9J_0_10_18PfS_)
        /*1430*/ 	.word	0x00000008


	//----- nvinfo : EIATTR_FRAME_SIZE
	.align		4
.L_865:
        /*1434*/ 	.byte	0x04, 0x11
        /*1436*/ 	.short	(.L_867 - .L_866)
	.align		4
.L_866:
        /*1438*/ 	.word	index@($_Z10J_EVALUATEPfS_S_$_Z9J_0_10_17PfS_)
        /*143c*/ 	.word	0x00000008


	//----- nvinfo : EIATTR_FRAME_SIZE
	.align		4
.L_867:
        /*1440*/ 	.byte	0x04, 0x11
        /*1442*/ 	.short	(.L_869 - .L_868)
	.align		4
.L_868:
        /*1444*/ 	.word	index@($_Z10J_EVALUATEPfS_S_$_Z9J_0_10_16PfS_)
        /*1448*/ 	.word	0x00000008


	//----- nvinfo : EIATTR_FRAME_SIZE
	.align		4
.L_869:
        /*144c*/ 	.byte	0x04, 0x11
        /*144e*/ 	.short	(.L_871 - .L_870)
	.align		4
.L_870:
        /*1450*/ 	.word	index@($_Z10J_EVALUATEPfS_S_$_Z9J_0_10_15PfS_)
        /*1454*/ 	.word	0x00000008


	//----- nvinfo : EIATTR_FRAME_SIZE
	.align		4
.L_871:
        /*1458*/ 	.byte	0x04, 0x11
        /*145a*/ 	.short	(.L_873 - .L_872)
	.align		4
.L_872:
        /*145c*/ 	.word	index@($_Z10J_EVALUATEPfS_S_$_Z9J_0_10_14PfS_)
        /*1460*/ 	.word	0x00000008


	//----- nvinfo : EIATTR_FRAME_SIZE
	.align		4
.L_873:
        /*1464*/ 	.byte	0x04, 0x11
        /*1466*/ 	.short	(.L_875 - .L_874)
	.align		4
.L_874:
        /*1468*/ 	.word	index@($_Z10J_EVALUATEPfS_S_$_Z9J_0_10_13PfS_)
        /*146c*/ 	.word	0x00000008


	//----- nvinfo : EIATTR_FRAME_SIZE
	.align		4
.L_875:
        /*1470*/ 	.byte	0x04, 0x11
        /*1472*/ 	.short	(.L_877 - .L_876)
	.align		4
.L_876:
        /*1474*/ 	.word	index@($_Z10J_EVALUATEPfS_S_$_Z9J_0_10_12PfS_)
        /*1478*/ 	.word	0x00000008


	//----- nvinfo : EIATTR_FRAME_SIZE
	.align		4
.L_877:
        /*147c*/ 	.byte	0x04, 0x11
        /*147e*/ 	.short	(.L_879 - .L_878)
	.align		4
.L_878:
        /*1480*/ 	.word	index@($_Z10J_EVALUATEPfS_S_$_Z9J_0_10_11PfS_)
        /*1484*/ 	.word	0x00000008


	//----- nvinfo : EIATTR_FRAME_SIZE
	.align		4
.L_879:
        /*1488*/ 	.byte	0x04, 0x11
        /*148a*/ 	.short	(.L_881 - .L_880)
	.align		4
.L_880:
        /*148c*/ 	.word	index@($_Z10J_EVALUATEPfS_S_$_Z9J_0_10_10PfS_)
        /*1490*/ 	.word	0x00000008


	//----- nvinfo : EIATTR_FRAME_SIZE
	.align		4
.L_881:
        /*1494*/ 	.byte	0x04, 0x11
        /*1496*/ 	.short	(.L_883 - .L_882)
	.align		4
.L_882:
        /*1498*/ 	.word	index@($_Z10J_EVALUATEPfS_S_$_Z8KKT_2_21PfS_)
        /*149c*/ 	.word	0x00000008


	//----- nvinfo : EIATTR_FRAME_SIZE
	.align		4
.L_883:
        /*14a0*/ 	.byte	0x04, 0x11
        /*14a2*/ 	.short	(.L_885 - .L_884)
	.align		4
.L_884:
        /*14a4*/ 	.word	index@($_Z10J_EVALUATEPfS_S_$_Z8KKT_2_20PfS_)
        /*14a8*/ 	.word	0x00000008


	//----- nvinfo : EIATTR_FRAME_SIZE
	.align		4
.L_885:
        /*14ac*/ 	.byte	0x04, 0x11
        /*14ae*/ 	.short	(.L_887 - .L_886)
	.align		4
.L_886:
        /*14b0*/ 	.word	index@($_Z10J_EVALUATEPfS_S_$_Z8KKT_2_19PfS_)
        /*14b4*/ 	.word	0x00000008


	//----- nvinfo : EIATTR_FRAME_SIZE
	.align		4
.L_887:
        /*14b8*/ 	.byte	0x04, 0x11
        /*14ba*/ 	.short	(.L_889 - .L_888)
	.align		4
.L_888:
        /*14bc*/ 	.word	index@($_Z10J_EVALUATEPfS_S_$_Z8KKT_2_18PfS_)
        /*14c0*/ 	.word	0x00000008


	//----- nvinfo : EIATTR_FRAME_SIZE
	.align		4
.L_889:
        /*14c4*/ 	.byte	0x04, 0x11
        /*14c6*/ 	.short	(.L_891 - .L_890)
	.align		4
.L_890:
        /*14c8*/ 	.word	index@($_Z10J_EVALUATEPfS_S_$_Z8KKT_2_17PfS_)
        /*14cc*/ 	.word	0x00000008


	//----- nvinfo : EIATTR_FRAME_SIZE
	.align		4
.L_891:
        /*14d0*/ 	.byte	0x04, 0x11
        /*14d2*/ 	.short	(.L_893 - .L_892)
	.align		4
.L_892:
        /*14d4*/ 	.word	index@($_Z10J_EVALUATEPfS_S_$_Z8KKT_2_16PfS_)
        /*14d8*/ 	.word	0x00000008


	//----- nvinfo : EIATTR_FRAME_SIZE
	.align		4
.L_893:
        /*14dc*/ 	.byte	0x04, 0x11
        /*14de*/ 	.short	(.L_895 - .L_894)
	.align		4
.L_894:
        /*14e0*/ 	.word	index@($_Z10J_EVALUATEPfS_S_$_Z8KKT_2_15PfS_)
        /*14e4*/ 	.word	0x00000008


	//----- nvinfo : EIATTR_FRAME_SIZE
	.align		4
.L_895:
        /*14e8*/ 	.byte	0x04, 0x11
        /*14ea*/ 	.short	(.L_897 - .L_896)
	.align		4
.L_896:
        /*14ec*/ 	.word	index@($_Z10J_EVALUATEPfS_S_$_Z8KKT_2_14PfS_)
        /*14f0*/ 	.word	0x00000008


	//----- nvinfo : EIATTR_FRAME_SIZE
	.align		4
.L_897:
        /*14f4*/ 	.byte	0x04, 0x11
        /*14f6*/ 	.short	(.L_899 - .L_898)
	.align		4
.L_898:
        /*14f8*/ 	.word	index@($_Z10J_EVALUATEPfS_S_$_Z8KKT_2_13PfS_)
        /*14fc*/ 	.word	0x00000008


	//----- nvinfo : EIATTR_FRAME_SIZE
	.align		4
.L_899:
        /*1500*/ 	.byte	0x04, 0x11
        /*1502*/ 	.short	(.L_901 - .L_900)
	.align		4
.L_900:
        /*1504*/ 	.word	index@($_Z10J_EVALUATEPfS_S_$_Z8KKT_2_12PfS_)
        /*1508*/ 	.word	0x00000008


	//----- nvinfo : EIATTR_FRAME_SIZE
	.align		4
.L_901:
        /*150c*/ 	.byte	0x04, 0x11
        /*150e*/ 	.short	(.L_903 - .L_902)
	.align		4
.L_902:
        /*1510*/ 	.word	index@($_Z10J_EVALUATEPfS_S_$_Z8KKT_2_11PfS_)
        /*1514*/ 	.word	0x00000008


	//----- nvinfo : EIATTR_FRAME_SIZE
	.align		4
.L_903:
        /*1518*/ 	.byte	0x04, 0x11
        /*151a*/ 	.short	(.L_905 - .L_904)
	.align		4
.L_904:
        /*151c*/ 	.word	index@($_Z10J_EVALUATEPfS_S_$_Z8KKT_2_10PfS_)
        /*1520*/ 	.word	0x00000008


	//----- nvinfo : EIATTR_FRAME_SIZE
	.align		4
.L_905:
        /*1524*/ 	.byte	0x04, 0x11
        /*1526*/ 	.short	(.L_907 - .L_906)
	.align		4
.L_906:
        /*1528*/ 	.word	index@($_Z10J_EVALUATEPfS_S_$_Z8KKT_1_21PfS_)
        /*152c*/ 	.word	0x00000008


	//----- nvinfo : EIATTR_FRAME_SIZE
	.align		4
.L_907:
        /*1530*/ 	.byte	0x04, 0x11
        /*1532*/ 	.short	(.L_909 - .L_908)
	.align		4
.L_908:
        /*1534*/ 	.word	index@($_Z10J_EVALUATEPfS_S_$_Z8KKT_1_20PfS_)
        /*1538*/ 	.word	0x00000008


	//----- nvinfo : EIATTR_FRAME_SIZE
	.align		4
.L_909:
        /*153c*/ 	.byte	0x04, 0x11
        /*153e*/ 	.short	(.L_911 - .L_910)
	.align		4
.L_910:
        /*1540*/ 	.word	index@($_Z10J_EVALUATEPfS_S_$_Z8KKT_1_19PfS_)
        /*1544*/ 	.word	0x00000008


	//----- nvinfo : EIATTR_FRAME_SIZE
	.align		4
.L_911:
        /*1548*/ 	.byte	0x04, 0x11
        /*154a*/ 	.short	(.L_913 - .L_912)
	.align		4
.L_912:
        /*154c*/ 	.word	index@($_Z10J_EVALUATEPfS_S_$_Z8KKT_1_18PfS_)
        /*1550*/ 	.word	0x00000008


	//----- nvinfo : EIATTR_FRAME_SIZE
	.align		4
.L_913:
        /*1554*/ 	.byte	0x04, 0x11
        /*1556*/ 	.short	(.L_915 - .L_914)
	.align		4
.L_914:
        /*1558*/ 	.word	index@($_Z10J_EVALUATEPfS_S_$_Z8KKT_1_17PfS_)
        /*155c*/ 	.word	0x00000008


	//----- nvinfo : EIATTR_FRAME_SIZE
	.align		4
.L_915:
        /*1560*/ 	.byte	0x04, 0x11
        /*1562*/ 	.short	(.L_917 - .L_916)
	.align		4
.L_916:
        /*1564*/ 	.word	index@($_Z10J_EVALUATEPfS_S_$_Z8KKT_1_16PfS_)
        /*1568*/ 	.word	0x00000008


	//----- nvinfo : EIATTR_FRAME_SIZE
	.align		4
.L_917:
        /*156c*/ 	.byte	0x04, 0x11
        /*156e*/ 	.short	(.L_919 - .L_918)
	.align		4
.L_918:
        /*1570*/ 	.word	index@($_Z10J_EVALUATEPfS_S_$_Z8KKT_1_15PfS_)
        /*1574*/ 	.word	0x00000008


	//----- nvinfo : EIATTR_FRAME_SIZE
	.align		4
.L_919:
        /*1578*/ 	.byte	0x04, 0x11
        /*157a*/ 	.short	(.L_921 - .L_920)
	.align		4
.L_920:
        /*157c*/ 	.word	index@($_Z10J_EVALUATEPfS_S_$_Z8KKT_1_14PfS_)
        /*1580*/ 	.word	0x00000008


	//----- nvinfo : EIATTR_FRAME_SIZE
	.align		4
.L_921:
        /*1584*/ 	.byte	0x04, 0x11
        /*1586*/ 	.short	(.L_923 - .L_922)
	.align		4
.L_922:
        /*1588*/ 	.word	index@($_Z10J_EVALUATEPfS_S_$_Z8KKT_1_13PfS_)
        /*158c*/ 	.word	0x00000008


	//----- nvinfo : EIATTR_FRAME_SIZE
	.align		4
.L_923:
        /*1590*/ 	.byte	0x04, 0x11
        /*1592*/ 	.short	(.L_925 - .L_924)
	.align		4
.L_924:
        /*1594*/ 	.word	index@($_Z10J_EVALUATEPfS_S_$_Z8KKT_1_12PfS_)
        /*1598*/ 	.word	0x00000008


	//----- nvinfo : EIATTR_FRAME_SIZE
	.align		4
.L_925:
        /*159c*/ 	.byte	0x04, 0x11
        /*159e*/ 	.short	(.L_927 - .L_926)
	.align		4
.L_926:
        /*15a0*/ 	.word	index@($_Z10J_EVALUATEPfS_S_$_Z8KKT_1_11PfS_)
        /*15a4*/ 	.word	0x00000008


	//----- nvinfo : EIATTR_FRAME_SIZE
	.align		4
.L_927:
        /*15a8*/ 	.byte	0x04, 0x11
        /*15aa*/ 	.short	(.L_929 - .L_928)
	.align		4
.L_928:
        /*15ac*/ 	.word	index@($_Z10J_EVALUATEPfS_S_$_Z8KKT_1_10PfS_)
        /*15b0*/ 	.word	0x00000008


	//----- nvinfo : EIATTR_FRAME_SIZE
	.align		4
.L_929:
        /*15b4*/ 	.byte	0x04, 0x11
        /*15b6*/ 	.short	(.L_931 - .L_930)
	.align		4
.L_930:
        /*15b8*/ 	.word	index@($_Z10J_EVALUATEPfS_S_$_Z8KKT_0_21PfS_)
        /*15bc*/ 	.word	0x00000008


	//----- nvinfo : EIATTR_FRAME_SIZE
	.align		4
.L_931:
        /*15c0*/ 	.byte	0x04, 0x11
        /*15c2*/ 	.short	(.L_933 - .L_932)
	.align		4
.L_932:
        /*15c4*/ 	.word	index@($_Z10J_EVALUATEPfS_S_$_Z8KKT_0_20PfS_)
        /*15c8*/ 	.word	0x00000008


	//----- nvinfo : EIATTR_FRAME_SIZE
	.align		4
.L_933:
        /*15cc*/ 	.byte	0x04, 0x11
        /*15ce*/ 	.short	(.L_935 - .L_934)
	.align		4
.L_934:
        /*15d0*/ 	.word	index@($_Z10J_EVALUATEPfS_S_$_Z8KKT_0_19PfS_)
        /*15d4*/ 	.word	0x00000008


	//----- nvinfo : EIATTR_FRAME_SIZE
	.align		4
.L_935:
        /*15d8*/ 	.byte	0x04, 0x11
        /*15da*/ 	.short	(.L_937 - .L_936)
	.align		4
.L_936:
        /*15dc*/ 	.word	index@($_Z10J_EVALUATEPfS_S_$_Z8KKT_0_18PfS_)
        /*15e0*/ 	.word	0x00000008


	//----- nvinfo : EIATTR_FRAME_SIZE
	.align		4
.L_937:
        /*15e4*/ 	.byte	0x04, 0x11
        /*15e6*/ 	.short	(.L_939 - .L_938)
	.align		4
.L_938:
        /*15e8*/ 	.word	index@($_Z10J_EVALUATEPfS_S_$_Z8KKT_0_17PfS_)
        /*15ec*/ 	.word	0x00000008


	//----- nvinfo : EIATTR_FRAME_SIZE
	.align		4
.L_939:
        /*15f0*/ 	.byte	0x04, 0x11
        /*15f2*/ 	.short	(.L_941 - .L_940)
	.align		4
.L_940:
        /*15f4*/ 	.word	index@($_Z10J_EVALUATEPfS_S_$_Z8KKT_0_16PfS_)
        /*15f8*/ 	.word	0x00000008


	//----- nvinfo : EIATTR_FRAME_SIZE
	.align		4
.L_941:
        /*15fc*/ 	.byte	0x04, 0x11
        /*15fe*/ 	.short	(.L_943 - .L_942)
	.align		4
.L_942:
        /*1600*/ 	.word	index@($_Z10J_EVALUATEPfS_S_$_Z8KKT_0_15PfS_)
        /*1604*/ 	.word	0x00000008


	//----- nvinfo : EIATTR_FRAME_SIZE
	.align		4
.L_943:
        /*1608*/ 	.byte	0x04, 0x11
        /*160a*/ 	.short	(.L_945 - .L_944)
	.align		4
.L_944:
        /*160c*/ 	.word	index@($_Z10J_EVALUATEPfS_S_$_Z8KKT_0_14PfS_)
        /*1610*/ 	.word	0x00000008


	//----- nvinfo : EIATTR_FRAME_SIZE
	.align		4
.L_945:
        /*1614*/ 	.byte	0x04, 0x11
        /*1616*/ 	.short	(.L_947 - .L_946)
	.align		4
.L_946:
        /*1618*/ 	.word	index@($_Z10J_EVALUATEPfS_S_$_Z8KKT_0_13PfS_)
        /*161c*/ 	.word	0x00000008


	//----- nvinfo : EIATTR_FRAME_SIZE
	.align		4
.L_947:
        /*1620*/ 	.byte	0x04, 0x11
        /*1622*/ 	.short	(.L_949 - .L_948)
	.align		4
.L_948:
        /*1624*/ 	.word	index@($_Z10J_EVALUATEPfS_S_$_Z8KKT_0_12PfS_)
        /*1628*/ 	.word	0x00000008


	//----- nvinfo : EIATTR_FRAME_SIZE
	.align		4
.L_949:
        /*162c*/ 	.byte	0x04, 0x11
        /*162e*/ 	.short	(.L_951 - .L_950)
	.align		4
.L_950:
        /*1630*/ 	.word	index@($_Z10J_EVALUATEPfS_S_$_Z8KKT_0_11PfS_)
        /*1634*/ 	.word	0x00000008


	//----- nvinfo : EIATTR_FRAME_SIZE
	.align		4
.L_951:
        /*1638*/ 	.byte	0x04, 0x11
        /*163a*/ 	.short	(.L_953 - .L_952)
	.align		4
.L_952:
        /*163c*/ 	.word	index@($_Z10J_EVALUATEPfS_S_$_Z8KKT_0_10PfS_)
        /*1640*/ 	.word	0x00000008


	//----- nvinfo : EIATTR_FRAME_SIZE
	.align		4
.L_953:
        /*1644*/ 	.byte	0x04, 0x11
        /*1646*/ 	.short	(.L_955 - .L_954)
	.align		4
.L_954:
        /*1648*/ 	.word	index@($_Z10J_EVALUATEPfS_S_$_Z8J_2_9_21PfS_)
        /*164c*/ 	.word	0x00000008


	//----- nvinfo : EIATTR_FRAME_SIZE
	.align		4
.L_955:
        /*1650*/ 	.byte	0x04, 0x11
        /*1652*/ 	.short	(.L_957 - .L_956)
	.align		4
.L_956:
        /*1654*/ 	.word	index@($_Z10J_EVALUATEPfS_S_$_Z8J_2_9_20PfS_)
        /*1658*/ 	.word	0x00000008


	//----- nvinfo : EIATTR_FRAME_SIZE
	.align		4
.L_957:
        /*165c*/ 	.byte	0x04, 0x11
        /*165e*/ 	.short	(.L_959 - .L_958)
	.align		4
.L_958:
        /*1660*/ 	.word	index@($_Z10J_EVALUATEPfS_S_$_Z8J_2_9_19PfS_)
        /*1664*/ 	.word	0x00000008


	//----- nvinfo : EIATTR_FRAME_SIZE
	.align		4
.L_959:
        /*1668*/ 	.byte	0x04, 0x11
        /*166a*/ 	.short	(.L_961 - .L_960)
	.align		4
.L_960:
        /*166c*/ 	.word	index@($_Z10J_EVALUATEPfS_S_$_Z8J_2_9_18PfS_)
        /*1670*/ 	.word	0x00000008


	//----- nvinfo : EIATTR_FRAME_SIZE
	.align		4
.L_961:
        /*1674*/ 	.byte	0x04, 0x11
        /*1676*/ 	.short	(.L_963 - .L_962)
	.align		4
.L_962:
        /*1678*/ 	.word	index@($_Z10J_EVALUATEPfS_S_$_Z8J_2_9_17PfS_)
        /*167c*/ 	.word	0x00000008


	//----- nvinfo : EIATTR_FRAME_SIZE
	.align		4
.L_963:
        /*1680*/ 	.byte	0x04, 0x11
        /*1682*/ 	.short	(.L_965 - .L_964)
	.align		4
.L_964:
        /*1684*/ 	.word	index@($_Z10J_EVALUATEPfS_S_$_Z8J_2_9_16PfS_)
        /*1688*/ 	.word	0x00000008


	//----- nvinfo : EIATTR_FRAME_SIZE
	.align		4
.L_965:
        /*168c*/ 	.byte	0x04, 0x11
        /*168e*/ 	.short	(.L_967 - .L_966)
	.align		4
.L_966:
        /*1690*/ 	.word	index@($_Z10J_EVALUATEPfS_S_$_Z8J_2_9_15PfS_)
        /*1694*/ 	.word	0x00000008


	//----- nvinfo : EIATTR_FRAME_SIZE
	.align		4
.L_967:
        /*1698*/ 	.byte	0x04, 0x11
        /*169a*/ 	.short	(.L_969 - .L_968)
	.align		4
.L_968:
        /*169c*/ 	.word	index@($_Z10J_EVALUATEPfS_S_$_Z8J_2_9_14PfS_)
        /*16a0*/ 	.word	0x00000008


	//----- nvinfo : EIATTR_FRAME_SIZE
	.align		4
.L_969:
        /*16a4*/ 	.byte	0x04, 0x11
        /*16a6*/ 	.short	(.L_971 - .L_970)
	.align		4
.L_970:
        /*16a8*/ 	.word	index@($_Z10J_EVALUATEPfS_S_$_Z8J_2_9_13PfS_)
        /*16ac*/ 	.word	0x00000008


	//----- nvinfo : EIATTR_FRAME_SIZE
	.align		4
.L_971:
        /*16b0*/ 	.byte	0x04, 0x11
        /*16b2*/ 	.short	(.L_973 - .L_972)
	.align		4
.L_972:
        /*16b4*/ 	.word	index@($_Z10J_EVALUATEPfS_S_$_Z8J_2_9_12PfS_)
        /*16b8*/ 	.word	0x00000008


	//----- nvinfo : EIATTR_FRAME_SIZE
	.align		4
.L_973:
        /*16bc*/ 	.byte	0x04, 0x11
        /*16be*/ 	.short	(.L_975 - .L_974)
	.align		4
.L_974:
        /*16c0*/ 	.word	index@($_Z10J_EVALUATEPfS_S_$_Z8J_2_9_11PfS_)
        /*16c4*/ 	.word	0x00000008


	//----- nvinfo : EIATTR_FRAME_SIZE
	.align		4
.L_975:
        /*16c8*/ 	.byte	0x04, 0x11
        /*16ca*/ 	.short	(.L_977 - .L_976)
	.align		4
.L_976:
        /*16cc*/ 	.word	index@($_Z10J_EVALUATEPfS_S_$_Z8J_2_9_10PfS_)
        /*16d0*/ 	.word	0x00000008


	//----- nvinfo : EIATTR_FRAME_SIZE
	.align		4
.L_977:
        /*16d4*/ 	.byte	0x04, 0x11
        /*16d6*/ 	.short	(.L_979 - .L_978)
	.align		4
.L_978:
        /*16d8*/ 	.word	index@($_Z10J_EVALUATEPfS_S_$_Z8J_2_8_21PfS_)
        /*16dc*/ 	.word	0x00000008


	//----- nvinfo : EIATTR_FRAME_SIZE
	.align		4
.L_979:
        /*16e0*/ 	.byte	0x04, 0x11
        /*16e2*/ 	.short	(.L_981 - .L_980)
	.align		4
.L_980:
        /*16e4*/ 	.word	index@($_Z10J_EVALUATEPfS_S_$_Z8J_2_8_20PfS_)
        /*16e8*/ 	.word	0x00000008


	//----- nvinfo : EIATTR_FRAME_SIZE
	.align		4
.L_981:
        /*16ec*/ 	.byte	0x04, 0x11
        /*16ee*/ 	.short	(.L_983 - .L_982)
	.align		4
.L_982:
        /*16f0*/ 	.word	index@($_Z10J_EVALUATEPfS_S_$_Z8J_2_8_19PfS_)
        /*16f4*/ 	.word	0x00000008


	//----- nvinfo : EIATTR_FRAME_SIZE
	.align		4
.L_983:
        /*16f8*/ 	.byte	0x04, 0x11
        /*16fa*/ 	.short	(.L_985 - .L_984)
	.align		4
.L_984:
        /*16fc*/ 	.word	index@($_Z10J_EVALUATEPfS_S_$_Z8J_2_8_18PfS_)
        /*1700*/ 	.word	0x00000008


	//----- nvinfo : EIATTR_FRAME_SIZE
	.align		4
.L_985:
        /*1704*/ 	.byte	0x04, 0x11
        /*1706*/ 	.short	(.L_987 - .L_986)
	.align		4
.L_986:
        /*1708*/ 	.word	index@($_Z10J_EVALUATEPfS_S_$_Z8J_2_8_17PfS_)
        /*170c*/ 	.word	0x00000008


	//----- nvinfo : EIATTR_FRAME_SIZE
	.align		4
.L_987:
        /*1710*/ 	.byte	0x04, 0x11
        /*1712*/ 	.short	(.L_989 - .L_988)
	.align		4
.L_988:
        /*1714*/ 	.word	index@($_Z10J_EVALUATEPfS_S_$_Z8J_2_8_16PfS_)
        /*1718*/ 	.word	0x00000008


	//----- nvinfo : EIATTR_FRAME_SIZE
	.align		4
.L_989:
        /*171c*/ 	.byte	0x04, 0x11
        /*171e*/ 	.short	(.L_991 - .L_990)
	.align		4
.L_990:
        /*1720*/ 	.word	index@($_Z10J_EVALUATEPfS_S_$_Z8J_2_8_15PfS_)
        /*1724*/ 	.word	0x00000008


	//----- nvinfo : EIATTR_FRAME_SIZE
	.align		4
.L_991:
        /*1728*/ 	.byte	0x04, 0x11
        /*172a*/ 	.short	(.L_993 - .L_992)
	.align		4
.L_992:
        /*172c*/ 	.word	index@($_Z10J_EVALUATEPfS_S_$_Z8J_2_8_14PfS_)
        /*1730*/ 	.word	0x00000008


	//----- nvinfo : EIATTR_FRAME_SIZE
	.align		4
.L_993:
        /*1734*/ 	.byte	0x04, 0x11
        /*1736*/ 	.short	(.L_995 - .L_994)
	.align		4
.L_994:
        /*1738*/ 	.word	index@($_Z10J_EVALUATEPfS_S_$_Z8J_2_8_13PfS_)
        /*173c*/ 	.word	0x00000008


	//----- nvinfo : EIATTR_FRAME_SIZE
	.align		4
.L_995:
        /*1740*/ 	.byte	0x04, 0x11
        /*1742*/ 	.short	(.L_997 - .L_996)
	.align		4
.L_996:
        /*1744*/ 	.word	index@($_Z10J_EVALUATEPfS_S_$_Z8J_2_8_12PfS_)
        /*1748*/ 	.word	0x00000008


	//----- nvinfo : EIATTR_FRAME_SIZE
	.align		4
.L_997:
        /*174c*/ 	.byte	0x04, 0x11
        /*174e*/ 	.short	(.L_999 - .L_998)
	.align		4
.L_998:
        /*1750*/ 	.word	index@($_Z10J_EVALUATEPfS_S_$_Z8J_2_8_11PfS_)
        /*1754*/ 	.word	0x00000008


	//----- nvinfo : EIATTR_FRAME_SIZE
	.align		4
.L_999:
        /*1758*/ 	.byte	0x04, 0x11
        /*175a*/ 	.short	(.L_1001 - .L_1000)
	.align		4
.L_1000:
        /*175c*/ 	.word	index@($_Z10J_EVALUATEPfS_S_$_Z8J_2_8_10PfS_)
        /*1760*/ 	.word	0x00000008


	//----- nvinfo : EIATTR_FRAME_SIZE
	.align		4
.L_1001:
        /*1764*/ 	.byte	0x04, 0x11
        /*1766*/ 	.short	(.L_1003 - .L_1002)
	.align		4
.L_1002:
        /*1768*/ 	.word	index@($_Z10J_EVALUATEPfS_S_$_Z8J_2_7_21PfS_)
        /*176c*/ 	.word	0x00000008


	//----- nvinfo : EIATTR_FRAME_SIZE
	.align		4
.L_1003:
        /*1770*/ 	.byte	0x04, 0x11
        /*1772*/ 	.short	(.L_1005 - .L_1004)
	.align		4
.L_1004:
        /*1774*/ 	.word	index@($_Z10J_EVALUATEPfS_S_$_Z8J_2_7_20PfS_)
        /*1778*/ 	.word	0x00000008


	//----- nvinfo : EIATTR_FRAME_SIZE
	.align		4
.L_1005:
        /*177c*/ 	.byte	0x04, 0x11
        /*177e*/ 	.short	(.L_1007 - .L_1006)
	.align		4
.L_1006:
        /*1780*/ 	.word	index@($_Z10J_EVALUATEPfS_S_$_Z8J_2_7_19PfS_)
        /*1784*/ 	.word	0x00000008


	//----- nvinfo : EIATTR_FRAME_SIZE
	.align		4
.L_1007:
        /*1788*/ 	.byte	0x04, 0x11
        /*178a*/ 	.short	(.L_1009 - .L_1008)
	.align		4
.L_1008:
        /*178c*/ 	.word	index@($_Z10J_EVALUATEPfS_S_$_Z8J_2_7_18PfS_)
        /*1790*/ 	.word	0x00000008


	//----- nvinfo : EIATTR_FRAME_SIZE
	.align		4
.L_1009:
        /*1794*/ 	.byte	0x04, 0x11
        /*1796*/ 	.short	(.L_1011 - .L_1010)
	.align		4
.L_1010:
        /*1798*/ 	.word	index@($_Z10J_EVALUATEPfS_S_$_Z8J_2_7_17PfS_)
        /*179c*/ 	.word	0x00000008


	//----- nvinfo : EIATTR_FRAME_SIZE
	.align		4
.L_1011:
        /*17a0*/ 	.byte	0x04, 0x11
        /*17a2*/ 	.short	(.L_1013 - .L_1012)
	.align		4
.L_1012:
        /*17a4*/ 	.word	index@($_Z10J_EVALUATEPfS_S_$_Z8J_2_7_16PfS_)
        /*17a8*/ 	.word	0x00000008


	//----- nvinfo : EIATTR_FRAME_SIZE
	.align		4
.L_1013:
        /*17ac*/ 	.byte	0x04, 0x11
        /*17ae*/ 	.short	(.L_1015 - .L_1014)
	.align		4
.L_1014:
        /*17b0*/ 	.word	index@($_Z10J_EVALUATEPfS_S_$_Z8J_2_7_15PfS_)
        /*17b4*/ 	.word	0x00000008


	//----- nvinfo : EIATTR_FRAME_SIZE
	.align		4
.L_1015:
        /*17b8*/ 	.byte	0x04, 0x11
        /*17ba*/ 	.short	(.L_1017 - .L_1016)
	.align		4
.L_1016:
        /*17bc*/ 	.word	index@($_Z10J_EVALUATEPfS_S_$_Z8J_2_7_14PfS_)
        /*17c0*/ 	.word	0x00000008


	//----- nvinfo : EIATTR_FRAME_SIZE
	.align		4
.L_1017:
        /*17c4*/ 	.byte	0x04, 0x11
        /*17c6*/ 	.short	(.L_1019 - .L_1018)
	.align		4
.L_1018:
        /*17c8*/ 	.word	index@($_Z10J_EVALUATEPfS_S_$_Z8J_2_7_13PfS_)
        /*17cc*/ 	.word	0x00000008


	//----- nvinfo : EIATTR_FRAME_SIZE
	.align		4
.L_1019:
        /*17d0*/ 	.byte	0x04, 0x11
        /*17d2*/ 	.short	(.L_1021 - .L_1020)
	.align		4
.L_1020:
        /*17d4*/ 	.word	index@($_Z10J_EVALUATEPfS_S_$_Z8J_2_7_12PfS_)
        /*17d8*/ 	.word	0x00000008


	//----- nvinfo : EIATTR_FRAME_SIZE
	.align		4
.L_1021:
        /*17dc*/ 	.byte	0x04, 0x11
        /*17de*/ 	.short	(.L_1023 - .L_1022)
	.align		4
.L_1022:
        /*17e0*/ 	.word	index@($_Z10J_EVALUATEPfS_S_$_Z8J_2_7_11PfS_)
        /*17e4*/ 	.word	0x00000008


	//----- nvinfo : EIATTR_FRAME_SIZE
	.align		4
.L_1023:
        /*17e8*/ 	.byte	0x04, 0x11
        /*17ea*/ 	.short	(.L_1025 - .L_1024)
	.align		4
.L_1024:
        /*17ec*/ 	.word	index@($_Z10J_EVALUATEPfS_S_$_Z8J_2_7_10PfS_)
        /*17f0*/ 	.word	0x00000008


	//----- nvinfo : EIATTR_FRAME_SIZE
	.align		4
.L_1025:
        /*17f4*/ 	.byte	0x04, 0x11
        /*17f6*/ 	.short	(.L_1027 - .L_1026)
	.align		4
.L_1026:
        /*17f8*/ 	.word	index@($_Z10J_EVALUATEPfS_S_$_Z8J_2_6_21PfS_)
        /*17fc*/ 	.word	0x00000008


	//----- nvinfo : EIATTR_FRAME_SIZE
	.align		4
.L_1027:
        /*1800*/ 	.byte	0x04, 0x11
        /*1802*/ 	.short	(.L_1029 - .L_1028)
	.align		4
.L_1028:
        /*1804*/ 	.word	index@($_Z10J_EVALUATEPfS_S_$_Z8J_2_6_20PfS_)
        /*1808*/ 	.word	0x00000008


	//----- nvinfo : EIATTR_FRAME_SIZE
	.align		4
.L_1029:
        /*180c*/ 	.byte	0x04, 0x11
        /*180e*/ 	.short	(.L_1031 - .L_1030)
	.align		4
.L_1030:
        /*1810*/ 	.word	index@($_Z10J_EVALUATEPfS_S_$_Z8J_2_6_19PfS_)
        /*1814*/ 	.word	0x00000008


	//----- nvinfo : EIATTR_FRAME_SIZE
	.align		4
.L_1031:
        /*1818*/ 	.byte	0x04, 0x11
        /*181a*/ 	.short	(.L_1033 - .L_1032)
	.align		4
.L_1032:
        /*181c*/ 	.word	index@($_Z10J_EVALUATEPfS_S_$_Z8J_2_6_18PfS_)
        /*1820*/ 	.word	0x00000008


	//----- nvinfo : EIATTR_FRAME_SIZE
	.align		4
.L_1033:
        /*1824*/ 	.byte	0x04, 0x11
        /*1826*/ 	.short	(.L_1035 - .L_1034)
	.align		4
.L_1034:
        /*1828*/ 	.word	index@($_Z10J_EVALUATEPfS_S_$_Z8J_2_6_17PfS_)
        /*182c*/ 	.word	0x00000008


	//----- nvinfo : EIATTR_FRAME_SIZE
	.align		4
.L_1035:
        /*1830*/ 	.byte	0x04, 0x11
        /*1832*/ 	.short	(.L_1037 - .L_1036)
	.align		4
.L_1036:
        /*1834*/ 	.word	index@($_Z10J_EVALUATEPfS_S_$_Z8J_2_6_16PfS_)
        /*1838*/ 	.word	0x00000008


	//----- nvinfo : EIATTR_FRAME_SIZE
	.align		4
.L_1037:
        /*183c*/ 	.byte	0x04, 0x11
        /*183e*/ 	.short	(.L_1039 - .L_1038)
	.align		4
.L_1038:
        /*1840*/ 	.word	index@($_Z10J_EVALUATEPfS_S_$_Z8J_2_6_15PfS_)
        /*1844*/ 	.word	0x00000008


	//----- nvinfo : EIATTR_FRAME_SIZE
	.align		4
.L_1039:
        /*1848*/ 	.byte	0x04, 0x11
        /*184a*/ 	.short	(.L_1041 - .L_1040)
	.align		4
.L_1040:
        /*184c*/ 	.word	index@($_Z10J_EVALUATEPfS_S_$_Z8J_2_6_14PfS_)
        /*1850*/ 	.word	0x00000008


	//----- nvinfo : EIATTR_FRAME_SIZE
	.align		4
.L_1041:
        /*1854*/ 	.byte	0x04, 0x11
        /*1856*/ 	.short	(.L_1043 - .L_1042)
	.align		4
.L_1042:
        /*1858*/ 	.word	index@($_Z10J_EVALUATEPfS_S_$_Z8J_2_6_13PfS_)
        /*185c*/ 	.word	0x00000008


	//----- nvinfo : EIATTR_FRAME_SIZE
	.align		4
.L_1043:
        /*1860*/ 	.byte	0x04, 0x11
        /*1862*/ 	.short	(.L_1045 - .L_1044)
	.align		4
.L_1044:
        /*1864*/ 	.word	index@($_Z10J_EVALUATEPfS_S_$_Z8J_2_6_12PfS_)
        /*1868*/ 	.word	0x00000008


	//----- nvinfo : EIATTR_FRAME_SIZE
	.align		4
.L_1045:
        /*186c*/ 	.byte	0x04, 0x11
        /*186e*/ 	.short	(.L_1047 - .L_1046)
	.align		4
.L_1046:
        /*1870*/ 	.word	index@($_Z10J_EVALUATEPfS_S_$_Z8J_2_6_11PfS_)
        /*1874*/ 	.word	0x00000008


	//----- nvinfo : EIATTR_FRAME_SIZE
	.align		4
.L_1047:
        /*1878*/ 	.byte	0x04, 0x11
        /*187a*/ 	.short	(.L_1049 - .L_1048)
	.align		4
.L_1048:
        /*187c*/ 	.word	index@($_Z10J_EVALUATEPfS_S_$_Z8J_2_6_10PfS_)
        /*1880*/ 	.word	0x00000008


	//----- nvinfo : EIATTR_FRAME_SIZE
	.align		4
.L_1049:
        /*1884*/ 	.byte	0x04, 0x11
        /*1886*/ 	.short	(.L_1051 - .L_1050)
	.align		4
.L_1050:
        /*1888*/ 	.word	index@($_Z10J_EVALUATEPfS_S_$_Z8J_2_5_21PfS_)
        /*188c*/ 	.word	0x00000008


	//----- nvinfo : EIATTR_FRAME_SIZE
	.align		4
.L_1051:
        /*1890*/ 	.byte	0x04, 0x11
        /*1892*/ 	.short	(.L_1053 - .L_1052)
	.align		4
.L_1052:
        /*1894*/ 	.word	index@($_Z10J_EVALUATEPfS_S_$_Z8J_2_5_20PfS_)
        /*1898*/ 	.word	0x00000008


	//----- nvinfo : EIATTR_FRAME_SIZE
	.align		4
.L_1053:
        /*189c*/ 	.byte	0x04, 0x11
        /*189e*/ 	.short	(.L_1055 - .L_1054)
	.align		4
.L_1054:
        /*18a0*/ 	.word	index@($_Z10J_EVALUATEPfS_S_$_Z8J_2_5_19PfS_)
        /*18a4*/ 	.word	0x00000008


	//----- nvinfo : EIATTR_FRAME_SIZE
	.align		4
.L_1055:
        /*18a8*/ 	.byte	0x04, 0x11
        /*18aa*/ 	.short	(.L_1057 - .L_1056)
	.align		4
.L_1056:
        /*18ac*/ 	.word	index@($_Z10J_EVALUATEPfS_S_$_Z8J_2_5_18PfS_)
        /*18b0*/ 	.word	0x00000008


	//----- nvinfo : EIATTR_FRAME_SIZE
	.align		4
.L_1057:
        /*18b4*/ 	.byte	0x04, 0x11
        /*18b6*/ 	.short	(.L_1059 - .L_1058)
	.align		4
.L_1058:
        /*18b8*/ 	.word	index@($_Z10J_EVALUATEPfS_S_$_Z8J_2_5_17PfS_)
        /*18bc*/ 	.word	0x00000008


	//----- nvinfo : EIATTR_FRAME_SIZE
	.align		4
.L_1059:
        /*18c0*/ 	.byte	0x04, 0x11
        /*18c2*/ 	.short	(.L_1061 - .L_1060)
	.align		4
.L_1060:
        /*18c4*/ 	.word	index@($_Z10J_EVALUATEPfS_S_$_Z8J_2_5_16PfS_)
        /*18c8*/ 	.word	0x00000008


	//----- nvinfo : EIATTR_FRAME_SIZE
	.align		4
.L_1061:
        /*18cc*/ 	.byte	0x04, 0x11
        /*18ce*/ 	.short	(.L_1063 - .L_1062)
	.align		4
.L_1062:
        /*18d0*/ 	.word	index@($_Z10J_EVALUATEPfS_S_$_Z8J_2_5_15PfS_)
        /*18d4*/ 	.word	0x00000008


	//----- nvinfo : EIATTR_FRAME_SIZE
	.align		4
.L_1063:
        /*18d8*/ 	.byte	0x04, 0x11
        /*18da*/ 	.short	(.L_1065 - .L_1064)
	.align		4
.L_1064:
        /*18dc*/ 	.word	index@($_Z10J_EVALUATEPfS_S_$_Z8J_2_5_14PfS_)
        /*18e0*/ 	.word	0x00000008


	//----- nvinfo : EIATTR_FRAME_SIZE
	.align		4
.L_1065:
        /*18e4*/ 	.byte	0x04, 0x11
        /*18e6*/ 	.short	(.L_1067 - .L_1066)
	.align		4
.L_1066:
        /*18e8*/ 	.word	index@($_Z10J_EVALUATEPfS_S_$_Z8J_2_5_13PfS_)
        /*18ec*/ 	.word	0x00000008


	//----- nvinfo : EIATTR_FRAME_SIZE
	.align		4
.L_1067:
        /*18f0*/ 	.byte	0x04, 0x11
        /*18f2*/ 	.short	(.L_1069 - .L_1068)
	.align		4
.L_1068:
        /*18f4*/ 	.word	index@($_Z10J_EVALUATEPfS_S_$_Z8J_2_5_12PfS_)
        /*18f8*/ 	.word	0x00000008


	//----- nvinfo : EIATTR_FRAME_SIZE
	.align		4
.L_1069:
        /*18fc*/ 	.byte	0x04, 0x11
        /*18fe*/ 	.short	(.L_1071 - .L_1070)
	.align		4
.L_1070:
        /*1900*/ 	.word	index@($_Z10J_EVALUATEPfS_S_$_Z8J_2_5_11PfS_)
        /*1904*/ 	.word	0x00000008


	//----- nvinfo : EIATTR_FRAME_SIZE
	.align		4
.L_1071:
        /*1908*/ 	.byte	0x04, 0x11
        /*190a*/ 	.short	(.L_1073 - .L_1072)
	.align		4
.L_1072:
        /*190c*/ 	.word	index@($_Z10J_EVALUATEPfS_S_$_Z8J_2_5_10PfS_)
        /*1910*/ 	.word	0x00000008


	//----- nvinfo : EIATTR_FRAME_SIZE
	.align		4
.L_1073:
        /*1914*/ 	.byte	0x04, 0x11
        /*1916*/ 	.short	(.L_1075 - .L_1074)
	.align		4
.L_1074:
        /*1918*/ 	.word	index@($_Z10J_EVALUATEPfS_S_$_Z8J_2_4_21PfS_)
        /*191c*/ 	.word	0x00000008


	//----- nvinfo : EIATTR_FRAME_SIZE
	.align		4
.L_1075:
        /*1920*/ 	.byte	0x04, 0x11
        /*1922*/ 	.short	(.L_1077 - .L_1076)
	.align		4
.L_1076:
        /*1924*/ 	.word	index@($_Z10J_EVALUATEPfS_S_$_Z8J_2_4_20PfS_)
        /*1928*/ 	.word	0x00000008


	//----- nvinfo : EIATTR_FRAME_SIZE
	.align		4
.L_1077:
        /*192c*/ 	.byte	0x04, 0x11
        /*192e*/ 	.short	(.L_1079 - .L_1078)
	.align		4
.L_1078:
        /*1930*/ 	.word	index@($_Z10J_EVALUATEPfS_S_$_Z8J_2_4_19PfS_)
        /*1934*/ 	.word	0x00000008


	//----- nvinfo : EIATTR_FRAME_SIZE
	.align		4
.L_1079:
        /*1938*/ 	.byte	0x04, 0x11
        /*193a*/ 	.short	(.L_1081 - .L_1080)
	.align		4
.L_1080:
        /*193c*/ 	.word	index@($_Z10J_EVALUATEPfS_S_$_Z8J_2_4_18PfS_)
        /*1940*/ 	.word	0x00000008


	//----- nvinfo : EIATTR_FRAME_SIZE
	.align		4
.L_1081:
        /*1944*/ 	.byte	0x04, 0x11
        /*1946*/ 	.short	(.L_1083 - .L_1082)
	.align		4
.L_1082:
        /*1948*/ 	.word	index@($_Z10J_EVALUATEPfS_S_$_Z8J_2_4_17PfS_)
        /*194c*/ 	.word	0x00000008


	//----- nvinfo : EIATTR_FRAME_SIZE
	.align		4
.L_1083:
        /*1950*/ 	.byte	0x04, 0x11
        /*1952*/ 	.short	(.L_1085 - .L_1084)
	.align		4
.L_1084:
        /*1954*/ 	.word	index@($_Z10J_EVALUATEPfS_S_$_Z8J_2_4_16PfS_)
        /*1958*/ 	.word	0x00000008


	//----- nvinfo : EIATTR_FRAME_SIZE
	.align		4
.L_1085:
        /*195c*/ 	.byte	0x04, 0x11
        /*195e*/ 	.short	(.L_1087 - .L_1086)
	.align		4
.L_1086:
        /*1960*/ 	.word	index@($_Z10J_EVALUATEPfS_S_$_Z8J_2_4_15PfS_)
        /*1964*/ 	.word	0x00000008


	//----- nvinfo : EIATTR_FRAME_SIZE
	.align		4
.L_1087:
        /*1968*/ 	.byte	0x04, 0x11
        /*196a*/ 	.short	(.L_1089 - .L_1088)
	.align		4
.L_1088:
        /*196c*/ 	.word	index@($_Z10J_EVALUATEPfS_S_$_Z8J_2_4_14PfS_)
        /*1970*/ 	.word	0x00000008


	//----- nvinfo : EIATTR_FRAME_SIZE
	.align		4
.L_1089:
        /*1974*/ 	.byte	0x04, 0x11
        /*1976*/ 	.short	(.L_1091 - .L_1090)
	.align		4
.L_1090:
        /*1978*/ 	.word	index@($_Z10J_EVALUATEPfS_S_$_Z8J_2_4_13PfS_)
        /*197c*/ 	.word	0x00000008


	//----- nvinfo : EIATTR_FRAME_SIZE
	.align		4
.L_1091:
        /*1980*/ 	.byte	0x04, 0x11
        /*1982*/ 	.short	(.L_1093 - .L_1092)
	.align		4
.L_1092:
        /*1984*/ 	.word	index@($_Z10J_EVALUATEPfS_S_$_Z8J_2_4_12PfS_)
        /*1988*/ 	.word	0x00000008


	//----- nvinfo : EIATTR_FRAME_SIZE
	.align		4
.L_1093:
        /*198c*/ 	.byte	0x04, 0x11
        /*198e*/ 	.short	(.L_1095 - .L_1094)
	.align		4
.L_1094:
        /*1990*/ 	.word	index@($_Z10J_EVALUATEPfS_S_$_Z8J_2_4_11PfS_)
        /*1994*/ 	.word	0x00000008


	//----- nvinfo : EIATTR_FRAME_SIZE
	.align		4
.L_1095:
        /*1998*/ 	.byte	0x04, 0x11
        /*199a*/ 	.short	(.L_1097 - .L_1096)
	.align		4
.L_1096:
        /*199c*/ 	.word	index@($_Z10J_EVALUATEPfS_S_$_Z8J_2_4_10PfS_)
        /*19a0*/ 	.word	0x00000008


	//----- nvinfo : EIATTR_FRAME_SIZE
	.align		4
.L_1097:
        /*19a4*/ 	.byte	0x04, 0x11
        /*19a6*/ 	.short	(.L_1099 - .L_1098)
	.align		4
.L_1098:
        /*19a8*/ 	.word	index@($_Z10J_EVALUATEPfS_S_$_Z8J_2_3_21PfS_)
        /*19ac*/ 	.word	0x00000008


	//----- nvinfo : EIATTR_FRAME_SIZE
	.align		4
.L_1099:
        /*19b0*/ 	.byte	0x04, 0x11
        /*19b2*/ 	.short	(.L_1101 - .L_1100)
	.align		4
.L_1100:
        /*19b4*/ 	.word	index@($_Z10J_EVALUATEPfS_S_$_Z8J_2_3_20PfS_)
        /*19b8*/ 	.word	0x00000008


	//----- nvinfo : EIATTR_FRAME_SIZE
	.align		4
.L_1101:
        /*19bc*/ 	.byte	0x04, 0x11
        /*19be*/ 	.short	(.L_1103 - .L_1102)
	.align		4
.L_1102:
        /*19c0*/ 	.word	index@($_Z10J_EVALUATEPfS_S_$_Z8J_2_3_19PfS_)
        /*19c4*/ 	.word	0x00000008


	//----- nvinfo : EIATTR_FRAME_SIZE
	.align		4
.L_1103:
        /*19c8*/ 	.byte	0x04, 0x11
        /*19ca*/ 	.short	(.L_1105 - .L_1104)
	.align		4
.L_1104:
        /*19cc*/ 	.word	index@($_Z10J_EVALUATEPfS_S_$_Z8J_2_3_18PfS_)
        /*19d0*/ 	.word	0x00000008


	//----- nvinfo : EIATTR_FRAME_SIZE
	.align		4
.L_1105:
        /*19d4*/ 	.byte	0x04, 0x11
        /*19d6*/ 	.short	(.L_1107 - .L_1106)
	.align		4
.L_1106:
        /*19d8*/ 	.word	index@($_Z10J_EVALUATEPfS_S_$_Z8J_2_3_17PfS_)
        /*19dc*/ 	.word	0x00000008


	//----- nvinfo : EIATTR_FRAME_SIZE
	.align		4
.L_1107:
        /*19e0*/ 	.byte	0x04, 0x11
        /*19e2*/ 	.short	(.L_1109 - .L_1108)
	.align		4
.L_1108:
        /*19e4*/ 	.word	index@($_Z10J_EVALUATEPfS_S_$_Z8J_2_3_16PfS_)
        /*19e8*/ 	.word	0x00000008


	//----- nvinfo : EIATTR_FRAME_SIZE
	.align		4
.L_1109:
        /*19ec*/ 	.byte	0x04, 0x11
        /*19ee*/ 	.short	(.L_1111 - .L_1110)
	.align		4
.L_1110:
        /*19f0*/ 	.word	index@($_Z10J_EVALUATEPfS_S_$_Z8J_2_3_15PfS_)
        /*19f4*/ 	.word	0x00000008


	//----- nvinfo : EIATTR_FRAME_SIZE
	.align		4
.L_1111:
        /*19f8*/ 	.byte	0x04, 0x11
        /*19fa*/ 	.short	(.L_1113 - .L_1112)
	.align		4
.L_1112:
        /*19fc*/ 	.word	index@($_Z10J_EVALUATEPfS_S_$_Z8J_2_3_14PfS_)
        /*1a00*/ 	.word	0x00000008


	//----- nvinfo : EIATTR_FRAME_SIZE
	.align		4
.L_1113:
        /*1a04*/ 	.byte	0x04, 0x11
        /*1a06*/ 	.short	(.L_1115 - .L_1114)
	.align		4
.L_1114:
        /*1a08*/ 	.word	index@($_Z10J_EVALUATEPfS_S_$_Z8J_2_3_13PfS_)
        /*1a0c*/ 	.word	0x00000008


	//----- nvinfo : EIATTR_FRAME_SIZE
	.align		4
.L_1115:
        /*1a10*/ 	.byte	0x04, 0x11
        /*1a12*/ 	.short	(.L_1117 - .L_1116)
	.align		4
.L_1116:
        /*1a14*/ 	.word	index@($_Z10J_EVALUATEPfS_S_$_Z8J_2_3_12PfS_)
        /*1a18*/ 	.word	0x00000008


	//----- nvinfo : EIATTR_FRAME_SIZE
	.align		4
.L_1117:
        /*1a1c*/ 	.byte	0x04, 0x11
        /*1a1e*/ 	.short	(.L_1119 - .L_1118)
	.align		4
.L_1118:
        /*1a20*/ 	.word	index@($_Z10J_EVALUATEPfS_S_$_Z8J_2_3_11PfS_)
        /*1a24*/ 	.word	0x00000008


	//----- nvinfo : EIATTR_FRAME_SIZE
	.align		4
.L_1119:
        /*1a28*/ 	.byte	0x04, 0x11
        /*1a2a*/ 	.short	(.L_1121 - .L_1120)
	.align		4
.L_1120:
        /*1a2c*/ 	.word	index@($_Z10J_EVALUATEPfS_S_$_Z8J_2_3_10PfS_)
        /*1a30*/ 	.word	0x00000008


	//----- nvinfo : EIATTR_FRAME_SIZE
	.align		4
.L_1121:
        /*1a34*/ 	.byte	0x04, 0x11
        /*1a36*/ 	.short	(.L_1123 - .L_1122)
	.align		4
.L_1122:
        /*1a38*/ 	.word	index@($_Z10J_EVALUATEPfS_S_$_Z8J_2_2_21PfS_)
        /*1a3c*/ 	.word	0x00000008


	//----- nvinfo : EIATTR_FRAME_SIZE
	.align		4
.L_1123:
        /*1a40*/ 	.byte	0x04, 0x11
        /*1a42*/ 	.short	(.L_1125 - .L_1124)
	.align		4
.L_1124:
        /*1a44*/ 	.word	index@($_Z10J_EVALUATEPfS_S_$_Z8J_2_2_20PfS_)
        /*1a48*/ 	.word	0x00000008


	//----- nvinfo : EIATTR_FRAME_SIZE
	.align		4
.L_1125:
        /*1a4c*/ 	.byte	0x04, 0x11
        /*1a4e*/ 	.short	(.L_1127 - .L_1126)
	.align		4
.L_1126:
        /*1a50*/ 	.word	index@($_Z10J_EVALUATEPfS_S_$_Z8J_2_2_19PfS_)
        /*1a54*/ 	.word	0x00000008


	//----- nvinfo : EIATTR_FRAME_SIZE
	.align		4
.L_1127:
        /*1a58*/ 	.byte	0x04, 0x11
        /*1a5a*/ 	.short	(.L_1129 - .L_1128)
	.align		4
.L_1128:
        /*1a5c*/ 	.word	index@($_Z10J_EVALUATEPfS_S_$_Z8J_2_2_18PfS_)
        /*1a60*/ 	.word	0x00000008


	//----- nvinfo : EIATTR_FRAME_SIZE
	.align		4
.L_1129:
        /*1a64*/ 	.byte	0x04, 0x11
        /*1a66*/ 	.short	(.L_1131 - .L_1130)
	.align		4
.L_1130:
        /*1a68*/ 	.word	index@($_Z10J_EVALUATEPfS_S_$_Z8J_2_2_17PfS_)
        /*1a6c*/ 	.word	0x00000008


	//----- nvinfo : EIATTR_FRAME_SIZE
	.align		4
.L_1131:
        /*1a70*/ 	.byte	0x04, 0x11
        /*1a72*/ 	.short	(.L_1133 - .L_1132)
	.align		4
.L_1132:
        /*1a74*/ 	.word	index@($_Z10J_EVALUATEPfS_S_$_Z8J_2_2_16PfS_)
        /*1a78*/ 	.word	0x00000008


	//----- nvinfo : EIATTR_FRAME_SIZE
	.align		4
.L_1133:
        /*1a7c*/ 	.byte	0x04, 0x11
        /*1a7e*/ 	.short	(.L_1135 - .L_1134)
	.align		4
.L_1134:
        /*1a80*/ 	.word	index@($_Z10J_EVALUATEPfS_S_$_Z8J_2_2_15PfS_)
        /*1a84*/ 	.word	0x00000008


	//----- nvinfo : EIATTR_FRAME_SIZE
	.align		4
.L_1135:
        /*1a88*/ 	.byte	0x04, 0x11
        /*1a8a*/ 	.short	(.L_1137 - .L_1136)
	.align		4
.L_1136:
        /*1a8c*/ 	.word	index@($_Z10J_EVALUATEPfS_S_$_Z8J_2_2_14PfS_)
        /*1a90*/ 	.word	0x00000008


	//----- nvinfo : EIATTR_FRAME_SIZE
	.align		4
.L_1137:
        /*1a94*/ 	.byte	0x04, 0x11
        /*1a96*/ 	.short	(.L_1139 - .L_1138)
	.align		4
.L_1138:
        /*1a98*/ 	.word	index@($_Z10J_EVALUATEPfS_S_$_Z8J_2_2_13PfS_)
        /*1a9c*/ 	.word	0x00000008


	//----- nvinfo : EIATTR_FRAME_SIZE
	.align		4
.L_1139:
        /*1aa0*/ 	.byte	0x04, 0x11
        /*1aa2*/ 	.short	(.L_1141 - .L_1140)
	.align		4
.L_1140:
        /*1aa4*/ 	.word	index@($_Z10J_EVALUATEPfS_S_$_Z8J_2_2_12PfS_)
        /*1aa8*/ 	.word	0x00000008


	//----- nvinfo : EIATTR_FRAME_SIZE
	.align		4
.L_1141:
        /*1aac*/ 	.byte	0x04, 0x11
        /*1aae*/ 	.short	(.L_1143 - .L_1142)
	.align		4
.L_1142:
        /*1ab0*/ 	.word	index@($_Z10J_EVALUATEPfS_S_$_Z8J_2_2_11PfS_)
        /*1ab4*/ 	.word	0x00000008


	//----- nvinfo : EIATTR_FRAME_SIZE
	.align		4
.L_1143:
        /*1ab8*/ 	.byte	0x04, 0x11
        /*1aba*/ 	.short	(.L_1145 - .L_1144)
	.align		4
.L_1144:
        /*1abc*/ 	.word	index@($_Z10J_EVALUATEPfS_S_$_Z8J_2_2_10PfS_)
        /*1ac0*/ 	.word	0x00000008


	//----- nvinfo : EIATTR_FRAME_SIZE
	.align		4
.L_1145:
        /*1ac4*/ 	.byte	0x04, 0x11
        /*1ac6*/ 	.short	(.L_1147 - .L_1146)
	.align		4
.L_1146:
        /*1ac8*/ 	.word	index@($_Z10J_EVALUATEPfS_S_$_Z8J_2_21_9PfS_)
        /*1acc*/ 	.word	0x00000008


	//----- nvinfo : EIATTR_FRAME_SIZE
	.align		4
.L_1147:
        /*1ad0*/ 	.byte	0x04, 0x11
        /*1ad2*/ 	.short	(.L_1149 - .L_1148)
	.align		4
.L_1148:
        /*1ad4*/ 	.word	index@($_Z10J_EVALUATEPfS_S_$_Z8J_2_21_8PfS_)
        /*1ad8*/ 	.word	0x00000008


	//----- nvinfo : EIATTR_FRAME_SIZE
	.align		4
.L_1149:
        /*1adc*/ 	.byte	0x04, 0x11
        /*1ade*/ 	.short	(.L_1151 - .L_1150)
	.align		4
.L_1150:
        /*1ae0*/ 	.word	index@($_Z10J_EVALUATEPfS_S_$_Z8J_2_21_7PfS_)
        /*1ae4*/ 	.word	0x00000008


	//----- nvinfo : EIATTR_FRAME_SIZE
	.align		4
.L_1151:
        /*1ae8*/ 	.byte	0x04, 0x11
        /*1aea*/ 	.short	(.L_1153 - .L_1152)
	.align		4
.L_1152:
        /*1aec*/ 	.word	index@($_Z10J_EVALUATEPfS_S_$_Z8J_2_21_6PfS_)
        /*1af0*/ 	.word	0x00000008


	//----- nvinfo : EIATTR_FRAME_SIZE
	.align		4
.L_1153:
        /*1af4*/ 	.byte	0x04, 0x11
        /*1af6*/ 	.short	(.L_1155 - .L_1154)
	.align		4
.L_1154:
        /*1af8*/ 	.word	index@($_Z10J_EVALUATEPfS_S_$_Z8J_2_21_5PfS_)
        /*1afc*/ 	.word	0x00000008


	//----- nvinfo : EIATTR_FRAME_SIZE
	.align		4
.L_1155:
        /*1b00*/ 	.byte	0x04, 0x11
        /*1b02*/ 	.short	(.L_1157 - .L_1156)
	.align		4
.L_1156:
        /*1b04*/ 	.word	index@($_Z10J_EVALUATEPfS_S_$_Z8J_2_21_4PfS_)
        /*1b08*/ 	.word	0x00000008


	//----- nvinfo : EIATTR_FRAME_SIZE
	.align		4
.L_1157:
        /*1b0c*/ 	.byte	0x04, 0x11
        /*1b0e*/ 	.short	(.L_1159 - .L_1158)
	.align		4
.L_1158:
        /*1b10*/ 	.word	index@($_Z10J_EVALUATEPfS_S_$_Z8J_2_21_3PfS_)
        /*1b14*/ 	.word	0x00000008


	//----- nvinfo : EIATTR_FRAME_SIZE
	.align		4
.L_1159:
        /*1b18*/ 	.byte	0x04, 0x11
        /*1b1a*/ 	.short	(.L_1161 - .L_1160)
	.align		4
.L_1160:
        /*1b1c*/ 	.word	index@($_Z10J_EVALUATEPfS_S_$_Z8J_2_21_2PfS_)
        /*1b20*/ 	.word	0x00000008


	//----- nvinfo : EIATTR_FRAME_SIZE
	.align		4
.L_1161:
        /*1b24*/ 	.byte	0x04, 0x11
        /*1b26*/ 	.short	(.L_1163 - .L_1162)
	.align		4
.L_1162:
        /*1b28*/ 	.word	index@($_Z10J_EVALUATEPfS_S_$_Z8J_2_21_1PfS_)
        /*1b2c*/ 	.word	0x00000008


	//----- nvinfo : EIATTR_FRAME_SIZE
	.align		4
.L_1163:
        /*1b30*/ 	.byte	0x04, 0x11
        /*1b32*/ 	.short	(.L_1165 - .L_1164)
	.align		4
.L_1164:
        /*1b34*/ 	.word	index@($_Z10J_EVALUATEPfS_S_$_Z8J_2_21_0PfS_)
        /*1b38*/ 	.word	0x00000008


	//----- nvinfo : EIATTR_FRAME_SIZE
	.align		4
.L_1165:
        /*1b3c*/ 	.byte	0x04, 0x11
        /*1b3e*/ 	.short	(.L_1167 - .L_1166)
	.align		4
.L_1166:
        /*1b40*/ 	.word	index@($_Z10J_EVALUATEPfS_S_$_Z8J_2_20_9PfS_)
        /*1b44*/ 	.word	0x00000008


	//----- nvinfo : EIATTR_FRAME_SIZE
	.align		4
.L_1167:
        /*1b48*/ 	.byte	0x04, 0x11
        /*1b4a*/ 	.short	(.L_1169 - .L_1168)
	.align		4
.L_1168:
        /*1b4c*/ 	.word	index@($_Z10J_EVALUATEPfS_S_$_Z8J_2_20_8PfS_)
        /*1b50*/ 	.word	0x00000008


	//----- nvinfo : EIATTR_FRAME_SIZE
	.align		4
.L_1169:
        /*1b54*/ 	.byte	0x04, 0x11
        /*1b56*/ 	.short	(.L_1171 - .L_1170)
	.align		4
.L_1170:
        /*1b58*/ 	.word	index@($_Z10J_EVALUATEPfS_S_$_Z8J_2_20_7PfS_)
        /*1b5c*/ 	.word	0x00000008


	//----- nvinfo : EIATTR_FRAME_SIZE
	.align		4
.L_1171:
        /*1b60*/ 	.byte	0x04, 0x11
        /*1b62*/ 	.short	(.L_1173 - .L_1172)
	.align		4
.L_1172:
        /*1b64*/ 	.word	index@($_Z10J_EVALUATEPfS_S_$_Z8J_2_20_6PfS_)
        /*1b68*/ 	.word	0x00000008


	//----- nvinfo : EIATTR_FRAME_SIZE
	.align		4
.L_1173:
        /*1b6c*/ 	.byte	0x04, 0x11
        /*1b6e*/ 	.short	(.L_1175 - .L_1174)
	.align		4
.L_1174:
        /*1b70*/ 	.word	index@($_Z10J_EVALUATEPfS_S_$_Z8J_2_20_5PfS_)
        /*1b74*/ 	.word	0x00000008


	//----- nvinfo : EIATTR_FRAME_SIZE
	.align		4
.L_1175:
        /*1b78*/ 	.byte	0x04, 0x11
        /*1b7a*/ 	.short	(.L_1177 - .L_1176)
	.align		4
.L_1176:
        /*1b7c*/ 	.word	index@($_Z10J_EVALUATEPfS_S_$_Z8J_2_20_4PfS_)
        /*1b80*/ 	.word	0x00000008


	//----- nvinfo : EIATTR_FRAME_SIZE
	.align		4
.L_1177:
        /*1b84*/ 	.byte	0x04, 0x11
        /*1b86*/ 	.short	(.L_1179 - .L_1178)
	.align		4
.L_1178:
        /*1b88*/ 	.word	index@($_Z10J_EVALUATEPfS_S_$_Z8J_2_20_3PfS_)
        /*1b8c*/ 	.word	0x00000008


	//----- nvinfo : EIATTR_FRAME_SIZE
	.align		4
.L_1179:
        /*1b90*/ 	.byte	0x04, 0x11
        /*1b92*/ 	.short	(.L_1181 - .L_1180)
	.align		4
.L_1180:
        /*1b94*/ 	.word	index@($_Z10J_EVALUATEPfS_S_$_Z8J_2_20_2PfS_)
        /*1b98*/ 	.word	0x00000008


	//----- nvinfo : EIATTR_FRAME_SIZE
	.align		4
.L_1181:
        /*1b9c*/ 	.byte	0x04, 0x11
        /*1b9e*/ 	.short	(.L_1183 - .L_1182)
	.align		4
.L_1182:
        /*1ba0*/ 	.word	index@($_Z10J_EVALUATEPfS_S_$_Z8J_2_20_1PfS_)
        /*1ba4*/ 	.word	0x00000008


	//----- nvinfo : EIATTR_FRAME_SIZE
	.align		4
.L_1183:
        /*1ba8*/ 	.byte	0x04, 0x11
        /*1baa*/ 	.short	(.L_1185 - .L_1184)
	.align		4
.L_1184:
        /*1bac*/ 	.word	index@($_Z10J_EVALUATEPfS_S_$_Z8J_2_20_0PfS_)
        /*1bb0*/ 	.word	0x00000008


	//----- nvinfo : EIATTR_FRAME_SIZE
	.align		4
.L_1185:
        /*1bb4*/ 	.byte	0x04, 0x11
        /*1bb6*/ 	.short	(.L_1187 - .L_1186)
	.align		4
.L_1186:
        /*1bb8*/ 	.word	index@($_Z10J_EVALUATEPfS_S_$_Z8J_2_1_21PfS_)
        /*1bbc*/ 	.word	0x00000008


	//----- nvinfo : EIATTR_FRAME_SIZE
	.align		4
.L_1187:
        /*1bc0*/ 	.byte	0x04, 0x11
        /*1bc2*/ 	.short	(.L_1189 - .L_1188)
	.align		4
.L_1188:
        /*1bc4*/ 	.word	index@($_Z10J_EVALUATEPfS_S_$_Z8J_2_1_20PfS_)
        /*1bc8*/ 	.word	0x00000008


	//----- nvinfo : EIATTR_FRAME_SIZE
	.align		4
.L_1189:
        /*1bcc*/ 	.byte	0x04, 0x11
        /*1bce*/ 	.short	(.L_1191 - .L_1190)
	.align		4
.L_1190:
        /*1bd0*/ 	.word	index@($_Z10J_EVALUATEPfS_S_$_Z8J_2_1_19PfS_)
        /*1bd4*/ 	.word	0x00000008


	//----- nvinfo : EIATTR_FRAME_SIZE
	.align		4
.L_1191:
        /*1bd8*/ 	.byte	0x04, 0x11
        /*1bda*/ 	.short	(.L_1193 - .L_1192)
	.align		4
.L_1192:
        /*1bdc*/ 	.word	index@($_Z10J_EVALUATEPfS_S_$_Z8J_2_1_18PfS_)
        /*1be0*/ 	.word	0x00000008


	//----- nvinfo : EIATTR_FRAME_SIZE
	.align		4
.L_1193:
        /*1be4*/ 	.byte	0x04, 0x11
        /*1be6*/ 	.short	(.L_1195 - .L_1194)
	.align		4
.L_1194:
        /*1be8*/ 	.word	index@($_Z10J_EVALUATEPfS_S_$_Z8J_2_1_17PfS_)
        /*1bec*/ 	.word	0x00000008


	//----- nvinfo : EIATTR_FRAME_SIZE
	.align		4
.L_1195:
        /*1bf0*/ 	.byte	0x04, 0x11
        /*1bf2*/ 	.short	(.L_1197 - .L_1196)
	.align		4
.L_1196:
        /*1bf4*/ 	.word	index@($_Z10J_EVALUATEPfS_S_$_Z8J_2_1_16PfS_)
        /*1bf8*/ 	.word	0x00000008


	//----- nvinfo : EIATTR_FRAME_SIZE
	.align		4
.L_1197:
        /*1bfc*/ 	.byte	0x04, 0x11
        /*1bfe*/ 	.short	(.L_1199 - .L_1198)
	.align		4
.L_1198:
        /*1c00*/ 	.word	index@($_Z10J_EVALUATEPfS_S_$_Z8J_2_1_15PfS_)
        /*1c04*/ 	.word	0x00000008


	//----- nvinfo : EIATTR_FRAME_SIZE
	.align		4
.L_1199:
        /*1c08*/ 	.byte	0x04, 0x11
        /*1c0a*/ 	.short	(.L_1201 - .L_1200)
	.align		4
.L_1200:
        /*1c0c*/ 	.word	index@($_Z10J_EVALUATEPfS_S_$_Z8J_2_1_14PfS_)
        /*1c10*/ 	.word	0x00000008


	//----- nvinfo : EIATTR_FRAME_SIZE
	.align		4
.L_1201:
        /*1c14*/ 	.byte	0x04, 0x11
        /*1c16*/ 	.short	(.L_1203 - .L_1202)
	.align		4
.L_1202:
        /*1c18*/ 	.word	index@($_Z10J_EVALUATEPfS_S_$_Z8J_2_1_13PfS_)
        /*1c1c*/ 	.word	0x00000008


	//----- nvinfo : EIATTR_FRAME_SIZE
	.align		4
.L_1203:
        /*1c20*/ 	.byte	0x04, 0x11
        /*1c22*/ 	.short	(.L_1205 - .L_1204)
	.align		4
.L_1204:
        /*1c24*/ 	.word	index@($_Z10J_EVALUATEPfS_S_$_Z8J_2_1_12PfS_)
        /*1c28*/ 	.word	0x00000008


	//----- nvinfo : EIATTR_FRAME_SIZE
	.align		4
.L_1205:
        /*1c2c*/ 	.byte	0x04, 0x11
        /*1c2e*/ 	.short	(.L_1207 - .L_1206)
	.align		4
.L_1206:
        /*1c30*/ 	.word	index@($_Z10J_EVALUATEPfS_S_$_Z8J_2_1_11PfS_)
        /*1c34*/ 	.word	0x00000008


	//----- nvinfo : EIATTR_FRAME_SIZE
	.align		4
.L_1207:
        /*1c38*/ 	.byte	0x04, 0x11
        /*1c3a*/ 	.short	(.L_1209 - .L_1208)
	.align		4
.L_1208:
        /*1c3c*/ 	.word	index@($_Z10J_EVALUATEPfS_S_$_Z8J_2_1_10PfS_)
        /*1c40*/ 	.word	0x00000008


	//----- nvinfo : EIATTR_FRAME_SIZE
	.align		4
.L_1209:
        /*1c44*/ 	.byte	0x04, 0x11
        /*1c46*/ 	.short	(.L_1211 - .L_1210)
	.align		4
.L_1210:
        /*1c48*/ 	.word	index@($_Z10J_EVALUATEPfS_S_$_Z8J_2_19_9PfS_)
        /*1c4c*/ 	.word	0x00000008


	//----- nvinfo : EIATTR_FRAME_SIZE
	.align		4
.L_1211:
        /*1c50*/ 	.byte	0x04, 0x11
        /*1c52*/ 	.short	(.L_1213 - .L_1212)
	.align		4
.L_1212:
        /*1c54*/ 	.word	index@($_Z10J_EVALUATEPfS_S_$_Z8J_2_19_8PfS_)
        /*1c58*/ 	.word	0x00000008


	//----- nvinfo : EIATTR_FRAME_SIZE
	.align		4
.L_1213:
        /*1c5c*/ 	.byte	0x04, 0x11
        /*1c5e*/ 	.short	(.L_1215 - .L_1214)
	.align		4
.L_1214:
        /*1c60*/ 	.word	index@($_Z10J_EVALUATEPfS_S_$_Z8J_2_19_7PfS_)
        /*1c64*/ 	.word	0x00000008


	//----- nvinfo : EIATTR_FRAME_SIZE
	.align		4
.L_1215:
        /*1c68*/ 	.byte	0x04, 0x11
        /*1c6a*/ 	.short	(.L_1217 - .L_1216)
	.align		4
.L_1216:
        /*1c6c*/ 	.word	index@($_Z10J_EVALUATEPfS_S_$_Z8J_2_19_6PfS_)
        /*1c70*/ 	.word	0x00000008


	//----- nvinfo : EIATTR_FRAME_SIZE
	.align		4
.L_1217:
        /*1c74*/ 	.byte	0x04, 0x11
        /*1c76*/ 	.short	(.L_1219 - .L_1218)
	.align		4
.L_1218:
        /*1c78*/ 	.word	index@($_Z10J_EVALUATEPfS_S_$_Z8J_2_19_5PfS_)
        /*1c7c*/ 	.word	0x00000008


	//----- nvinfo : EIATTR_FRAME_SIZE
	.align		4
.L_1219:
        /*1c80*/ 	.byte	0x04, 0x11
        /*1c82*/ 	.short	(.L_1221 - .L_1220)
	.align		4
.L_1220:
        /*1c84*/ 	.word	index@($_Z10J_EVALUATEPfS_S_$_Z8J_2_19_4PfS_)
        /*1c88*/ 	.word	0x00000008


	//----- nvinfo : EIATTR_FRAME_SIZE
	.align		4
.L_1221:
        /*1c8c*/ 	.byte	0x04, 0x11
        /*1c8e*/ 	.short	(.L_1223 - .L_1222)
	.align		4
.L_1222:
        /*1c90*/ 	.word	index@($_Z10J_EVALUATEPfS_S_$_Z8J_2_19_3PfS_)
        /*1c94*/ 	.word	0x00000008


	//----- nvinfo : EIATTR_FRAME_SIZE
	.align		4
.L_1223:
        /*1c98*/ 	.byte	0x04, 0x11
        /*1c9a*/ 	.short	(.L_1225 - .L_1224)
	.align		4
.L_1224:
        /*1c9c*/ 	.word	index@($_Z10J_EVALUATEPfS_S_$_Z8J_2_19_2PfS_)
        /*1ca0*/ 	.word	0x00000008


	//----- nvinfo : EIATTR_FRAME_SIZE
	.align		4
.L_1225:
        /*1ca4*/ 	.byte	0x04, 0x11
        /*1ca6*/ 	.short	(.L_1227 - .L_1226)
	.align		4
.L_1226:
        /*1ca8*/ 	.word	index@($_Z10J_EVALUATEPfS_S_$_Z8J_2_19_1PfS_)
        /*1cac*/ 	.word	0x00000008


	//----- nvinfo : EIATTR_FRAME_SIZE
	.align		4
.L_1227:
        /*1cb0*/ 	.byte	0x04, 0x11
        /*1cb2*/ 	.short	(.L_1229 - .L_1228)
	.align		4
.L_1228:
        /*1cb4*/ 	.word	index@($_Z10J_EVALUATEPfS_S_$_Z8J_2_19_0PfS_)
        /*1cb8*/ 	.word	0x00000008


	//----- nvinfo : EIATTR_FRAME_SIZE
	.align		4
.L_1229:
        /*1cbc*/ 	.byte	0x04, 0x11
        /*1cbe*/ 	.short	(.L_1231 - .L_1230)
	.align		4
.L_1230:
        /*1cc0*/ 	.word	index@($_Z10J_EVALUATEPfS_S_$_Z8J_2_18_9PfS_)
        /*1cc4*/ 	.word	0x00000008


	//----- nvinfo : EIATTR_FRAME_SIZE
	.align		4
.L_1231:
        /*1cc8*/ 	.byte	0x04, 0x11
        /*1cca*/ 	.short	(.L_1233 - .L_1232)
	.align		4
.L_1232:
        /*1ccc*/ 	.word	index@($_Z10J_EVALUATEPfS_S_$_Z8J_2_18_8PfS_)
        /*1cd0*/ 	.word	0x00000008


	//----- nvinfo : EIATTR_FRAME_SIZE
	.align		4
.L_1233:
        /*1cd4*/ 	.byte	0x04, 0x11
        /*1cd6*/ 	.short	(.L_1235 - .L_1234)
	.align		4
.L_1234:
        /*1cd8*/ 	.word	index@($_Z10J_EVALUATEPfS_S_$_Z8J_2_18_7PfS_)
        /*1cdc*/ 	.word	0x00000008


	//----- nvinfo : EIATTR_FRAME_SIZE
	.align		4
.L_1235:
        /*1ce0*/ 	.byte	0x04, 0x11
        /*1ce2*/ 	.short	(.L_1237 - .L_1236)
	.align		4
.L_1236:
        /*1ce4*/ 	.word	index@($_Z10J_EVALUATEPfS_S_$_Z8J_2_18_6PfS_)
        /*1ce8*/ 	.word	0x00000008


	//----- nvinfo : EIATTR_FRAME_SIZE
	.align		4
.L_1237:
        /*1cec*/ 	.byte	0x04, 0x11
        /*1cee*/ 	.short	(.L_1239 - .L_1238)
	.align		4
.L_1238:
        /*1cf0*/ 	.word	index@($_Z10J_EVALUATEPfS_S_$_Z8J_2_18_5PfS_)
        /*1cf4*/ 	.word	0x00000008


	//----- nvinfo : EIATTR_FRAME_SIZE
	.align		4
.L_1239:
        /*1cf8*/ 	.byte	0x04, 0x11
        /*1cfa*/ 	.short	(.L_1241 - .L_1240)
	.align		4
.L_1240:
        /*1cfc*/ 	.word	index@($_Z10J_EVALUATEPfS_S_$_Z8J_2_18_4PfS_)
        /*1d00*/ 	.word	0x00000008


	//----- nvinfo : EIATTR_FRAME_SIZE
	.align		4
.L_1241:
        /*1d04*/ 	.byte	0x04, 0x11
        /*1d06*/ 	.short	(.L_1243 - .L_1242)
	.align		4
.L_1242:
        /*1d08*/ 	.word	index@($_Z10J_EVALUATEPfS_S_$_Z8J_2_18_3PfS_)
        /*1d0c*/ 	.word	0x00000008


	//----- nvinfo : EIATTR_FRAME_SIZE
	.align		4
.L_1243:
        /*1d10*/ 	.byte	0x04, 0x11
        /*1d12*/ 	.short	(.L_1245 - .L_1244)
	.align		4
.L_1244:
        /*1d14*/ 	.word	index@($_Z10J_EVALUATEPfS_S_$_Z8J_2_18_2PfS_)
        /*1d18*/ 	.word	0x00000008


	//----- nvinfo : EIATTR_FRAME_SIZE
	.align		4
.L_1245:
        /*1d1c*/ 	.byte	0x04, 0x11
        /*1d1e*/ 	.short	(.L_1247 - .L_1246)
	.align		4
.L_1246:
        /*1d20*/ 	.word	index@($_Z10J_EVALUATEPfS_S_$_Z8J_2_18_1PfS_)
        /*1d24*/ 	.word	0x00000008


	//----- nvinfo : EIATTR_FRAME_SIZE
	.align		4
.L_1247:
        /*1d28*/ 	.byte	0x04, 0x11
        /*1d2a*/ 	.short	(.L_1249 - .L_1248)
	.align		4
.L_1248:
        /*1d2c*/ 	.word	index@($_Z10J_EVALUATEPfS_S_$_Z8J_2_18_0PfS_)
        /*1d30*/ 	.word	0x00000008


	//----- nvinfo : EIATTR_FRAME_SIZE
	.align		4
.L_1249:
        /*1d34*/ 	.byte	0x04, 0x11
        /*1d36*/ 	.short	(.L_1251 - .L_1250)
	.align		4
.L_1250:
        /*1d38*/ 	.word	index@($_Z10J_EVALUATEPfS_S_$_Z8J_2_17_9PfS_)
        /*1d3c*/ 	.word	0x00000008


	//----- nvinfo : EIATTR_FRAME_SIZE
	.align		4
.L_1251:
        /*1d40*/ 	.byte	0x04, 0x11
        /*1d42*/ 	.short	(.L_1253 - .L_1252)
	.align		4
.L_1252:
        /*1d44*/ 	.word	index@($_Z10J_EVALUATEPfS_S_$_Z8J_2_17_8PfS_)
        /*1d48*/ 	.word	0x00000008


	//----- nvinfo : EIATTR_FRAME_SIZE
	.align		4
.L_1253:
        /*1d4c*/ 	.byte	0x04, 0x11
        /*1d4e*/ 	.short	(.L_1255 - .L_1254)
	.align		4
.L_1254:
        /*1d50*/ 	.word	index@($_Z10J_EVALUATEPfS_S_$_Z8J_2_17_7PfS_)
        /*1d54*/ 	.word	0x00000008


	//----- nvinfo : EIATTR_FRAME_SIZE
	.align		4
.L_1255:
        /*1d58*/ 	.byte	0x04, 0x11
        /*1d5a*/ 	.short	(.L_1257 - .L_1256)
	.align		4
.L_1256:
        /*1d5c*/ 	.word	index@($_Z10J_EVALUATEPfS_S_$_Z8J_2_17_6PfS_)
        /*1d60*/ 	.word	0x00000008


	//----- nvinfo : EIATTR_FRAME_SIZE
	.align		4
.L_1257:
        /*1d64*/ 	.byte	0x04, 0x11
        /*1d66*/ 	.short	(.L_1259 - .L_1258)
	.align		4
.L_1258:
        /*1d68*/ 	.word	index@($_Z10J_EVALUATEPfS_S_$_Z8J_2_17_5PfS_)
        /*1d6c*/ 	.word	0x00000008


	//----- nvinfo : EIATTR_FRAME_SIZE
	.align		4
.L_1259:
        /*1d70*/ 	.byte	0x04, 0x11
        /*1d72*/ 	.short	(.L_1261 - .L_1260)
	.align		4
.L_1260:
        /*1d74*/ 	.word	index@($_Z10J_EVALUATEPfS_S_$_Z8J_2_17_4PfS_)
        /*1d78*/ 	.word	0x00000008


	//----- nvinfo : EIATTR_FRAME_SIZE
	.align		4
.L_1261:
        /*1d7c*/ 	.byte	0x04, 0x11
        /*1d7e*/ 	.short	(.L_1263 - .L_1262)
	.align		4
.L_1262:
        /*1d80*/ 	.word	index@($_Z10J_EVALUATEPfS_S_$_Z8J_2_17_3PfS_)
        /*1d84*/ 	.word	0x00000008


	//----- nvinfo : EIATTR_FRAME_SIZE
	.align		4
.L_1263:
        /*1d88*/ 	.byte	0x04, 0x11
        /*1d8a*/ 	.short	(.L_1265 - .L_1264)
	.align		4
.L_1264:
        /*1d8c*/ 	.word	index@($_Z10J_EVALUATEPfS_S_$_Z8J_2_17_2PfS_)
        /*1d90*/ 	.word	0x00000008


	//----- nvinfo : EIATTR_FRAME_SIZE
	.align		4
.L_1265:
        /*1d94*/ 	.byte	0x04, 0x11
        /*1d96*/ 	.short	(.L_1267 - .L_1266)
	.align		4
.L_1266:
        /*1d98*/ 	.word	index@($_Z10J_EVALUATEPfS_S_$_Z8J_2_17_1PfS_)
        /*1d9c*/ 	.word	0x00000008


	//----- nvinfo : EIATTR_FRAME_SIZE
	.align		4
.L_1267:
        /*1da0*/ 	.byte	0x04, 0x11
        /*1da2*/ 	.short	(.L_1269 - .L_1268)
	.align		4
.L_1268:
        /*1da4*/ 	.word	index@($_Z10J_EVALUATEPfS_S_$_Z8J_2_17_0PfS_)
        /*1da8*/ 	.word	0x00000008


	//----- nvinfo : EIATTR_FRAME_SIZE
	.align		4
.L_1269:
        /*1dac*/ 	.byte	0x04, 0x11
        /*1dae*/ 	.short	(.L_1271 - .L_1270)
	.align		4
.L_1270:
        /*1db0*/ 	.word	index@($_Z10J_EVALUATEPfS_S_$_Z8J_2_16_9PfS_)
        /*1db4*/ 	.word	0x00000008


	//----- nvinfo : EIATTR_FRAME_SIZE
	.align		4
.L_1271:
        /*1db8*/ 	.byte	0x04, 0x11
        /*1dba*/ 	.short	(.L_1273 - .L_1272)
	.align		4
.L_1272:
        /*1dbc*/ 	.word	index@($_Z10J_EVALUATEPfS_S_$_Z8J_2_16_8PfS_)
        /*1dc0*/ 	.word	0x00000008


	//----- nvinfo : EIATTR_FRAME_SIZE
	.align		4
.L_1273:
        /*1dc4*/ 	.byte	0x04, 0x11
        /*1dc6*/ 	.short	(.L_1275 - .L_1274)
	.align		4
.L_1274:
        /*1dc8*/ 	.word	index@($_Z10J_EVALUATEPfS_S_$_Z8J_2_16_7PfS_)
        /*1dcc*/ 	.word	0x00000008


	//----- nvinfo : EIATTR_FRAME_SIZE
	.align		4
.L_1275:
        /*1dd0*/ 	.byte	0x04, 0x11
        /*1dd2*/ 	.short	(.L_1277 - .L_1276)
	.align		4
.L_1276:
        /*1dd4*/ 	.word	index@($_Z10J_EVALUATEPfS_S_$_Z8J_2_16_6PfS_)
        /*1dd8*/ 	.word	0x00000008


	//----- nvinfo : EIATTR_FRAME_SIZE
	.align		4
.L_1277:
        /*1ddc*/ 	.byte	0x04, 0x11
        /*1dde*/ 	.short	(.L_1279 - .L_1278)
	.align		4
.L_1278:
        /*1de0*/ 	.word	index@($_Z10J_EVALUATEPfS_S_$_Z8J_2_16_5PfS_)
        /*1de4*/ 	.word	0x00000008


	//----- nvinfo : EIATTR_FRAME_SIZE
	.align		4
.L_1279:
        /*1de8*/ 	.byte	0x04, 0x11
        /*1dea*/ 	.short	(.L_1281 - .L_1280)
	.align		4
.L_1280:
        /*1dec*/ 	.word	index@($_Z10J_EVALUATEPfS_S_$_Z8J_2_16_4PfS_)
        /*1df0*/ 	.word	0x00000008


	//----- nvinfo : EIATTR_FRAME_SIZE
	.align		4
.L_1281:
        /*1df4*/ 	.byte	0x04, 0x11
        /*1df6*/ 	.short	(.L_1283 - .L_1282)
	.align		4
.L_1282:
        /*1df8*/ 	.word	index@($_Z10J_EVALUATEPfS_S_$_Z8J_2_16_3PfS_)
        /*1dfc*/ 	.word	0x00000008


	//----- nvinfo : EIATTR_FRAME_SIZE
	.align		4
.L_1283:
        /*1e00*/ 	.byte	0x04, 0x11
        /*1e02*/ 	.short	(.L_1285 - .L_1284)
	.align		4
.L_1284:
        /*1e04*/ 	.word	index@($_Z10J_EVALUATEPfS_S_$_Z8J_2_16_2PfS_)
        /*1e08*/ 	.word	0x00000008


	//----- nvinfo : EIATTR_FRAME_SIZE
	.align		4
.L_1285:
        /*1e0c*/ 	.byte	0x04, 0x11
        /*1e0e*/ 	.short	(.L_1287 - .L_1286)
	.align		4
.L_1286:
        /*1e10*/ 	.word	index@($_Z10J_EVALUATEPfS_S_$_Z8J_2_16_1PfS_)
        /*1e14*/ 	.word	0x00000008


	//----- nvinfo : EIATTR_FRAME_SIZE
	.align		4
.L_1287:
        /*1e18*/ 	.byte	0x04, 0x11
        /*1e1a*/ 	.short	(.L_1289 - .L_1288)
	.align		4
.L_1288:
        /*1e1c*/ 	.word	index@($_Z10J_EVALUATEPfS_S_$_Z8J_2_16_0PfS_)
        /*1e20*/ 	.word	0x00000008


	//----- nvinfo : EIATTR_FRAME_SIZE
	.align		4
.L_1289:
        /*1e24*/ 	.byte	0x04, 0x11
        /*1e26*/ 	.short	(.L_1291 - .L_1290)
	.align		4
.L_1290:
        /*1e28*/ 	.word	index@($_Z10J_EVALUATEPfS_S_$_Z8J_2_15_9PfS_)
        /*1e2c*/ 	.word	0x00000008


	//----- nvinfo : EIATTR_FRAME_SIZE
	.align		4
.L_1291:
        /*1e30*/ 	.byte	0x04, 0x11
        /*1e32*/ 	.short	(.L_1293 - .L_1292)
	.align		4
.L_1292:
        /*1e34*/ 	.word	index@($_Z10J_EVALUATEPfS_S_$_Z8J_2_15_8PfS_)
        /*1e38*/ 	.word	0x00000008


	//----- nvinfo : EIATTR_FRAME_SIZE
	.align		4
.L_1293:
        /*1e3c*/ 	.byte	0x04, 0x11
        /*1e3e*/ 	.short	(.L_1295 - .L_1294)
	.align		4
.L_1294:
        /*1e40*/ 	.word	index@($_Z10J_EVALUATEPfS_S_$_Z8J_2_15_7PfS_)
        /*1e44*/ 	.word	0x00000008


	//----- nvinfo : EIATTR_FRAME_SIZE
	.align		4
.L_1295:
        /*1e48*/ 	.byte	0x04, 0x11
        /*1e4a*/ 	.short	(.L_1297 - .L_1296)
	.align		4
.L_1296:
        /*1e4c*/ 	.word	index@($_Z10J_EVALUATEPfS_S_$_Z8J_2_15_6PfS_)
        /*1e50*/ 	.word	0x00000008


	//----- nvinfo : EIATTR_FRAME_SIZE
	.align		4
.L_1297:
        /*1e54*/ 	.byte	0x04, 0x11
        /*1e56*/ 	.short	(.L_1299 - .L_1298)
	.align		4
.L_1298:
        /*1e58*/ 	.word	index@($_Z10J_EVALUATEPfS_S_$_Z8J_2_15_5PfS_)
        /*1e5c*/ 	.word	0x00000008


	//----- nvinfo : EIATTR_FRAME_SIZE
	.align		4
.L_1299:
        /*1e60*/ 	.byte	0x04, 0x11
        /*1e62*/ 	.short	(.L_1301 - .L_1300)
	.align		4
.L_1300:
        /*1e64*/ 	.word	index@($_Z10J_EVALUATEPfS_S_$_Z8J_2_15_4PfS_)
        /*1e68*/ 	.word	0x00000008


	//----- nvinfo : EIATTR_FRAME_SIZE
	.align		4
.L_1301:
        /*1e6c*/ 	.byte	0x04, 0x11
        /*1e6e*/ 	.short	(.L_1303 - .L_1302)
	.align		4
.L_1302:
        /*1e70*/ 	.word	index@($_Z10J_EVALUATEPfS_S_$_Z8J_2_15_3PfS_)
        /*1e74*/ 	.word	0x00000008


	//----- nvinfo : EIATTR_FRAME_SIZE
	.align		4
.L_1303:
        /*1e78*/ 	.byte	0x04, 0x11
        /*1e7a*/ 	.short	(.L_1305 - .L_1304)
	.align		4
.L_1304:
        /*1e7c*/ 	.word	index@($_Z10J_EVALUATEPfS_S_$_Z8J_2_15_2PfS_)
        /*1e80*/ 	.word	0x00000008


	//----- nvinfo : EIATTR_FRAME_SIZE
	.align		4
.L_1305:
        /*1e84*/ 	.byte	0x04, 0x11
        /*1e86*/ 	.short	(.L_1307 - .L_1306)
	.align		4
.L_1306:
        /*1e88*/ 	.word	index@($_Z10J_EVALUATEPfS_S_$_Z8J_2_15_1PfS_)
        /*1e8c*/ 	.word	0x00000008


	//----- nvinfo : EIATTR_FRAME_SIZE
	.align		4
.L_1307:
        /*1e90*/ 	.byte	0x04, 0x11
        /*1e92*/ 	.short	(.L_1309 - .L_1308)
	.align		4
.L_1308:
        /*1e94*/ 	.word	index@($_Z10J_EVALUATEPfS_S_$_Z8J_2_15_0PfS_)
        /*1e98*/ 	.word	0x00000008


	//----- nvinfo : EIATTR_FRAME_SIZE
	.align		4
.L_1309:
        /*1e9c*/ 	.byte	0x04, 0x11
        /*1e9e*/ 	.short	(.L_1311 - .L_1310)
	.align		4
.L_1310:
        /*1ea0*/ 	.word	index@($_Z10J_EVALUATEPfS_S_$_Z8J_2_14_9PfS_)
        /*1ea4*/ 	.word	0x00000008


	//----- nvinfo : EIATTR_FRAME_SIZE
	.align		4
.L_1311:
        /*1ea8*/ 	.byte	0x04, 0x11
        /*1eaa*/ 	.short	(.L_1313 - .L_1312)
	.align		4
.L_1312:
        /*1eac*/ 	.word	index@($_Z10J_EVALUATEPfS_S_$_Z8J_2_14_8PfS_)
        /*1eb0*/ 	.word	0x00000008


	//----- nvinfo : EIATTR_FRAME_SIZE
	.align		4
.L_1313:
        /*1eb4*/ 	.byte	0x04, 0x11
        /*1eb6*/ 	.short	(.L_1315 - .L_1314)
	.align		4
.L_1314:
        /*1eb8*/ 	.word	index@($_Z10J_EVALUATEPfS_S_$_Z8J_2_14_7PfS_)
        /*1ebc*/ 	.word	0x00000008


	//----- nvinfo : EIATTR_FRAME_SIZE
	.align		4
.L_1315:
        /*1ec0*/ 	.byte	0x04, 0x11
        /*1ec2*/ 	.short	(.L_1317 - .L_1316)
	.align		4
.L_1316:
        /*1ec4*/ 	.word	index@($_Z10J_EVALUATEPfS_S_$_Z8J_2_14_6PfS_)
        /*1ec8*/ 	.word	0x00000008


	//----- nvinfo : EIATTR_FRAME_SIZE
	.align		4
.L_1317:
        /*1ecc*/ 	.byte	0x04, 0x11
        /*1ece*/ 	.short	(.L_1319 - .L_1318)
	.align		4
.L_1318:
        /*1ed0*/ 	.word	index@($_Z10J_EVALUATEPfS_S_$_Z8J_2_14_5PfS_)
        /*1ed4*/ 	.word	0x00000008


	//----- nvinfo : EIATTR_FRAME_SIZE
	.align		4
.L_1319:
        /*1ed8*/ 	.byte	0x04, 0x11
        /*1eda*/ 	.short	(.L_1321 - .L_1320)
	.align		4
.L_1320:
        /*1edc*/ 	.word	index@($_Z10J_EVALUATEPfS_S_$_Z8J_2_14_4PfS_)
        /*1ee0*/ 	.word	0x00000008


	//----- nvinfo : EIATTR_FRAME_SIZE
	.align		4
.L_1321:
        /*1ee4*/ 	.byte	0x04, 0x11
        /*1ee6*/ 	.short	(.L_1323 - .L_1322)
	.align		4
.L_1322:
        /*1ee8*/ 	.word	index@($_Z10J_EVALUATEPfS_S_$_Z8J_2_14_3PfS_)
        /*1eec*/ 	.word	0x00000008


	//----- nvinfo : EIATTR_FRAME_SIZE
	.align		4
.L_1323:
        /*1ef0*/ 	.byte	0x04, 0x11
        /*1ef2*/ 	.short	(.L_1325 - .L_1324)
	.align		4
.L_1324:
        /*1ef4*/ 	.word	index@($_Z10J_EVALUATEPfS_S_$_Z8J_2_14_2PfS_)
        /*1ef8*/ 	.word	0x00000008


	//----- nvinfo : EIATTR_FRAME_SIZE
	.align		4
.L_1325:
        /*1efc*/ 	.byte	0x04, 0x11
        /*1efe*/ 	.short	(.L_1327 - .L_1326)
	.align		4
.L_1326:
        /*1f00*/ 	.word	index@($_Z10J_EVALUATEPfS_S_$_Z8J_2_14_1PfS_)
        /*1f04*/ 	.word	0x00000008


	//----- nvinfo : EIATTR_FRAME_SIZE
	.align		4
.L_1327:
        /*1f08*/ 	.byte	0x04, 0x11
        /*1f0a*/ 	.short	(.L_1329 - .L_1328)
	.align		4
.L_1328:
        /*1f0c*/ 	.word	index@($_Z10J_EVALUATEPfS_S_$_Z8J_2_14_0PfS_)
        /*1f10*/ 	.word	0x00000008


	//----- nvinfo : EIATTR_FRAME_SIZE
	.align		4
.L_1329:
        /*1f14*/ 	.byte	0x04, 0x11
        /*1f16*/ 	.short	(.L_1331 - .L_1330)
	.align		4
.L_1330:
        /*1f18*/ 	.word	index@($_Z10J_EVALUATEPfS_S_$_Z8J_2_13_9PfS_)
        /*1f1c*/ 	.word	0x00000008


	//----- nvinfo : EIATTR_FRAME_SIZE
	.align		4
.L_1331:
        /*1f20*/ 	.byte	0x04, 0x11
        /*1f22*/ 	.short	(.L_1333 - .L_1332)
	.align		4
.L_1332:
        /*1f24*/ 	.word	index@($_Z10J_EVALUATEPfS_S_$_Z8J_2_13_8PfS_)
        /*1f28*/ 	.word	0x00000008


	//----- nvinfo : EIATTR_FRAME_SIZE
	.align		4
.L_1333:
        /*1f2c*/ 	.byte	0x04, 0x11
        /*1f2e*/ 	.short	(.L_1335 - .L_1334)
	.align		4
.L_1334:
        /*1f30*/ 	.word	index@($_Z10J_EVALUATEPfS_S_$_Z8J_2_13_7PfS_)
        /*1f34*/ 	.word	0x00000008


	//----- nvinfo : EIATTR_FRAME_SIZE
	.align		4
.L_1335:
        /*1f38*/ 	.byte	0x04, 0x11
        /*1f3a*/ 	.short	(.L_1337 - .L_1336)
	.align		4
.L_1336:
        /*1f3c*/ 	.word	index@($_Z10J_EVALUATEPfS_S_$_Z8J_2_13_6PfS_)
        /*1f40*/ 	.word	0x00000008


	//----- nvinfo : EIATTR_FRAME_SIZE
	.align		4
.L_1337:
        /*1f44*/ 	.byte	0x04, 0x11
        /*1f46*/ 	.short	(.L_1339 - .L_1338)
	.align		4
.L_1338:
        /*1f48*/ 	.word	index@($_Z10J_EVALUATEPfS_S_$_Z8J_2_13_5PfS_)
        /*1f4c*/ 	.word	0x00000008


	//----- nvinfo : EIATTR_FRAME_SIZE
	.align		4
.L_1339:
        /*1f50*/ 	.byte	0x04, 0x11
        /*1f52*/ 	.short	(.L_1341 - .L_1340)
	.align		4
.L_1340:
        /*1f54*/ 	.word	index@($_Z10J_EVALUATEPfS_S_$_Z8J_2_13_4PfS_)
        /*1f58*/ 	.word	0x00000008


	//----- nvinfo : EIATTR_FRAME_SIZE
	.align		4
.L_1341:
        /*1f5c*/ 	.byte	0x04, 0x11
        /*1f5e*/ 	.short	(.L_1343 - .L_1342)
	.align		4
.L_1342:
        /*1f60*/ 	.word	index@($_Z10J_EVALUATEPfS_S_$_Z8J_2_13_3PfS_)
        /*1f64*/ 	.word	0x00000008


	//----- nvinfo : EIATTR_FRAME_SIZE
	.align		4
.L_1343:
        /*1f68*/ 	.byte	0x04, 0x11
        /*1f6a*/ 	.short	(.L_1345 - .L_1344)
	.align		4
.L_1344:
        /*1f6c*/ 	.word	index@($_Z10J_EVALUATEPfS_S_$_Z8J_2_13_2PfS_)
        /*1f70*/ 	.word	0x00000008


	//----- nvinfo : EIATTR_FRAME_SIZE
	.align		4
.L_1345:
        /*1f74*/ 	.byte	0x04, 0x11
        /*1f76*/ 	.short	(.L_1347 - .L_1346)
	.align		4
.L_1346:
        /*1f78*/ 	.word	index@($_Z10J_EVALUATEPfS_S_$_Z8J_2_13_1PfS_)
        /*1f7c*/ 	.word	0x00000008


	//----- nvinfo : EIATTR_FRAME_SIZE
	.align		4
.L_1347:
        /*1f80*/ 	.byte	0x04, 0x11
        /*1f82*/ 	.short	(.L_1349 - .L_1348)
	.align		4
.L_1348:
        /*1f84*/ 	.word	index@($_Z10J_EVALUATEPfS_S_$_Z8J_2_13_0PfS_)
        /*1f88*/ 	.word	0x00000008


	//----- nvinfo : EIATTR_FRAME_SIZE
	.align		4
.L_1349:
        /*1f8c*/ 	.byte	0x04, 0x11
        /*1f8e*/ 	.short	(.L_1351 - .L_1350)
	.align		4
.L_1350:
        /*1f90*/ 	.word	index@($_Z10J_EVALUATEPfS_S_$_Z8J_2_12_9PfS_)
        /*1f94*/ 	.word	0x00000008


	//----- nvinfo : EIATTR_FRAME_SIZE
	.align		4
.L_1351:
        /*1f98*/ 	.byte	0x04, 0x11
        /*1f9a*/ 	.short	(.L_1353 - .L_1352)
	.align		4
.L_1352:
        /*1f9c*/ 	.word	index@($_Z10J_EVALUATEPfS_S_$_Z8J_2_12_8PfS_)
        /*1fa0*/ 	.word	0x00000008


	//----- nvinfo : EIATTR_FRAME_SIZE
	.align		4
.L_1353:
        /*1fa4*/ 	.byte	0x04, 0x11
        /*1fa6*/ 	.short	(.L_1355 - .L_1354)
	.align		4
.L_1354:
        /*1fa8*/ 	.word	index@($_Z10J_EVALUATEPfS_S_$_Z8J_2_12_7PfS_)
        /*1fac*/ 	.word	0x00000008


	//----- nvinfo : EIATTR_FRAME_SIZE
	.align		4
.L_1355:
        /*1fb0*/ 	.byte	0x04, 0x11
        /*1fb2*/ 	.short	(.L_1357 - .L_1356)
	.align		4
.L_1356:
        /*1fb4*/ 	.word	index@($_Z10J_EVALUATEPfS_S_$_Z8J_2_12_6PfS_)
        /*1fb8*/ 	.word	0x00000008


	//----- nvinfo : EIATTR_FRAME_SIZE
	.align		4
.L_1357:
        /*1fbc*/ 	.byte	0x04, 0x11
        /*1fbe*/ 	.short	(.L_1359 - .L_1358)
	.align		4
.L_1358:
        /*1fc0*/ 	.word	index@($_Z10J_EVALUATEPfS_S_$_Z8J_2_12_5PfS_)
        /*1fc4*/ 	.word	0x00000008


	//----- nvinfo : EIATTR_FRAME_SIZE
	.align		4
.L_1359:
        /*1fc8*/ 	.byte	0x04, 0x11
        /*1fca*/ 	.short	(.L_1361 - .L_1360)
	.align		4
.L_1360:
        /*1fcc*/ 	.word	index@($_Z10J_EVALUATEPfS_S_$_Z8J_2_12_4PfS_)
        /*1fd0*/ 	.word	0x00000008


	//----- nvinfo : EIATTR_FRAME_SIZE
	.align		4
.L_1361:
        /*1fd4*/ 	.byte	0x04, 0x11
        /*1fd6*/ 	.short	(.L_1363 - .L_1362)
	.align		4
.L_1362:
        /*1fd8*/ 	.word	index@($_Z10J_EVALUATEPfS_S_$_Z8J_2_12_3PfS_)
        /*1fdc*/ 	.word	0x00000008


	//----- nvinfo : EIATTR_FRAME_SIZE
	.align		4
.L_1363:
        /*1fe0*/ 	.byte	0x04, 0x11
        /*1fe2*/ 	.short	(.L_1365 - .L_1364)
	.align		4
.L_1364:
        /*1fe4*/ 	.word	index@($_Z10J_EVALUATEPfS_S_$_Z8J_2_12_2PfS_)
        /*1fe8*/ 	.word	0x00000008


	//----- nvinfo : EIATTR_FRAME_SIZE
	.align		4
.L_1365:
        /*1fec*/ 	.byte	0x04, 0x11
        /*1fee*/ 	.short	(.L_1367 - .L_1366)
	.align		4
.L_1366:
        /*1ff0*/ 	.word	index@($_Z10J_EVALUATEPfS_S_$_Z8J_2_12_1PfS_)
        /*1ff4*/ 	.word	0x00000008


	//----- nvinfo : EIATTR_FRAME_SIZE
	.align		4
.L_1367:
        /*1ff8*/ 	.byte	0x04, 0x11
        /*1ffa*/ 	.short	(.L_1369 - .L_1368)
	.align		4
.L_1368:
        /*1ffc*/ 	.word	index@($_Z10J_EVALUATEPfS_S_$_Z8J_2_12_0PfS_)
        /*2000*/ 	.word	0x00000008


	//----- nvinfo : EIATTR_FRAME_SIZE
	.align		4
.L_1369:
        /*2004*/ 	.byte	0x04, 0x11
        /*2006*/ 	.short	(.L_1371 - .L_1370)
	.align		4
.L_1370:
        /*2008*/ 	.word	index@($_Z10J_EVALUATEPfS_S_$_Z8J_2_11_9PfS_)
        /*200c*/ 	.word	0x00000008


	//----- nvinfo : EIATTR_FRAME_SIZE
	.align		4
.L_1371:
        /*2010*/ 	.byte	0x04, 0x11
        /*2012*/ 	.short	(.L_1373 - .L_1372)
	.align		4
.L_1372:
        /*2014*/ 	.word	index@($_Z10J_EVALUATEPfS_S_$_Z8J_2_11_8PfS_)
        /*2018*/ 	.word	0x00000008


	//----- nvinfo : EIATTR_FRAME_SIZE
	.align		4
.L_1373:
        /*201c*/ 	.byte	0x04, 0x11
        /*201e*/ 	.short	(.L_1375 - .L_1374)
	.align		4
.L_1374:
        /*2020*/ 	.word	index@($_Z10J_EVALUATEPfS_S_$_Z8J_2_11_7PfS_)
        /*2024*/ 	.word	0x00000008


	//----- nvinfo : EIATTR_FRAME_SIZE
	.align		4
.L_1375:
        /*2028*/ 	.byte	0x04, 0x11
        /*202a*/ 	.short	(.L_1377 - .L_1376)
	.align		4
.L_1376:
        /*202c*/ 	.word	index@($_Z10J_EVALUATEPfS_S_$_Z8J_2_11_6PfS_)
        /*2030*/ 	.word	0x00000008


	//----- nvinfo : EIATTR_FRAME_SIZE
	.align		4
.L_1377:
        /*2034*/ 	.byte	0x04, 0x11
        /*2036*/ 	.short	(.L_1379 - .L_1378)
	.align		4
.L_1378:
        /*2038*/ 	.word	index@($_Z10J_EVALUATEPfS_S_$_Z8J_2_11_5PfS_)
        /*203c*/ 	.word	0x00000008


	//----- nvinfo : EIATTR_FRAME_SIZE
	.align		4
.L_1379:
        /*2040*/ 	.byte	0x04, 0x11
        /*2042*/ 	.short	(.L_1381 - .L_1380)
	.align		4
.L_1380:
        /*2044*/ 	.word	index@($_Z10J_EVALUATEPfS_S_$_Z8J_2_11_4PfS_)
        /*2048*/ 	.word	0x00000008


	//----- nvinfo : EIATTR_FRAME_SIZE
	.align		4
.L_1381:
        /*204c*/ 	.byte	0x04, 0x11
        /*204e*/ 	.short	(.L_1383 - .L_1382)
	.align		4
.L_1382:
        /*2050*/ 	.word	index@($_Z10J_EVALUATEPfS_S_$_Z8J_2_11_3PfS_)
        /*2054*/ 	.word	0x00000008


	//----- nvinfo : EIATTR_FRAME_SIZE
	.align		4
.L_1383:
        /*2058*/ 	.byte	0x04, 0x11
        /*205a*/ 	.short	(.L_1385 - .L_1384)
	.align		4
.L_1384:
        /*205c*/ 	.word	index@($_Z10J_EVALUATEPfS_S_$_Z8J_2_11_2PfS_)
        /*2060*/ 	.word	0x00000008


	//----- nvinfo : EIATTR_FRAME_SIZE
	.align		4
.L_1385:
        /*2064*/ 	.byte	0x04, 0x11
        /*2066*/ 	.short	(.L_1387 - .L_1386)
	.align		4
.L_1386:
        /*2068*/ 	.word	index@($_Z10J_EVALUATEPfS_S_$_Z8J_2_11_1PfS_)
        /*206c*/ 	.word	0x00000008


	//----- nvinfo : EIATTR_FRAME_SIZE
	.align		4
.L_1387:
        /*2070*/ 	.byte	0x04, 0x11
        /*2072*/ 	.short	(.L_1389 - .L_1388)
	.align		4
.L_1388:
        /*2074*/ 	.word	index@($_Z10J_EVALUATEPfS_S_$_Z8J_2_11_0PfS_)
        /*2078*/ 	.word	0x00000008


	//----- nvinfo : EIATTR_FRAME_SIZE
	.align		4
.L_1389:
        /*207c*/ 	.byte	0x04, 0x11
        /*207e*/ 	.short	(.L_1391 - .L_1390)
	.align		4
.L_1390:
        /*2080*/ 	.word	index@($_Z10J_EVALUATEPfS_S_$_Z8J_2_10_9PfS_)
        /*2084*/ 	.word	0x00000008


	//----- nvinfo : EIATTR_FRAME_SIZE
	.align		4
.L_1391:
        /*2088*/ 	.byte	0x04, 0x11
        /*208a*/ 	.short	(.L_1393 - .L_1392)
	.align		4
.L_1392:
        /*208c*/ 	.word	index@($_Z10J_EVALUATEPfS_S_$_Z8J_2_10_8PfS_)
        /*2090*/ 	.word	0x00000008


	//----- nvinfo : EIATTR_FRAME_SIZE
	.align		4
.L_1393:
        /*2094*/ 	.byte	0x04, 0x11
        /*2096*/ 	.short	(.L_1395 - .L_1394)
	.align		4
.L_1394:
        /*2098*/ 	.word	index@($_Z10J_EVALUATEPfS_S_$_Z8J_2_10_7PfS_)
        /*209c*/ 	.word	0x00000008


	//----- nvinfo : EIATTR_FRAME_SIZE
	.align		4
.L_1395:
        /*20a0*/ 	.byte	0x04, 0x11
        /*20a2*/ 	.short	(.L_1397 - .L_1396)
	.align		4
.L_1396:
        /*20a4*/ 	.word	index@($_Z10J_EVALUATEPfS_S_$_Z8J_2_10_6PfS_)
        /*20a8*/ 	.word	0x00000008


	//----- nvinfo : EIATTR_FRAME_SIZE
	.align		4
.L_1397:
        /*20ac*/ 	.byte	0x04, 0x11
        /*20ae*/ 	.short	(.L_1399 - .L_1398)
	.align		4
.L_1398:
        /*20b0*/ 	.word	index@($_Z10J_EVALUATEPfS_S_$_Z8J_2_10_5PfS_)
        /*20b4*/ 	.word	0x00000008


	//----- nvinfo : EIATTR_FRAME_SIZE
	.align		4
.L_1399:
        /*20b8*/ 	.byte	0x04, 0x11
        /*20ba*/ 	.short	(.L_1401 - .L_1400)
	.align		4
.L_1400:
        /*20bc*/ 	.word	index@($_Z10J_EVALUATEPfS_S_$_Z8J_2_10_4PfS_)
        /*20c0*/ 	.word	0x00000008


	//----- nvinfo : EIATTR_FRAME_SIZE
	.align		4
.L_1401:
        /*20c4*/ 	.byte	0x04, 0x11
        /*20c6*/ 	.short	(.L_1403 - .L_1402)
	.align		4
.L_1402:
        /*20c8*/ 	.word	index@($_Z10J_EVALUATEPfS_S_$_Z8J_2_10_3PfS_)
        /*20cc*/ 	.word	0x00000008


	//----- nvinfo : EIATTR_FRAME_SIZE
	.align		4
.L_1403:
        /*20d0*/ 	.byte	0x04, 0x11
        /*20d2*/ 	.short	(.L_1405 - .L_1404)
	.align		4
.L_1404:
        /*20d4*/ 	.word	index@($_Z10J_EVALUATEPfS_S_$_Z8J_2_10_2PfS_)
        /*20d8*/ 	.word	0x00000008


	//----- nvinfo : EIATTR_FRAME_SIZE
	.align		4
.L_1405:
        /*20dc*/ 	.byte	0x04, 0x11
        /*20de*/ 	.short	(.L_1407 - .L_1406)
	.align		4
.L_1406:
        /*20e0*/ 	.word	index@($_Z10J_EVALUATEPfS_S_$_Z8J_2_10_1PfS_)
        /*20e4*/ 	.word	0x00000008


	//----- nvinfo : EIATTR_FRAME_SIZE
	.align		4
.L_1407:
        /*20e8*/ 	.byte	0x04, 0x11
        /*20ea*/ 	.short	(.L_1409 - .L_1408)
	.align		4
.L_1408:
        /*20ec*/ 	.word	index@($_Z10J_EVALUATEPfS_S_$_Z8J_2_10_0PfS_)
        /*20f0*/ 	.word	0x00000008


	//----- nvinfo : EIATTR_FRAME_SIZE
	.align		4
.L_1409:
        /*20f4*/ 	.byte	0x04, 0x11
        /*20f6*/ 	.short	(.L_1411 - .L_1410)
	.align		4
.L_1410:
        /*20f8*/ 	.word	index@($_Z10J_EVALUATEPfS_S_$_Z8J_2_0_21PfS_)
        /*20fc*/ 	.word	0x00000008


	//----- nvinfo : EIATTR_FRAME_SIZE
	.align		4
.L_1411:
        /*2100*/ 	.byte	0x04, 0x11
        /*2102*/ 	.short	(.L_1413 - .L_1412)
	.align		4
.L_1412:
        /*2104*/ 	.word	index@($_Z10J_EVALUATEPfS_S_$_Z8J_2_0_20PfS_)
        /*2108*/ 	.word	0x00000008


	//----- nvinfo : EIATTR_FRAME_SIZE
	.align		4
.L_1413:
        /*210c*/ 	.byte	0x04, 0x11
        /*210e*/ 	.short	(.L_1415 - .L_1414)
	.align		4
.L_1414:
        /*2110*/ 	.word	index@($_Z10J_EVALUATEPfS_S_$_Z8J_2_0_19PfS_)
        /*2114*/ 	.word	0x00000008


	//----- nvinfo : EIATTR_FRAME_SIZE
	.align		4
.L_1415:
        /*2118*/ 	.byte	0x04, 0x11
        /*211a*/ 	.short	(.L_1417 - .L_1416)
	.align		4
.L_1416:
        /*211c*/ 	.word	index@($_Z10J_EVALUATEPfS_S_$_Z8J_2_0_18PfS_)
        /*2120*/ 	.word	0x00000008


	//----- nvinfo : EIATTR_FRAME_SIZE
	.align		4
.L_1417:
        /*2124*/ 	.byte	0x04, 0x11
        /*2126*/ 	.short	(.L_1419 - .L_1418)
	.align		4
.L_1418:
        /*2128*/ 	.word	index@($_Z10J_EVALUATEPfS_S_$_Z8J_2_0_17PfS_)
        /*212c*/ 	.word	0x00000008


	//----- nvinfo : EIATTR_FRAME_SIZE
	.align		4
.L_1419:
        /*2130*/ 	.byte	0x04, 0x11
        /*2132*/ 	.short	(.L_1421 - .L_1420)
	.align		4
.L_1420:
        /*2134*/ 	.word	index@($_Z10J_EVALUATEPfS_S_$_Z8J_2_0_16PfS_)
        /*2138*/ 	.word	0x00000008


	//----- nvinfo : EIATTR_FRAME_SIZE
	.align		4
.L_1421:
        /*213c*/ 	.byte	0x04, 0x11
        /*213e*/ 	.short	(.L_1423 - .L_1422)
	.align		4
.L_1422:
        /*2140*/ 	.word	index@($_Z10J_EVALUATEPfS_S_$_Z8J_2_0_15PfS_)
        /*2144*/ 	.word	0x00000008


	//----- nvinfo : EIATTR_FRAME_SIZE
	.align		4
.L_1423:
        /*2148*/ 	.byte	0x04, 0x11
        /*214a*/ 	.short	(.L_1425 - .L_1424)
	.align		4
.L_1424:
        /*214c*/ 	.word	index@($_Z10J_EVALUATEPfS_S_$_Z8J_2_0_14PfS_)
        /*2150*/ 	.word	0x00000008


	//----- nvinfo : EIATTR_FRAME_SIZE
	.align		4
.L_1425:
        /*2154*/ 	.byte	0x04, 0x11
        /*2156*/ 	.short	(.L_1427 - .L_1426)
	.align		4
.L_1426:
        /*2158*/ 	.word	index@($_Z10J_EVALUATEPfS_S_$_Z8J_2_0_13PfS_)
        /*215c*/ 	.word	0x00000008


	//----- nvinfo : EIATTR_FRAME_SIZE
	.align		4
.L_1427:
        /*2160*/ 	.byte	0x04, 0x11
        /*2162*/ 	.short	(.L_1429 - .L_1428)
	.align		4
.L_1428:
        /*2164*/ 	.word	index@($_Z10J_EVALUATEPfS_S_$_Z8J_2_0_12PfS_)
        /*2168*/ 	.word	0x00000008


	//----- nvinfo : EIATTR_FRAME_SIZE
	.align		4
.L_1429:
        /*216c*/ 	.byte	0x04, 0x11
        /*216e*/ 	.short	(.L_1431 - .L_1430)
	.align		4
.L_1430:
        /*2170*/ 	.word	index@($_Z10J_EVALUATEPfS_S_$_Z8J_2_0_11PfS_)
        /*2174*/ 	.word	0x00000008


	//----- nvinfo : EIATTR_FRAME_SIZE
	.align		4
.L_1431:
        /*2178*/ 	.byte	0x04, 0x11
        /*217a*/ 	.short	(.L_1433 - .L_1432)
	.align		4
.L_1432:
        /*217c*/ 	.word	index@($_Z10J_EVALUATEPfS_S_$_Z8J_2_0_10PfS_)
        /*2180*/ 	.word	0x00000008


	//----- nvinfo : EIATTR_FRAME_SIZE
	.align		4
.L_1433:
        /*2184*/ 	.byte	0x04, 0x11
        /*2186*/ 	.short	(.L_1435 - .L_1434)
	.align		4
.L_1434:
        /*2188*/ 	.word	index@($_Z10J_EVALUATEPfS_S_$_Z8J_1_9_21PfS_)
        /*218c*/ 	.word	0x00000008


	//----- nvinfo : EIATTR_FRAME_SIZE
	.align		4
.L_1435:
        /*2190*/ 	.byte	0x04, 0x11
        /*2192*/ 	.short	(.L_1437 - .L_1436)
	.align		4
.L_1436:
        /*2194*/ 	.word	index@($_Z10J_EVALUATEPfS_S_$_Z8J_1_9_20PfS_)
        /*2198*/ 	.word	0x00000008


	//----- nvinfo : EIATTR_FRAME_SIZE
	.align		4
.L_1437:
        /*219c*/ 	.byte	0x04, 0x11
        /*219e*/ 	.short	(.L_1439 - .L_1438)
	.align		4
.L_1438:
        /*21a0*/ 	.word	index@($_Z10J_EVALUATEPfS_S_$_Z8J_1_9_19PfS_)
        /*21a4*/ 	.word	0x00000008


	//----- nvinfo : EIATTR_FRAME_SIZE
	.align		4
.L_1439:
        /*21a8*/ 	.byte	0x04, 0x11
        /*21aa*/ 	.short	(.L_1441 - .L_1440)
	.align		4
.L_1440:
        /*21ac*/ 	.word	index@($_Z10J_EVALUATEPfS_S_$_Z8J_1_9_18PfS_)
        /*21b0*/ 	.word	0x00000008


	//----- nvinfo : EIATTR_FRAME_SIZE
	.align		4
.L_1441:
        /*21b4*/ 	.byte	0x04, 0x11
        /*21b6*/ 	.short	(.L_1443 - .L_1442)
	.align		4
.L_1442:
        /*21b8*/ 	.word	index@($_Z10J_EVALUATEPfS_S_$_Z8J_1_9_17PfS_)
        /*21bc*/ 	.word	0x00000008


	//----- nvinfo : EIATTR_FRAME_SIZE
	.align		4
.L_1443:
        /*21c0*/ 	.byte	0x04, 0x11
        /*21c2*/ 	.short	(.L_1445 - .L_1444)
	.align		4
.L_1444:
        /*21c4*/ 	.word	index@($_Z10J_EVALUATEPfS_S_$_Z8J_1_9_16PfS_)
        /*21c8*/ 	.word	0x00000008


	//----- nvinfo : EIATTR_FRAME_SIZE
	.align		4
.L_1445:
        /*21cc*/ 	.byte	0x04, 0x11
        /*21ce*/ 	.short	(.L_1447 - .L_1446)
	.align		4
.L_1446:
        /*21d0*/ 	.word	index@($_Z10J_EVALUATEPfS_S_$_Z8J_1_9_15PfS_)
        /*21d4*/ 	.word	0x00000008


	//----- nvinfo : EIATTR_FRAME_SIZE
	.align		4
.L_1447:
        /*21d8*/ 	.byte	0x04, 0x11
        /*21da*/ 	.short	(.L_1449 - .L_1448)
	.align		4
.L_1448:
        /*21dc*/ 	.word	index@($_Z10J_EVALUATEPfS_S_$_Z8J_1_9_14PfS_)
        /*21e0*/ 	.word	0x00000008


	//----- nvinfo : EIATTR_FRAME_SIZE
	.align		4
.L_1449:
        /*21e4*/ 	.byte	0x04, 0x11
        /*21e6*/ 	.short	(.L_1451 - .L_1450)
	.align		4
.L_1450:
        /*21e8*/ 	.word	index@($_Z10J_EVALUATEPfS_S_$_Z8J_1_9_13PfS_)
        /*21ec*/ 	.word	0x00000008


	//----- nvinfo : EIATTR_FRAME_SIZE
	.align		4
.L_1451:
        /*21f0*/ 	.byte	0x04, 0x11
        /*21f2*/ 	.short	(.L_1453 - .L_1452)
	.align		4
.L_1452:
        /*21f4*/ 	.word	index@($_Z10J_EVALUATEPfS_S_$_Z8J_1_9_12PfS_)
        /*21f8*/ 	.word	0x00000008


	//----- nvinfo : EIATTR_FRAME_SIZE
	.align		4
.L_1453:
        /*21fc*/ 	.byte	0x04, 0x11
        /*21fe*/ 	.short	(.L_1455 - .L_1454)
	.align		4
.L_1454:
        /*2200*/ 	.word	index@($_Z10J_EVALUATEPfS_S_$_Z8J_1_9_11PfS_)
        /*2204*/ 	.word	0x00000008


	//----- nvinfo : EIATTR_FRAME_SIZE
	.align		4
.L_1455:
        /*2208*/ 	.byte	0x04, 0x11
        /*220a*/ 	.short	(.L_1457 - .L_1456)
	.align		4
.L_1456:
        /*220c*/ 	.word	index@($_Z10J_EVALUATEPfS_S_$_Z8J_1_9_10PfS_)
        /*2210*/ 	.word	0x00000008


	//----- nvinfo : EIATTR_FRAME_SIZE
	.align		4
.L_1457:
        /*2214*/ 	.byte	0x04, 0x11
        /*2216*/ 	.short	(.L_1459 - .L_1458)
	.align		4
.L_1458:
        /*2218*/ 	.word	index@($_Z10J_EVALUATEPfS_S_$_Z8J_1_8_21PfS_)
        /*221c*/ 	.word	0x00000008


	//----- nvinfo : EIATTR_FRAME_SIZE
	.align		4
.L_1459:
        /*2220*/ 	.byte	0x04, 0x11
        /*2222*/ 	.short	(.L_1461 - .L_1460)
	.align		4
.L_1460:
        /*2224*/ 	.word	index@($_Z10J_EVALUATEPfS_S_$_Z8J_1_8_20PfS_)
        /*2228*/ 	.word	0x00000008


	//----- nvinfo : EIATTR_FRAME_SIZE
	.align		4
.L_1461:
        /*222c*/ 	.byte	0x04, 0x11
        /*222e*/ 	.short	(.L_1463 - .L_1462)
	.align		4
.L_1462:
        /*2230*/ 	.word	index@($_Z10J_EVALUATEPfS_S_$_Z8J_1_8_19PfS_)
        /*2234*/ 	.word	0x00000008


	//----- nvinfo : EIATTR_FRAME_SIZE
	.align		4
.L_1463:
        /*2238*/ 	.byte	0x04, 0x11
        /*223a*/ 	.short	(.L_1465 - .L_1464)
	.align		4
.L_1464:
        /*223c*/ 	.word	index@($_Z10J_EVALUATEPfS_S_$_Z8J_1_8_18PfS_)
        /*2240*/ 	.word	0x00000008


	//----- nvinfo : EIATTR_FRAME_SIZE
	.align		4
.L_1465:
        /*2244*/ 	.byte	0x04, 0x11
        /*2246*/ 	.short	(.L_1467 - .L_1466)
	.align		4
.L_1466:
        /*2248*/ 	.word	index@($_Z10J_EVALUATEPfS_S_$_Z8J_1_8_17PfS_)
        /*224c*/ 	.word	0x00000008


	//----- nvinfo : EIATTR_FRAME_SIZE
	.align		4
.L_1467:
        /*2250*/ 	.byte	0x04, 0x11
        /*2252*/ 	.short	(.L_1469 - .L_1468)
	.align		4
.L_1468:
        /*2254*/ 	.word	index@($_Z10J_EVALUATEPfS_S_$_Z8J_1_8_16PfS_)
        /*2258*/ 	.word	0x00000008


	//----- nvinfo : EIATTR_FRAME_SIZE
	.align		4
.L_1469:
        /*225c*/ 	.byte	0x04, 0x11
        /*225e*/ 	.short	(.L_1471 - .L_1470)
	.align		4
.L_1470:
        /*2260*/ 	.word	index@($_Z10J_EVALUATEPfS_S_$_Z8J_1_8_15PfS_)
        /*2264*/ 	.word	0x00000008


	//----- nvinfo : EIATTR_FRAME_SIZE
	.align		4
.L_1471:
        /*2268*/ 	.byte	0x04, 0x11
        /*226a*/ 	.short	(.L_1473 - .L_1472)
	.align		4
.L_1472:
        /*226c*/ 	.word	index@($_Z10J_EVALUATEPfS_S_$_Z8J_1_8_14PfS_)
        /*2270*/ 	.word	0x00000008


	//----- nvinfo : EIATTR_FRAME_SIZE
	.align		4
.L_1473:
        /*2274*/ 	.byte	0x04, 0x11
        /*2276*/ 	.short	(.L_1475 - .L_1474)
	.align		4
.L_1474:
        /*2278*/ 	.word	index@($_Z10J_EVALUATEPfS_S_$_Z8J_1_8_13PfS_)
        /*227c*/ 	.word	0x00000008


	//----- nvinfo : EIATTR_FRAME_SIZE
	.align		4
.L_1475:
        /*2280*/ 	.byte	0x04, 0x11
        /*2282*/ 	.short	(.L_1477 - .L_1476)
	.align		4
.L_1476:
        /*2284*/ 	.word	index@($_Z10J_EVALUATEPfS_S_$_Z8J_1_8_12PfS_)
        /*2288*/ 	.word	0x00000008


	//----- nvinfo : EIATTR_FRAME_SIZE
	.align		4
.L_1477:
        /*228c*/ 	.byte	0x04, 0x11
        /*228e*/ 	.short	(.L_1479 - .L_1478)
	.align		4
.L_1478:
        /*2290*/ 	.word	index@($_Z10J_EVALUATEPfS_S_$_Z8J_1_8_11PfS_)
        /*2294*/ 	.word	0x00000008


	//----- nvinfo : EIATTR_FRAME_SIZE
	.align		4
.L_1479:
        /*2298*/ 	.byte	0x04, 0x11
        /*229a*/ 	.short	(.L_1481 - .L_1480)
	.align		4
.L_1480:
        /*229c*/ 	.word	index@($_Z10J_EVALUATEPfS_S_$_Z8J_1_8_10PfS_)
        /*22a0*/ 	.word	0x00000008


	//----- nvinfo : EIATTR_FRAME_SIZE
	.align		4
.L_1481:
        /*22a4*/ 	.byte	0x04, 0x11
        /*22a6*/ 	.short	(.L_1483 - .L_1482)
	.align		4
.L_1482:
        /*22a8*/ 	.word	index@($_Z10J_EVALUATEPfS_S_$_Z8J_1_7_21PfS_)
        /*22ac*/ 	.word	0x00000008


	//----- nvinfo : EIATTR_FRAME_SIZE
	.align		4
.L_1483:
        /*22b0*/ 	.byte	0x04, 0x11
        /*22b2*/ 	.short	(.L_1485 - .L_1484)
	.align		4
.L_1484:
        /*22b4*/ 	.word	index@($_Z10J_EVALUATEPfS_S_$_Z8J_1_7_20PfS_)
        /*22b8*/ 	.word	0x00000008


	//----- nvinfo : EIATTR_FRAME_SIZE
	.align		4
.L_1485:
        /*22bc*/ 	.byte	0x04, 0x11
        /*22be*/ 	.short	(.L_1487 - .L_1486)
	.align		4
.L_1486:
        /*22c0*/ 	.word	index@($_Z10J_EVALUATEPfS_S_$_Z8J_1_7_19PfS_)
        /*22c4*/ 	.word	0x00000008


	//----- nvinfo : EIATTR_FRAME_SIZE
	.align		4
.L_1487:
        /*22c8*/ 	.byte	0x04, 0x11
        /*22ca*/ 	.short	(.L_1489 - .L_1488)
	.align		4
.L_1488:
        /*22cc*/ 	.word	index@($_Z10J_EVALUATEPfS_S_$_Z8J_1_7_18PfS_)
        /*22d0*/ 	.word	0x00000008


	//----- nvinfo : EIATTR_FRAME_SIZE
	.align		4
.L_1489:
        /*22d4*/ 	.byte	0x04, 0x11
        /*22d6*/ 	.short	(.L_1491 - .L_1490)
	.align		4
.L_1490:
        /*22d8*/ 	.word	index@($_Z10J_EVALUATEPfS_S_$_Z8J_1_7_17PfS_)
        /*22dc*/ 	.word	0x00000008


	//----- nvinfo : EIATTR_FRAME_SIZE
	.align		4
.L_1491:
        /*22e0*/ 	.byte	0x04, 0x11
        /*22e2*/ 	.short	(.L_1493 - .L_1492)
	.align		4
.L_1492:
        /*22e4*/ 	.word	index@($_Z10J_EVALUATEPfS_S_$_Z8J_1_7_16PfS_)
        /*22e8*/ 	.word	0x00000008


	//----- nvinfo : EIATTR_FRAME_SIZE
	.align		4
.L_1493:
        /*22ec*/ 	.byte	0x04, 0x11
        /*22ee*/ 	.short	(.L_1495 - .L_1494)
	.align		4
.L_1494:
        /*22f0*/ 	.word	index@($_Z10J_EVALUATEPfS_S_$_Z8J_1_7_15PfS_)
        /*22f4*/ 	.word	0x00000008


	//----- nvinfo : EIATTR_FRAME_SIZE
	.align		4
.L_1495:
        /*22f8*/ 	.byte	0x04, 0x11
        /*22fa*/ 	.short	(.L_1497 - .L_1496)
	.align		4
.L_1496:
        /*22fc*/ 	.word	index@($_Z10J_EVALUATEPfS_S_$_Z8J_1_7_14PfS_)
        /*2300*/ 	.word	0x00000008


	//----- nvinfo : EIATTR_FRAME_SIZE
	.align		4
.L_1497:
        /*2304*/ 	.byte	0x04, 0x11
        /*2306*/ 	.short	(.L_1499 - .L_1498)
	.align		4
.L_1498:
        /*2308*/ 	.word	index@($_Z10J_EVALUATEPfS_S_$_Z8J_1_7_13PfS_)
        /*230c*/ 	.word	0x00000008


	//----- nvinfo : EIATTR_FRAME_SIZE
	.align		4
.L_1499:
        /*2310*/ 	.byte	0x04, 0x11
        /*2312*/ 	.short	(.L_1501 - .L_1500)
	.align		4
.L_1500:
        /*2314*/ 	.word	index@($_Z10J_EVALUATEPfS_S_$_Z8J_1_7_12PfS_)
        /*2318*/ 	.word	0x00000008


	//----- nvinfo : EIATTR_FRAME_SIZE
	.align		4
.L_1501:
        /*231c*/ 	.byte	0x04, 0x11
        /*231e*/ 	.short	(.L_1503 - .L_1502)
	.align		4
.L_1502:
        /*2320*/ 	.word	index@($_Z10J_EVALUATEPfS_S_$_Z8J_1_7_11PfS_)
        /*2324*/ 	.word	0x00000008


	//----- nvinfo : EIATTR_FRAME_SIZE
	.align		4
.L_1503:
        /*2328*/ 	.byte	0x04, 0x11
        /*232a*/ 	.short	(.L_1505 - .L_1504)
	.align		4
.L_1504:
        /*232c*/ 	.word	index@($_Z10J_EVALUATEPfS_S_$_Z8J_1_7_10PfS_)
        /*2330*/ 	.word	0x00000008


	//----- nvinfo : EIATTR_FRAME_SIZE
	.align		4
.L_1505:
        /*2334*/ 	.byte	0x04, 0x11
        /*2336*/ 	.short	(.L_1507 - .L_1506)
	.align		4
.L_1506:
        /*2338*/ 	.word	index@($_Z10J_EVALUATEPfS_S_$_Z8J_1_6_21PfS_)
        /*233c*/ 	.word	0x00000008


	//----- nvinfo : EIATTR_FRAME_SIZE
	.align		4
.L_1507:
        /*2340*/ 	.byte	0x04, 0x11
        /*2342*/ 	.short	(.L_1509 - .L_1508)
	.align		4
.L_1508:
        /*2344*/ 	.word	index@($_Z10J_EVALUATEPfS_S_$_Z8J_1_6_20PfS_)
        /*2348*/ 	.word	0x00000008


	//----- nvinfo : EIATTR_FRAME_SIZE
	.align		4
.L_1509:
        /*234c*/ 	.byte	0x04, 0x11
        /*234e*/ 	.short	(.L_1511 - .L_1510)
	.align		4
.L_1510:
        /*2350*/ 	.word	index@($_Z10J_EVALUATEPfS_S_$_Z8J_1_6_19PfS_)
        /*2354*/ 	.word	0x00000008


	//----- nvinfo : EIATTR_FRAME_SIZE
	.align		4
.L_1511:
        /*2358*/ 	.byte	0x04, 0x11
        /*235a*/ 	.short	(.L_1513 - .L_1512)
	.align		4
.L_1512:
        /*235c*/ 	.word	index@($_Z10J_EVALUATEPfS_S_$_Z8J_1_6_18PfS_)
        /*2360*/ 	.word	0x00000008


	//----- nvinfo : EIATTR_FRAME_SIZE
	.align		4
.L_1513:
        /*2364*/ 	.byte	0x04, 0x11
        /*2366*/ 	.short	(.L_1515 - .L_1514)
	.align		4
.L_1514:
        /*2368*/ 	.word	index@($_Z10J_EVALUATEPfS_S_$_Z8J_1_6_17PfS_)
        /*236c*/ 	.word	0x00000008


	//----- nvinfo : EIATTR_FRAME_SIZE
	.align		4
.L_1515:
        /*2370*/ 	.byte	0x04, 0x11
        /*2372*/ 	.short	(.L_1517 - .L_1516)
	.align		4
.L_1516:
        /*2374*/ 	.word	index@($_Z10J_EVALUATEPfS_S_$_Z8J_1_6_16PfS_)
        /*2378*/ 	.word	0x00000008


	//----- nvinfo : EIATTR_FRAME_SIZE
	.align		4
.L_1517:
        /*237c*/ 	.byte	0x04, 0x11
        /*237e*/ 	.short	(.L_1519 - .L_1518)
	.align		4
.L_1518:
        /*2380*/ 	.word	index@($_Z10J_EVALUATEPfS_S_$_Z8J_1_6_15PfS_)
        /*2384*/ 	.word	0x00000008


	//----- nvinfo : EIATTR_FRAME_SIZE
	.align		4
.L_1519:
        /*2388*/ 	.byte	0x04, 0x11
        /*238a*/ 	.short	(.L_1521 - .L_1520)
	.align		4
.L_1520:
        /*238c*/ 	.word	index@($_Z10J_EVALUATEPfS_S_$_Z8J_1_6_14PfS_)
        /*2390*/ 	.word	0x00000008


	//----- nvinfo : EIATTR_FRAME_SIZE
	.align		4
.L_1521:
        /*2394*/ 	.byte	0x04, 0x11
        /*2396*/ 	.short	(.L_1523 - .L_1522)
	.align		4
.L_1522:
        /*2398*/ 	.word	index@($_Z10J_EVALUATEPfS_S_$_Z8J_1_6_13PfS_)
        /*239c*/ 	.word	0x00000008


	//----- nvinfo : EIATTR_FRAME_SIZE
	.align		4
.L_1523:
        /*23a0*/ 	.byte	0x04, 0x11
        /*23a2*/ 	.short	(.L_1525 - .L_1524)
	.align		4
.L_1524:
        /*23a4*/ 	.word	index@($_Z10J_EVALUATEPfS_S_$_Z8J_1_6_12PfS_)
        /*23a8*/ 	.word	0x00000008


	//----- nvinfo : EIATTR_FRAME_SIZE
	.align		4
.L_1525:
        /*23ac*/ 	.byte	0x04, 0x11
        /*23ae*/ 	.short	(.L_1527 - .L_1526)
	.align		4
.L_1526:
        /*23b0*/ 	.word	index@($_Z10J_EVALUATEPfS_S_$_Z8J_1_6_11PfS_)
        /*23b4*/ 	.word	0x00000008


	//----- nvinfo : EIATTR_FRAME_SIZE
	.align		4
.L_1527:
        /*23b8*/ 	.byte	0x04, 0x11
        /*23ba*/ 	.short	(.L_1529 - .L_1528)
	.align		4
.L_1528:
        /*23bc*/ 	.word	index@($_Z10J_EVALUATEPfS_S_$_Z8J_1_6_10PfS_)
        /*23c0*/ 	.word	0x00000008


	//----- nvinfo : EIATTR_FRAME_SIZE
	.align		4
.L_1529:
        /*23c4*/ 	.byte	0x04, 0x11
        /*23c6*/ 	.short	(.L_1531 - .L_1530)
	.align		4
.L_1530:
        /*23c8*/ 	.word	index@($_Z10J_EVALUATEPfS_S_$_Z8J_1_5_21PfS_)
        /*23cc*/ 	.word	0x00000008


	//----- nvinfo : EIATTR_FRAME_SIZE
	.align		4
.L_1531:
        /*23d0*/ 	.byte	0x04, 0x11
        /*23d2*/ 	.short	(.L_1533 - .L_1532)
	.align		4
.L_1532:
        /*23d4*/ 	.word	index@($_Z10J_EVALUATEPfS_S_$_Z8J_1_5_20PfS_)
        /*23d8*/ 	.word	0x00000008


	//----- nvinfo : EIATTR_FRAME_SIZE
	.align		4
.L_1533:
        /*23dc*/ 	.byte	0x04, 0x11
        /*23de*/ 	.short	(.L_1535 - .L_1534)
	.align		4
.L_1534:
        /*23e0*/ 	.word	index@($_Z10J_EVALUATEPfS_S_$_Z8J_1_5_19PfS_)
        /*23e4*/ 	.word	0x00000008


	//----- nvinfo : EIATTR_FRAME_SIZE
	.align		4
.L_1535:
        /*23e8*/ 	.byte	0x04, 0x11
        /*23ea*/ 	.short	(.L_1537 - .L_1536)
	.align		4
.L_1536:
        /*23ec*/ 	.word	index@($_Z10J_EVALUATEPfS_S_$_Z8J_1_5_18PfS_)
        /*23f0*/ 	.word	0x00000008


	//----- nvinfo : EIATTR_FRAME_SIZE
	.align		4
.L_1537:
        /*23f4*/ 	.byte	0x04, 0x11
        /*23f6*/ 	.short	(.L_1539 - .L_1538)
	.align		4
.L_1538:
        /*23f8*/ 	.word	index@($_Z10J_EVALUATEPfS_S_$_Z8J_1_5_17PfS_)
        /*23fc*/ 	.word	0x00000008


	//----- nvinfo : EIATTR_FRAME_SIZE
	.align		4
.L_1539:
        /*2400*/ 	.byte	0x04, 0x11
        /*2402*/ 	.short	(.L_1541 - .L_1540)
	.align		4
.L_1540:
        /*2404*/ 	.word	index@($_Z10J_EVALUATEPfS_S_$_Z8J_1_5_16PfS_)
        /*2408*/ 	.word	0x00000008


	//----- nvinfo : EIATTR_FRAME_SIZE
	.align		4
.L_1541:
        /*240c*/ 	.byte	0x04, 0x11
        /*240e*/ 	.short	(.L_1543 - .L_1542)
	.align		4
.L_1542:
        /*2410*/ 	.word	index@($_Z10J_EVALUATEPfS_S_$_Z8J_1_5_15PfS_)
        /*2414*/ 	.word	0x00000008


	//----- nvinfo : EIATTR_FRAME_SIZE
	.align		4
.L_1543:
        /*2418*/ 	.byte	0x04, 0x11
        /*241a*/ 	.short	(.L_1545 - .L_1544)
	.align		4
.L_1544:
        /*241c*/ 	.word	index@($_Z10J_EVALUATEPfS_S_$_Z8J_1_5_14PfS_)
        /*2420*/ 	.word	0x00000008


	//----- nvinfo : EIATTR_FRAME_SIZE
	.align		4
.L_1545:
        /*2424*/ 	.byte	0x04, 0x11
        /*2426*/ 	.short	(.L_1547 - .L_1546)
	.align		4
.L_1546:
        /*2428*/ 	.word	index@($_Z10J_EVALUATEPfS_S_$_Z8J_1_5_13PfS_)
        /*242c*/ 	.word	0x00000008


	//----- nvinfo : EIATTR_FRAME_SIZE
	.align		4
.L_1547:
        /*2430*/ 	.byte	0x04, 0x11
        /*2432*/ 	.short	(.L_1549 - .L_1548)
	.align		4
.L_1548:
        /*2434*/ 	.word	index@($_Z10J_EVALUATEPfS_S_$_Z8J_1_5_12PfS_)
        /*2438*/ 	.word	0x00000008


	//----- nvinfo : EIATTR_FRAME_SIZE
	.align		4
.L_1549:
        /*243c*/ 	.byte	0x04, 0x11
        /*243e*/ 	.short	(.L_1551 - .L_1550)
	.align		4
.L_1550:
        /*2440*/ 	.word	index@($_Z10J_EVALUATEPfS_S_$_Z8J_1_5_11PfS_)
        /*2444*/ 	.word	0x00000008


	//----- nvinfo : EIATTR_FRAME_SIZE
	.align		4
.L_1551:
        /*2448*/ 	.byte	0x04, 0x11
        /*244a*/ 	.short	(.L_1553 - .L_1552)
	.align		4
.L_1552:
        /*244c*/ 	.word	index@($_Z10J_EVALUATEPfS_S_$_Z8J_1_5_10PfS_)
        /*2450*/ 	.word	0x00000008


	//----- nvinfo : EIATTR_FRAME_SIZE
	.align		4
.L_1553:
        /*2454*/ 	.byte	0x04, 0x11
        /*2456*/ 	.short	(.L_1555 - .L_1554)
	.align		4
.L_1554:
        /*2458*/ 	.word	index@($_Z10J_EVALUATEPfS_S_$_Z8J_1_4_21PfS_)
        /*245c*/ 	.word	0x00000008


	//----- nvinfo : EIATTR_FRAME_SIZE
	.align		4
.L_1555:
        /*2460*/ 	.byte	0x04, 0x11
        /*2462*/ 	.short	(.L_1557 - .L_1556)
	.align		4
.L_1556:
        /*2464*/ 	.word	index@($_Z10J_EVALUATEPfS_S_$_Z8J_1_4_20PfS_)
        /*2468*/ 	.word	0x00000008


	//----- nvinfo : EIATTR_FRAME_SIZE
	.align		4
.L_1557:
        /*246c*/ 	.byte	0x04, 0x11
        /*246e*/ 	.short	(.L_1559 - .L_1558)
	.align		4
.L_1558:
        /*2470*/ 	.word	index@($_Z10J_EVALUATEPfS_S_$_Z8J_1_4_19PfS_)
        /*2474*/ 	.word	0x00000008


	//----- nvinfo : EIATTR_FRAME_SIZE
	.align		4
.L_1559:
        /*2478*/ 	.byte	0x04, 0x11
        /*247a*/ 	.short	(.L_1561 - .L_1560)
	.align		4
.L_1560:
        /*247c*/ 	.word	index@($_Z10J_EVALUATEPfS_S_$_Z8J_1_4_18PfS_)
        /*2480*/ 	.word	0x00000008


	//----- nvinfo : EIATTR_FRAME_SIZE
	.align		4
.L_1561:
        /*2484*/ 	.byte	0x04, 0x11
        /*2486*/ 	.short	(.L_1563 - .L_1562)
	.align		4
.L_1562:
        /*2488*/ 	.word	index@($_Z10J_EVALUATEPfS_S_$_Z8J_1_4_17PfS_)
        /*248c*/ 	.word	0x00000008


	//----- nvinfo : EIATTR_FRAME_SIZE
	.align		4
.L_1563:
        /*2490*/ 	.byte	0x04, 0x11
        /*2492*/ 	.short	(.L_1565 - .L_1564)
	.align		4
.L_1564:
        /*2494*/ 	.word	index@($_Z10J_EVALUATEPfS_S_$_Z8J_1_4_16PfS_)
        /*2498*/ 	.word	0x00000008


	//----- nvinfo : EIATTR_FRAME_SIZE
	.align		4
.L_1565:
        /*249c*/ 	.byte	0x04, 0x11
        /*249e*/ 	.short	(.L_1567 - .L_1566)
	.align		4
.L_1566:
        /*24a0*/ 	.word	index@($_Z10J_EVALUATEPfS_S_$_Z8J_1_4_15PfS_)
        /*24a4*/ 	.word	0x00000008


	//----- nvinfo : EIATTR_FRAME_SIZE
	.align		4
.L_1567:
        /*24a8*/ 	.byte	0x04, 0x11
        /*24aa*/ 	.short	(.L_1569 - .L_1568)
	.align		4
.L_1568:
        /*24ac*/ 	.word	index@($_Z10J_EVALUATEPfS_S_$_Z8J_1_4_14PfS_)
        /*24b0*/ 	.word	0x00000008


	//----- nvinfo : EIATTR_FRAME_SIZE
	.align		4
.L_1569:
        /*24b4*/ 	.byte	0x04, 0x11
        /*24b6*/ 	.short	(.L_1571 - .L_1570)
	.align		4
.L_1570:
        /*24b8*/ 	.word	index@($_Z10J_EVALUATEPfS_S_$_Z8J_1_4_13PfS_)
        /*24bc*/ 	.word	0x00000008


	//----- nvinfo : EIATTR_FRAME_SIZE
	.align		4
.L_1571:
        /*24c0*/ 	.byte	0x04, 0x11
        /*24c2*/ 	.short	(.L_1573 - .L_1572)
	.align		4
.L_1572:
        /*24c4*/ 	.word	index@($_Z10J_EVALUATEPfS_S_$_Z8J_1_4_12PfS_)
        /*24c8*/ 	.word	0x00000008


	//----- nvinfo : EIATTR_FRAME_SIZE
	.align		4
.L_1573:
        /*24cc*/ 	.byte	0x04, 0x11
        /*24ce*/ 	.short	(.L_1575 - .L_1574)
	.align		4
.L_1574:
        /*24d0*/ 	.word	index@($_Z10J_EVALUATEPfS_S_$_Z8J_1_4_11PfS_)
        /*24d4*/ 	.word	0x00000008


	//----- nvinfo : EIATTR_FRAME_SIZE
	.align		4
.L_1575:
        /*24d8*/ 	.byte	0x04, 0x11
        /*24da*/ 	.short	(.L_1577 - .L_1576)
	.align		4
.L_1576:
        /*24dc*/ 	.word	index@($_Z10J_EVALUATEPfS_S_$_Z8J_1_4_10PfS_)
        /*24e0*/ 	.word	0x00000008


	//----- nvinfo : EIATTR_FRAME_SIZE
	.align		4
.L_1577:
        /*24e4*/ 	.byte	0x04, 0x11
        /*24e6*/ 	.short	(.L_1579 - .L_1578)
	.align		4
.L_1578:
        /*24e8*/ 	.word	index@($_Z10J_EVALUATEPfS_S_$_Z8J_1_3_21PfS_)
        /*24ec*/ 	.word	0x00000008


	//----- nvinfo : EIATTR_FRAME_SIZE
	.align		4
.L_1579:
        /*24f0*/ 	.byte	0x04, 0x11
        /*24f2*/ 	.short	(.L_1581 - .L_1580)
	.align		4
.L_1580:
        /*24f4*/ 	.word	index@($_Z10J_EVALUATEPfS_S_$_Z8J_1_3_20PfS_)
        /*24f8*/ 	.word	0x00000008


	//----- nvinfo : EIATTR_FRAME_SIZE
	.align		4
.L_1581:
        /*24fc*/ 	.byte	0x04, 0x11
        /*24fe*/ 	.short	(.L_1583 - .L_1582)
	.align		4
.L_1582:
        /*2500*/ 	.word	index@($_Z10J_EVALUATEPfS_S_$_Z8J_1_3_19PfS_)
        /*2504*/ 	.word	0x00000008


	//----- nvinfo : EIATTR_FRAME_SIZE
	.align		4
.L_1583:
        /*2508*/ 	.byte	0x04, 0x11
        /*250a*/ 	.short	(.L_1585 - .L_1584)
	.align		4
.L_1584:
        /*250c*/ 	.word	index@($_Z10J_EVALUATEPfS_S_$_Z8J_1_3_18PfS_)
        /*2510*/ 	.word	0x00000008


	//----- nvinfo : EIATTR_FRAME_SIZE
	.align		4
.L_1585:
        /*2514*/ 	.byte	0x04, 0x11
        /*2516*/ 	.short	(.L_1587 - .L_1586)
	.align		4
.L_1586:
        /*2518*/ 	.word	index@($_Z10J_EVALUATEPfS_S_$_Z8J_1_3_17PfS_)
        /*251c*/ 	.word	0x00000008


	//----- nvinfo : EIATTR_FRAME_SIZE
	.align		4
.L_1587:
        /*2520*/ 	.byte	0x04, 0x11
        /*2522*/ 	.short	(.L_1589 - .L_1588)
	.align		4
.L_1588:
        /*2524*/ 	.word	index@($_Z10J_EVALUATEPfS_S_$_Z8J_1_3_16PfS_)
        /*2528*/ 	.word	0x00000008


	//----- nvinfo : EIATTR_FRAME_SIZE
	.align		4
.L_1589:
        /*252c*/ 	.byte	0x04, 0x11
        /*252e*/ 	.short	(.L_1591 - .L_1590)
	.align		4
.L_1590:
        /*2530*/ 	.word	index@($_Z10J_EVALUATEPfS_S_$_Z8J_1_3_15PfS_)
        /*2534*/ 	.word	0x00000008


	//----- nvinfo : EIATTR_FRAME_SIZE
	.align		4
.L_1591:
        /*2538*/ 	.byte	0x04, 0x11
        /*253a*/ 	.short	(.L_1593 - .L_1592)
	.align		4
.L_1592:
        /*253c*/ 	.word	index@($_Z10J_EVALUATEPfS_S_$_Z8J_1_3_14PfS_)
        /*2540*/ 	.word	0x00000008


	//----- nvinfo : EIATTR_FRAME_SIZE
	.align		4
.L_1593:
        /*2544*/ 	.byte	0x04, 0x11
        /*2546*/ 	.short	(.L_1595 - .L_1594)
	.align		4
.L_1594:
        /*2548*/ 	.word	index@($_Z10J_EVALUATEPfS_S_$_Z8J_1_3_13PfS_)
        /*254c*/ 	.word	0x00000008


	//----- nvinfo : EIATTR_FRAME_SIZE
	.align		4
.L_1595:
        /*2550*/ 	.byte	0x04, 0x11
        /*2552*/ 	.short	(.L_1597 - .L_1596)
	.align		4
.L_1596:
        /*2554*/ 	.word	index@($_Z10J_EVALUATEPfS_S_$_Z8J_1_3_12PfS_)
        /*2558*/ 	.word	0x00000008


	//----- nvinfo : EIATTR_FRAME_SIZE
	.align		4
.L_1597:
        /*255c*/ 	.byte	0x04, 0x11
        /*255e*/ 	.short	(.L_1599 - .L_1598)
	.align		4
.L_1598:
        /*2560*/ 	.word	index@($_Z10J_EVALUATEPfS_S_$_Z8J_1_3_11PfS_)
        /*2564*/ 	.word	0x00000008


	//----- nvinfo : EIATTR_FRAME_SIZE
	.align		4
.L_1599:
        /*2568*/ 	.byte	0x04, 0x11
        /*256a*/ 	.short	(.L_1601 - .L_1600)
	.align		4
.L_1600:
        /*256c*/ 	.word	index@($_Z10J_EVALUATEPfS_S_$_Z8J_1_3_10PfS_)
        /*2570*/ 	.word	0x00000008


	//----- nvinfo : EIATTR_FRAME_SIZE
	.align		4
.L_1601:
        /*2574*/ 	.byte	0x04, 0x11
        /*2576*/ 	.short	(.L_1603 - .L_1602)
	.align		4
.L_1602:
        /*2578*/ 	.word	index@($_Z10J_EVALUATEPfS_S_$_Z8J_1_2_21PfS_)
        /*257c*/ 	.word	0x00000008


	//----- nvinfo : EIATTR_FRAME_SIZE
	.align		4
.L_1603:
        /*2580*/ 	.byte	0x04, 0x11
        /*2582*/ 	.short	(.L_1605 - .L_1604)
	.align		4
.L_1604:
        /*2584*/ 	.word	index@($_Z10J_EVALUATEPfS_S_$_Z8J_1_2_20PfS_)
        /*2588*/ 	.word	0x00000008


	//----- nvinfo : EIATTR_FRAME_SIZE
	.align		4
.L_1605:
        /*258c*/ 	.byte	0x04, 0x11
        /*258e*/ 	.short	(.L_1607 - .L_1606)
	.align		4
.L_1606:
        /*2590*/ 	.word	index@($_Z10J_EVALUATEPfS_S_$_Z8J_1_2_19PfS_)
        /*2594*/ 	.word	0x00000008


	//----- nvinfo : EIATTR_FRAME_SIZE
	.align		4
.L_1607:
        /*2598*/ 	.byte	0x04, 0x11
        /*259a*/ 	.short	(.L_1609 - .L_1608)
	.align		4
.L_1608:
        /*259c*/ 	.word	index@($_Z10J_EVALUATEPfS_S_$_Z8J_1_2_18PfS_)
        /*25a0*/ 	.word	0x00000008


	//----- nvinfo : EIATTR_FRAME_SIZE
	.align		4
.L_1609:
        /*25a4*/ 	.byte	0x04, 0x11
        /*25a6*/ 	.short	(.L_1611 - .L_1610)
	.align		4
.L_1610:
        /*25a8*/ 	.word	index@($_Z10J_EVALUATEPfS_S_$_Z8J_1_2_17PfS_)
        /*25ac*/ 	.word	0x00000008


	//----- nvinfo : EIATTR_FRAME_SIZE
	.align		4
.L_1611:
        /*25b0*/ 	.byte	0x04, 0x11
        /*25b2*/ 	.short	(.L_1613 - .L_1612)
	.align		4
.L_1612:
        /*25b4*/ 	.word	index@($_Z10J_EVALUATEPfS_S_$_Z8J_1_2_16PfS_)
        /*25b8*/ 	.word	0x00000008


	//----- nvinfo : EIATTR_FRAME_SIZE
	.align		4
.L_1613:
        /*25bc*/ 	.byte	0x04, 0x11
        /*25be*/ 	.short	(.L_1615 - .L_1614)
	.align		4
.L_1614:
        /*25c0*/ 	.word	index@($_Z10J_EVALUATEPfS_S_$_Z8J_1_2_15PfS_)
        /*25c4*/ 	.word	0x00000008


	//----- nvinfo : EIATTR_FRAME_SIZE
	.align		4
.L_1615:
        /*25c8*/ 	.byte	0x04, 0x11
        /*25ca*/ 	.short	(.L_1617 - .L_1616)
	.align		4
.L_1616:
        /*25cc*/ 	.word	index@($_Z10J_EVALUATEPfS_S_$_Z8J_1_2_14PfS_)
        /*25d0*/ 	.word	0x00000008


	//----- nvinfo : EIATTR_FRAME_SIZE
	.align		4
.L_1617:
        /*25d4*/ 	.byte	0x04, 0x11
        /*25d6*/ 	.short	(.L_1619 - .L_1618)
	.align		4
.L_1618:
        /*25d8*/ 	.word	index@($_Z10J_EVALUATEPfS_S_$_Z8J_1_2_13PfS_)
        /*25dc*/ 	.word	0x00000008


	//----- nvinfo : EIATTR_FRAME_SIZE
	.align		4
.L_1619:
        /*25e0*/ 	.byte	0x04, 0x11
        /*25e2*/ 	.short	(.L_1621 - .L_1620)
	.align		4
.L_1620:
        /*25e4*/ 	.word	index@($_Z10J_EVALUATEPfS_S_$_Z8J_1_2_12PfS_)
        /*25e8*/ 	.word	0x00000008


	//----- nvinfo : EIATTR_FRAME_SIZE
	.align		4
.L_1621:
        /*25ec*/ 	.byte	0x04, 0x11
        /*25ee*/ 	.short	(.L_1623 - .L_1622)
	.align		4
.L_1622:
        /*25f0*/ 	.word	index@($_Z10J_EVALUATEPfS_S_$_Z8J_1_2_11PfS_)
        /*25f4*/ 	.word	0x00000008


	//----- nvinfo : EIATTR_FRAME_SIZE
	.align		4
.L_1623:
        /*25f8*/ 	.byte	0x04, 0x11
        /*25fa*/ 	.short	(.L_1625 - .L_1624)
	.align		4
.L_1624:
        /*25fc*/ 	.word	index@($_Z10J_EVALUATEPfS_S_$_Z8J_1_2_10PfS_)
        /*2600*/ 	.word	0x00000008


	//----- nvinfo : EIATTR_FRAME_SIZE
	.align		4
.L_1625:
        /*2604*/ 	.byte	0x04, 0x11
        /*2606*/ 	.short	(.L_1627 - .L_1626)
	.align		4
.L_1626:
        /*2608*/ 	.word	index@($_Z10J_EVALUATEPfS_S_$_Z8J_1_21_9PfS_)
        /*260c*/ 	.word	0x00000008


	//----- nvinfo : EIATTR_FRAME_SIZE
	.align		4
.L_1627:
        /*2610*/ 	.byte	0x04, 0x11
        /*2612*/ 	.short	(.L_1629 - .L_1628)
	.align		4
.L_1628:
        /*2614*/ 	.word	index@($_Z10J_EVALUATEPfS_S_$_Z8J_1_21_8PfS_)
        /*2618*/ 	.word	0x00000008


	//----- nvinfo : EIATTR_FRAME_SIZE
	.align		4
.L_1629:
        /*261c*/ 	.byte	0x04, 0x11
        /*261e*/ 	.short	(.L_1631 - .L_1630)
	.align		4
.L_1630:
        /*2620*/ 	.word	index@($_Z10J_EVALUATEPfS_S_$_Z8J_1_21_7PfS_)
        /*2624*/ 	.word	0x00000008


	//----- nvinfo : EIATTR_FRAME_SIZE
	.align		4
.L_1631:
        /*2628*/ 	.byte	0x04, 0x11
        /*262a*/ 	.short	(.L_1633 - .L_1632)
	.align		4
.L_1632:
        /*262c*/ 	.word	index@($_Z10J_EVALUATEPfS_S_$_Z8J_1_21_6PfS_)
        /*2630*/ 	.word	0x00000008


	//----- nvinfo : EIATTR_FRAME_SIZE
	.align		4
.L_1633:
        /*2634*/ 	.byte	0x04, 0x11
        /*2636*/ 	.short	(.L_1635 - .L_1634)
	.align		4
.L_1634:
        /*2638*/ 	.word	index@($_Z10J_EVALUATEPfS_S_$_Z8J_1_21_5PfS_)
        /*263c*/ 	.word	0x00000008


	//----- nvinfo : EIATTR_FRAME_SIZE
	.align		4
.L_1635:
        /*2640*/ 	.byte	0x04, 0x11
        /*2642*/ 	.short	(.L_1637 - .L_1636)
	.align		4
.L_1636:
        /*2644*/ 	.word	index@($_Z10J_EVALUATEPfS_S_$_Z8J_1_21_4PfS_)
        /*2648*/ 	.word	0x00000008


	//----- nvinfo : EIATTR_FRAME_SIZE
	.align		4
.L_1637:
        /*264c*/ 	.byte	0x04, 0x11
        /*264e*/ 	.short	(.L_1639 - .L_1638)
	.align		4
.L_1638:
        /*2650*/ 	.word	index@($_Z10J_EVALUATEPfS_S_$_Z8J_1_21_3PfS_)
        /*2654*/ 	.word	0x00000008


	//----- nvinfo : EIATTR_FRAME_SIZE
	.align		4
.L_1639:
        /*2658*/ 	.byte	0x04, 0x11
        /*265a*/ 	.short	(.L_1641 - .L_1640)
	.align		4
.L_1640:
        /*265c*/ 	.word	index@($_Z10J_EVALUATEPfS_S_$_Z8J_1_21_2PfS_)
        /*2660*/ 	.word	0x00000008


	//----- nvinfo : EIATTR_FRAME_SIZE
	.align		4
.L_1641:
        /*2664*/ 	.byte	0x04, 0x11
        /*2666*/ 	.short	(.L_1643 - .L_1642)
	.align		4
.L_1642:
        /*2668*/ 	.word	index@($_Z10J_EVALUATEPfS_S_$_Z8J_1_21_1PfS_)
        /*266c*/ 	.word	0x00000008


	//----- nvinfo : EIATTR_FRAME_SIZE
	.align		4
.L_1643:
        /*2670*/ 	.byte	0x04, 0x11
        /*2672*/ 	.short	(.L_1645 - .L_1644)
	.align		4
.L_1644:
        /*2674*/ 	.word	index@($_Z10J_EVALUATEPfS_S_$_Z8J_1_21_0PfS_)
        /*2678*/ 	.word	0x00000008


	//----- nvinfo : EIATTR_FRAME_SIZE
	.align		4
.L_1645:
        /*267c*/ 	.byte	0x04, 0x11
        /*267e*/ 	.short	(.L_1647 - .L_1646)
	.align		4
.L_1646:
        /*2680*/ 	.word	index@($_Z10J_EVALUATEPfS_S_$_Z8J_1_20_9PfS_)
        /*2684*/ 	.word	0x00000008


	//----- nvinfo : EIATTR_FRAME_SIZE
	.align		4
.L_1647:
        /*2688*/ 	.byte	0x04, 0x11
        /*268a*/ 	.short	(.L_1649 - .L_1648)
	.align		4
.L_1648:
        /*268c*/ 	.word	index@($_Z10J_EVALUATEPfS_S_$_Z8J_1_20_8PfS_)
        /*2690*/ 	.word	0x00000008


	//----- nvinfo : EIATTR_FRAME_SIZE
	.align		4
.L_1649:
        /*2694*/ 	.byte	0x04, 0x11
        /*2696*/ 	.short	(.L_1651 - .L_1650)
	.align		4
.L_1650:
        /*2698*/ 	.word	index@($_Z10J_EVALUATEPfS_S_$_Z8J_1_20_7PfS_)
        /*269c*/ 	.word	0x00000008


	//----- nvinfo : EIATTR_FRAME_SIZE
	.align		4
.L_1651:
        /*26a0*/ 	.byte	0x04, 0x11
        /*26a2*/ 	.short	(.L_1653 - .L_1652)
	.align		4
.L_1652:
        /*26a4*/ 	.word	index@($_Z10J_EVALUATEPfS_S_$_Z8J_1_20_6PfS_)
        /*26a8*/ 	.word	0x00000008


	//----- nvinfo : EIATTR_FRAME_SIZE
	.align		4
.L_1653:
        /*26ac*/ 	.byte	0x04, 0x11
        /*26ae*/ 	.short	(.L_1655 - .L_1654)
	.align		4
.L_1654:
        /*26b0*/ 	.word	index@($_Z10J_EVALUATEPfS_S_$_Z8J_1_20_5PfS_)
        /*26b4*/ 	.word	0x00000008


	//----- nvinfo : EIATTR_FRAME_SIZE
	.align		4
.L_1655:
        /*26b8*/ 	.byte	0x04, 0x11
        /*26ba*/ 	.short	(.L_1657 - .L_1656)
	.align		4
.L_1656:
        /*26bc*/ 	.word	index@($_Z10J_EVALUATEPfS_S_$_Z8J_1_20_4PfS_)
        /*26c0*/ 	.word	0x00000008


	//----- nvinfo : EIATTR_FRAME_SIZE
	.align		4
.L_1657:
        /*26c4*/ 	.byte	0x04, 0x11
        /*26c6*/ 	.short	(.L_1659 - .L_1658)
	.align		4
.L_1658:
        /*26c8*/ 	.word	index@($_Z10J_EVALUATEPfS_S_$_Z8J_1_20_3PfS_)
        /*26cc*/ 	.word	0x00000008


	//----- nvinfo : EIATTR_FRAME_SIZE
	.align		4
.L_1659:
        /*26d0*/ 	.byte	0x04, 0x11
        /*26d2*/ 	.short	(.L_1661 - .L_1660)
	.align		4
.L_1660:
        /*26d4*/ 	.word	index@($_Z10J_EVALUATEPfS_S_$_Z8J_1_20_2PfS_)
        /*26d8*/ 	.word	0x00000008


	//----- nvinfo : EIATTR_FRAME_SIZE
	.align		4
.L_1661:
        /*26dc*/ 	.byte	0x04, 0x11
        /*26de*/ 	.short	(.L_1663 - .L_1662)
	.align		4
.L_1662:
        /*26e0*/ 	.word	index@($_Z10J_EVALUATEPfS_S_$_Z8J_1_20_1PfS_)
        /*26e4*/ 	.word	0x00000008


	//----- nvinfo : EIATTR_FRAME_SIZE
	.align		4
.L_1663:
        /*26e8*/ 	.byte	0x04, 0x11
        /*26ea*/ 	.short	(.L_1665 - .L_1664)
	.align		4
.L_1664:
        /*26ec*/ 	.word	index@($_Z10J_EVALUATEPfS_S_$_Z8J_1_20_0PfS_)
        /*26f0*/ 	.word	0x00000008


	//----- nvinfo : EIATTR_FRAME_SIZE
	.align		4
.L_1665:
        /*26f4*/ 	.byte	0x04, 0x11
        /*26f6*/ 	.short	(.L_1667 - .L_1666)
	.align		4
.L_1666:
        /*26f8*/ 	.word	index@($_Z10J_EVALUATEPfS_S_$_Z8J_1_1_21PfS_)
        /*26fc*/ 	.word	0x00000008


	//----- nvinfo : EIATTR_FRAME_SIZE
	.align		4
.L_1667:
        /*2700*/ 	.byte	0x04, 0x11
        /*2702*/ 	.short	(.L_1669 - .L_1668)
	.align		4
.L_1668:
        /*2704*/ 	.word	index@($_Z10J_EVALUATEPfS_S_$_Z8J_1_1_20PfS_)
        /*2708*/ 	.word	0x00000008


	//----- nvinfo : EIATTR_FRAME_SIZE
	.align		4
.L_1669:
        /*270c*/ 	.byte	0x04, 0x11
        /*270e*/ 	.short	(.L_1671 - .L_1670)
	.align		4
.L_1670:
        /*2710*/ 	.word	index@($_Z10J_EVALUATEPfS_S_$_Z8J_1_1_19PfS_)
        /*2714*/ 	.word	0x00000008


	//----- nvinfo : EIATTR_FRAME_SIZE
	.align		4
.L_1671:
        /*2718*/ 	.byte	0x04, 0x11
        /*271a*/ 	.short	(.L_1673 - .L_1672)
	.align		4
.L_1672:
        /*271c*/ 	.word	index@($_Z10J_EVALUATEPfS_S_$_Z8J_1_1_18PfS_)
        /*2720*/ 	.word	0x00000008


	//----- nvinfo : EIATTR_FRAME_SIZE
	.align		4
.L_1673:
        /*2724*/ 	.byte	0x04, 0x11
        /*2726*/ 	.short	(.L_1675 - .L_1674)
	.align		4
.L_1674:
        /*2728*/ 	.word	index@($_Z10J_EVALUATEPfS_S_$_Z8J_1_1_17PfS_)
        /*272c*/ 	.word	0x00000008


	//----- nvinfo : EIATTR_FRAME_SIZE
	.align		4
.L_1675:
        /*2730*/ 	.byte	0x04, 0x11
        /*2732*/ 	.short	(.L_1677 - .L_1676)
	.align		4
.L_1676:
        /*2734*/ 	.word	index@($_Z10J_EVALUATEPfS_S_$_Z8J_1_1_16PfS_)
        /*2738*/ 	.word	0x00000008


	//----- nvinfo : EIATTR_FRAME_SIZE
	.align		4
.L_1677:
        /*273c*/ 	.byte	0x04, 0x11
        /*273e*/ 	.short	(.L_1679 - .L_1678)
	.align		4
.L_1678:
        /*2740*/ 	.word	index@($_Z10J_EVALUATEPfS_S_$_Z8J_1_1_15PfS_)
        /*2744*/ 	.word	0x00000008


	//----- nvinfo : EIATTR_FRAME_SIZE
	.align		4
.L_1679:
        /*2748*/ 	.byte	0x04, 0x11
        /*274a*/ 	.short	(.L_1681 - .L_1680)
	.align		4
.L_1680:
        /*274c*/ 	.word	index@($_Z10J_EVALUATEPfS_S_$_Z8J_1_1_14PfS_)
        /*2750*/ 	.word	0x00000008


	//----- nvinfo : EIATTR_FRAME_SIZE
	.align		4
.L_1681:
        /*2754*/ 	.byte	0x04, 0x11
        /*2756*/ 	.short	(.L_1683 - .L_1682)
	.align		4
.L_1682:
        /*2758*/ 	.word	index@($_Z10J_EVALUATEPfS_S_$_Z8J_1_1_13PfS_)
        /*275c*/ 	.word	0x00000008


	//----- nvinfo : EIATTR_FRAME_SIZE
	.align		4
.L_1683:
        /*2760*/ 	.byte	0x04, 0x11
        /*2762*/ 	.short	(.L_1685 - .L_1684)
	.align		4
.L_1684:
        /*2764*/ 	.word	index@($_Z10J_EVALUATEPfS_S_$_Z8J_1_1_12PfS_)
        /*2768*/ 	.word	0x00000008


	//----- nvinfo : EIATTR_FRAME_SIZE
	.align		4
.L_1685:
        /*276c*/ 	.byte	0x04, 0x11
        /*276e*/ 	.short	(.L_1687 - .L_1686)
	.align		4
.L_1686:
        /*2770*/ 	.word	index@($_Z10J_EVALUATEPfS_S_$_Z8J_1_1_11PfS_)
        /*2774*/ 	.word	0x00000008


	//----- nvinfo : EIATTR_FRAME_SIZE
	.align		4
.L_1687:
        /*2778*/ 	.byte	0x04, 0x11
        /*277a*/ 	.short	(.L_1689 - .L_1688)
	.align		4
.L_1688:
        /*277c*/ 	.word	index@($_Z10J_EVALUATEPfS_S_$_Z8J_1_1_10PfS_)
        /*2780*/ 	.word	0x00000008


	//----- nvinfo : EIATTR_FRAME_SIZE
	.align		4
.L_1689:
        /*2784*/ 	.byte	0x04, 0x11
        /*2786*/ 	.short	(.L_1691 - .L_1690)
	.align		4
.L_1690:
        /*2788*/ 	.word	index@($_Z10J_EVALUATEPfS_S_$_Z8J_1_19_9PfS_)
        /*278c*/ 	.word	0x00000008


	//----- nvinfo : EIATTR_FRAME_SIZE
	.align		4
.L_1691:
        /*2790*/ 	.byte	0x04, 0x11
        /*2792*/ 	.short	(.L_1693 - .L_1692)
	.align		4
.L_1692:
        /*2794*/ 	.word	index@($_Z10J_EVALUATEPfS_S_$_Z8J_1_19_8PfS_)
        /*2798*/ 	.word	0x00000008


	//----- nvinfo : EIATTR_FRAME_SIZE
	.align		4
.L_1693:
        /*279c*/ 	.byte	0x04, 0x11
        /*279e*/ 	.short	(.L_1695 - .L_1694)
	.align		4
.L_1694:
        /*27a0*/ 	.word	index@($_Z10J_EVALUATEPfS_S_$_Z8J_1_19_7PfS_)
        /*27a4*/ 	.word	0x00000008


	//----- nvinfo : EIATTR_FRAME_SIZE
	.align		4
.L_1695:
        /*27a8*/ 	.byte	0x04, 0x11
        /*27aa*/ 	.short	(.L_1697 - .L_1696)
	.align		4
.L_1696:
        /*27ac*/ 	.word	index@($_Z10J_EVALUATEPfS_S_$_Z8J_1_19_6PfS_)
        /*27b0*/ 	.word	0x00000008


	//----- nvinfo : EIATTR_FRAME_SIZE
	.align		4
.L_1697:
        /*27b4*/ 	.byte	0x04, 0x11
        /*27b6*/ 	.short	(.L_1699 - .L_1698)
	.align		4
.L_1698:
        /*27b8*/ 	.word	index@($_Z10J_EVALUATEPfS_S_$_Z8J_1_19_5PfS_)
        /*27bc*/ 	.word	0x00000008


	//----- nvinfo : EIATTR_FRAME_SIZE
	.align		4
.L_1699:
        /*27c0*/ 	.byte	0x04, 0x11
        /*27c2*/ 	.short	(.L_1701 - .L_1700)
	.align		4
.L_1700:
        /*27c4*/ 	.word	index@($_Z10J_EVALUATEPfS_S_$_Z8J_1_19_4PfS_)
        /*27c8*/ 	.word	0x00000008


	//----- nvinfo : EIATTR_FRAME_SIZE
	.align		4
.L_1701:
        /*27cc*/ 	.byte	0x04, 0x11
        /*27ce*/ 	.short	(.L_1703 - .L_1702)
	.align		4
.L_1702:
        /*27d0*/ 	.word	index@($_Z10J_EVALUATEPfS_S_$_Z8J_1_19_3PfS_)
        /*27d4*/ 	.word	0x00000008


	//----- nvinfo : EIATTR_FRAME_SIZE
	.align		4
.L_1703:
        /*27d8*/ 	.byte	0x04, 0x11
        /*27da*/ 	.short	(.L_1705 - .L_1704)
	.align		4
.L_1704:
        /*27dc*/ 	.word	index@($_Z10J_EVALUATEPfS_S_$_Z8J_1_19_2PfS_)
        /*27e0*/ 	.word	0x00000008


	//----- nvinfo : EIATTR_FRAME_SIZE
	.align		4
.L_1705:
        /*27e4*/ 	.byte	0x04, 0x11
        /*27e6*/ 	.short	(.L_1707 - .L_1706)
	.align		4
.L_1706:
        /*27e8*/ 	.word	index@($_Z10J_EVALUATEPfS_S_$_Z8J_1_19_1PfS_)
        /*27ec*/ 	.word	0x00000008


	//----- nvinfo : EIATTR_FRAME_SIZE
	.align		4
.L_1707:
        /*27f0*/ 	.byte	0x04, 0x11
        /*27f2*/ 	.short	(.L_1709 - .L_1708)
	.align		4
.L_1708:
        /*27f4*/ 	.word	index@($_Z10J_EVALUATEPfS_S_$_Z8J_1_19_0PfS_)
        /*27f8*/ 	.word	0x00000008


	//----- nvinfo : EIATTR_FRAME_SIZE
	.align		4
.L_1709:
        /*27fc*/ 	.byte	0x04, 0x11
        /*27fe*/ 	.short	(.L_1711 - .L_1710)
	.align		4
.L_1710:
        /*2800*/ 	.word	index@($_Z10J_EVALUATEPfS_S_$_Z8J_1_18_9PfS_)
        /*2804*/ 	.word	0x00000008


	//----- nvinfo : EIATTR_FRAME_SIZE
	.align		4
.L_1711:
        /*2808*/ 	.byte	0x04, 0x11
        /*280a*/ 	.short	(.L_1713 - .L_1712)
	.align		4
.L_1712:
        /*280c*/ 	.word	index@($_Z10J_EVALUATEPfS_S_$_Z8J_1_18_8PfS_)
        /*2810*/ 	.word	0x00000008


	//----- nvinfo : EIATTR_FRAME_SIZE
	.align		4
.L_1713:
        /*2814*/ 	.byte	0x04, 0x11
        /*2816*/ 	.short	(.L_1715 - .L_1714)
	.align		4
.L_1714:
        /*2818*/ 	.word	index@($_Z10J_EVALUATEPfS_S_$_Z8J_1_18_7PfS_)
        /*281c*/ 	.word	0x00000008


	//----- nvinfo : EIATTR_FRAME_SIZE
	.align		4
.L_1715:
        /*2820*/ 	.byte	0x04, 0x11
        /*2822*/ 	.short	(.L_1717 - .L_1716)
	.align		4
.L_1716:
        /*2824*/ 	.word	index@($_Z10J_EVALUATEPfS_S_$_Z8J_1_18_6PfS_)
        /*2828*/ 	.word	0x00000008


	//----- nvinfo : EIATTR_FRAME_SIZE
	.align		4
.L_1717:
        /*282c*/ 	.byte	0x04, 0x11
        /*282e*/ 	.short	(.L_1719 - .L_1718)
	.align		4
.L_1718:
        /*2830*/ 	.word	index@($_Z10J_EVALUATEPfS_S_$_Z8J_1_18_5PfS_)
        /*2834*/ 	.word	0x00000008


	//----- nvinfo : EIATTR_FRAME_SIZE
	.align		4
.L_1719:
        /*2838*/ 	.byte	0x04, 0x11
        /*283a*/ 	.short	(.L_1721 - .L_1720)
	.align		4
.L_1720:
        /*283c*/ 	.word	index@($_Z10J_EVALUATEPfS_S_$_Z8J_1_18_4PfS_)
        /*2840*/ 	.word	0x00000008


	//----- nvinfo : EIATTR_FRAME_SIZE
	.align		4
.L_1721:
        /*2844*/ 	.byte	0x04, 0x11
        /*2846*/ 	.short	(.L_1723 - .L_1722)
	.align		4
.L_1722:
        /*2848*/ 	.word	index@($_Z10J_EVALUATEPfS_S_$_Z8J_1_18_3PfS_)
        /*284c*/ 	.word	0x00000008


	//----- nvinfo : EIATTR_FRAME_SIZE
	.align		4
.L_1723:
        /*2850*/ 	.byte	0x04, 0x11
        /*2852*/ 	.short	(.L_1725 - .L_1724)
	.align		4
.L_1724:
        /*2854*/ 	.word	index@($_Z10J_EVALUATEPfS_S_$_Z8J_1_18_2PfS_)
        /*2858*/ 	.word	0x00000008


	//----- nvinfo : EIATTR_FRAME_SIZE
	.align		4
.L_1725:
        /*285c*/ 	.byte	0x04, 0x11
        /*285e*/ 	.short	(.L_1727 - .L_1726)
	.align		4
.L_1726:
        /*2860*/ 	.word	index@($_Z10J_EVALUATEPfS_S_$_Z8J_1_18_1PfS_)
        /*2864*/ 	.word	0x00000008


	//----- nvinfo : EIATTR_FRAME_SIZE
	.align		4
.L_1727:
        /*2868*/ 	.byte	0x04, 0x11
        /*286a*/ 	.short	(.L_1729 - .L_1728)
	.align		4
.L_1728:
        /*286c*/ 	.word	index@($_Z10J_EVALUATEPfS_S_$_Z8J_1_18_0PfS_)
        /*2870*/ 	.word	0x00000008


	//----- nvinfo : EIATTR_FRAME_SIZE
	.align		4
.L_1729:
        /*2874*/ 	.byte	0x04, 0x11
        /*2876*/ 	.short	(.L_1731 - .L_1730)
	.align		4
.L_1730:
        /*2878*/ 	.word	index@($_Z10J_EVALUATEPfS_S_$_Z8J_1_17_9PfS_)
        /*287c*/ 	.word	0x00000008


	//----- nvinfo : EIATTR_FRAME_SIZE
	.align		4
.L_1731:
        /*2880*/ 	.byte	0x04, 0x11
        /*2882*/ 	.short	(.L_1733 - .L_1732)
	.align		4
.L_1732:
        /*2884*/ 	.word	index@($_Z10J_EVALUATEPfS_S_$_Z8J_1_17_8PfS_)
        /*2888*/ 	.word	0x00000008


	//----- nvinfo : EIATTR_FRAME_SIZE
	.align		4
.L_1733:
        /*288c*/ 	.byte	0x04, 0x11
        /*288e*/ 	.short	(.L_1735 - .L_1734)
	.align		4
.L_1734:
        /*2890*/ 	.word	index@($_Z10J_EVALUATEPfS_S_$_Z8J_1_17_7PfS_)
        /*2894*/ 	.word	0x00000008


	//----- nvinfo : EIATTR_FRAME_SIZE
	.align		4
.L_1735:
        /*2898*/ 	.byte	0x04, 0x11
        /*289a*/ 	.short	(.L_1737 - .L_1736)
	.align		4
.L_1736:
        /*289c*/ 	.word	index@($_Z10J_EVALUATEPfS_S_$_Z8J_1_17_6PfS_)
        /*28a0*/ 	.word	0x00000008


	//----- nvinfo : EIATTR_FRAME_SIZE
	.align		4
.L_1737:
        /*28a4*/ 	.byte	0x04, 0x11
        /*28a6*/ 	.short	(.L_1739 - .L_1738)
	.align		4
.L_1738:
        /*28a8*/ 	.word	index@($_Z10J_EVALUATEPfS_S_$_Z8J_1_17_5PfS_)
        /*28ac*/ 	.word	0x00000008


	//----- nvinfo : EIATTR_FRAME_SIZE
	.align		4
.L_1739:
        /*28b0*/ 	.byte	0x04, 0x11
        /*28b2*/ 	.short	(.L_1741 - .L_1740)
	.align		4
.L_1740:
        /*28b4*/ 	.word	index@($_Z10J_EVALUATEPfS_S_$_Z8J_1_17_4PfS_)
        /*28b8*/ 	.word	0x00000008


	//----- nvinfo : EIATTR_FRAME_SIZE
	.align		4
.L_1741:
        /*28bc*/ 	.byte	0x04, 0x11
        /*28be*/ 	.short	(.L_1743 - .L_1742)
	.align		4
.L_1742:
        /*28c0*/ 	.word	index@($_Z10J_EVALUATEPfS_S_$_Z8J_1_17_3PfS_)
        /*28c4*/ 	.word	0x00000008


	//----- nvinfo : EIATTR_FRAME_SIZE
	.align		4
.L_1743:
        /*28c8*/ 	.byte	0x04, 0x11
        /*28ca*/ 	.short	(.L_1745 - .L_1744)
	.align		4
.L_1744:
        /*28cc*/ 	.word	index@($_Z10J_EVALUATEPfS_S_$_Z8J_1_17_2PfS_)
        /*28d0*/ 	.word	0x00000008


	//----- nvinfo : EIATTR_FRAME_SIZE
	.align		4
.L_1745:
        /*28d4*/ 	.byte	0x04, 0x11
        /*28d6*/ 	.short	(.L_1747 - .L_1746)
	.align		4
.L_1746:
        /*28d8*/ 	.word	index@($_Z10J_EVALUATEPfS_S_$_Z8J_1_17_1PfS_)
        /*28dc*/ 	.word	0x00000008


	//----- nvinfo : EIATTR_FRAME_SIZE
	.align		4
.L_1747:
        /*28e0*/ 	.byte	0x04, 0x11
        /*28e2*/ 	.short	(.L_1749 - .L_1748)
	.align		4
.L_1748:
        /*28e4*/ 	.word	index@($_Z10J_EVALUATEPfS_S_$_Z8J_1_17_0PfS_)
        /*28e8*/ 	.word	0x00000008


	//----- nvinfo : EIATTR_FRAME_SIZE
	.align		4
.L_1749:
        /*28ec*/ 	.byte	0x04, 0x11
        /*28ee*/ 	.short	(.L_1751 - .L_1750)
	.align		4
.L_1750:
        /*28f0*/ 	.word	index@($_Z10J_EVALUATEPfS_S_$_Z8J_1_16_9PfS_)
        /*28f4*/ 	.word	0x00000008


	//----- nvinfo : EIATTR_FRAME_SIZE
	.align		4
.L_1751:
        /*28f8*/ 	.byte	0x04, 0x11
        /*28fa*/ 	.short	(.L_1753 - .L_1752)
	.align		4
.L_1752:
        /*28fc*/ 	.word	index@($_Z10J_EVALUATEPfS_S_$_Z8J_1_16_8PfS_)
        /*2900*/ 	.word	0x00000008


	//----- nvinfo : EIATTR_FRAME_SIZE
	.align		4
.L_1753:
        /*2904*/ 	.byte	0x04, 0x11
        /*2906*/ 	.short	(.L_1755 - .L_1754)
	.align		4
.L_1754:
        /*2908*/ 	.word	index@($_Z10J_EVALUATEPfS_S_$_Z8J_1_16_7PfS_)
        /*290c*/ 	.word	0x00000008


	//----- nvinfo : EIATTR_FRAME_SIZE
	.align		4
.L_1755:
        /*2910*/ 	.byte	0x04, 0x11
        /*2912*/ 	.short	(.L_1757 - .L_1756)
	.align		4
.L_1756:
        /*2914*/ 	.word	index@($_Z10J_EVALUATEPfS_S_$_Z8J_1_16_6PfS_)
        /*2918*/ 	.word	0x00000008


	//----- nvinfo : EIATTR_FRAME_SIZE
	.align		4
.L_1757:
        /*291c*/ 	.byte	0x04, 0x11
        /*291e*/ 	.short	(.L_1759 - .L_1758)
	.align		4
.L_1758:
        /*2920*/ 	.word	index@($_Z10J_EVALUATEPfS_S_$_Z8J_1_16_5PfS_)
        /*2924*/ 	.word	0x00000008


	//----- nvinfo : EIATTR_FRAME_SIZE
	.align		4
.L_1759:
        /*2928*/ 	.byte	0x04, 0x11
        /*292a*/ 	.short	(.L_1761 - .L_1760)
	.align		4
.L_1760:
        /*292c*/ 	.word	index@($_Z10J_EVALUATEPfS_S_$_Z8J_1_16_4PfS_)
        /*2930*/ 	.word	0x00000008


	//----- nvinfo : EIATTR_FRAME_SIZE
	.align		4
.L_1761:
        /*2934*/ 	.byte	0x04, 0x11
        /*2936*/ 	.short	(.L_1763 - .L_1762)
	.align		4
.L_1762:
        /*2938*/ 	.word	index@($_Z10J_EVALUATEPfS_S_$_Z8J_1_16_3PfS_)
        /*293c*/ 	.word	0x00000008


	//----- nvinfo : EIATTR_FRAME_SIZE
	.align		4
.L_1763:
        /*2940*/ 	.byte	0x04, 0x11
        /*2942*/ 	.short	(.L_1765 - .L_1764)
	.align		4
.L_1764:
        /*2944*/ 	.word	index@($_Z10J_EVALUATEPfS_S_$_Z8J_1_16_2PfS_)
        /*2948*/ 	.word	0x00000008


	//----- nvinfo : EIATTR_FRAME_SIZE
	.align		4
.L_1765:
        /*294c*/ 	.byte	0x04, 0x11
        /*294e*/ 	.short	(.L_1767 - .L_1766)
	.align		4
.L_1766:
        /*2950*/ 	.word	index@($_Z10J_EVALUATEPfS_S_$_Z8J_1_16_1PfS_)
        /*2954*/ 	.word	0x00000008


	//----- nvinfo : EIATTR_FRAME_SIZE
	.align		4
.L_1767:
        /*2958*/ 	.byte	0x04, 0x11
        /*295a*/ 	.short	(.L_1769 - .L_1768)
	.align		4
.L_1768:
        /*295c*/ 	.word	index@($_Z10J_EVALUATEPfS_S_$_Z8J_1_16_0PfS_)
        /*2960*/ 	.word	0x00000008


	//----- nvinfo : EIATTR_FRAME_SIZE
	.align		4
.L_1769:
        /*2964*/ 	.byte	0x04, 0x11
        /*2966*/ 	.short	(.L_1771 - .L_1770)
	.align		4
.L_1770:
        /*2968*/ 	.word	index@($_Z10J_EVALUATEPfS_S_$_Z8J_1_15_9PfS_)
        /*296c*/ 	.word	0x00000008


	//----- nvinfo : EIATTR_FRAME_SIZE
	.align		4
.L_1771:
        /*2970*/ 	.byte	0x04, 0x11
        /*2972*/ 	.short	(.L_1773 - .L_1772)
	.align		4
.L_1772:
        /*2974*/ 	.word	index@($_Z10J_EVALUATEPfS_S_$_Z8J_1_15_8PfS_)
        /*2978*/ 	.word	0x00000008


	//----- nvinfo : EIATTR_FRAME_SIZE
	.align		4
.L_1773:
        /*297c*/ 	.byte	0x04, 0x11
        /*297e*/ 	.short	(.L_1775 - .L_1774)
	.align		4
.L_1774:
        /*2980*/ 	.word	index@($_Z10J_EVALUATEPfS_S_$_Z8J_1_15_7PfS_)
        /*2984*/ 	.word	0x00000008


	//----- nvinfo : EIATTR_FRAME_SIZE
	.align		4
.L_1775:
        /*2988*/ 	.byte	0x04, 0x11
        /*298a*/ 	.short	(.L_1777 - .L_1776)
	.align		4
.L_1776:
        /*298c*/ 	.word	index@($_Z10J_EVALUATEPfS_S_$_Z8J_1_15_6PfS_)
        /*2990*/ 	.word	0x00000008


	//----- nvinfo : EIATTR_FRAME_SIZE
	.align		4
.L_1777:
        /*2994*/ 	.byte	0x04, 0x11
        /*2996*/ 	.short	(.L_1779 - .L_1778)
	.align		4
.L_1778:
        /*2998*/ 	.word	index@($_Z10J_EVALUATEPfS_S_$_Z8J_1_15_5PfS_)
        /*299c*/ 	.word	0x00000008


	//----- nvinfo : EIATTR_FRAME_SIZE
	.align		4
.L_1779:
        /*29a0*/ 	.byte	0x04, 0x11
        /*29a2*/ 	.short	(.L_1781 - .L_1780)
	.align		4
.L_1780:
        /*29a4*/ 	.word	index@($_Z10J_EVALUATEPfS_S_$_Z8J_1_15_4PfS_)
        /*29a8*/ 	.word	0x00000008


	//----- nvinfo : EIATTR_FRAME_SIZE
	.align		4
.L_1781:
        /*29ac*/ 	.byte	0x04, 0x11
        /*29ae*/ 	.short	(.L_1783 - .L_1782)
	.align		4
.L_1782:
        /*29b0*/ 	.word	index@($_Z10J_EVALUATEPfS_S_$_Z8J_1_15_3PfS_)
        /*29b4*/ 	.word	0x00000008


	//----- nvinfo : EIATTR_FRAME_SIZE
	.align		4
.L_1783:
        /*29b8*/ 	.byte	0x04, 0x11
        /*29ba*/ 	.short	(.L_1785 - .L_1784)
	.align		4
.L_1784:
        /*29bc*/ 	.word	index@($_Z10J_EVALUATEPfS_S_$_Z8J_1_15_2PfS_)
        /*29c0*/ 	.word	0x00000008


	//----- nvinfo : EIATTR_FRAME_SIZE
	.align		4
.L_1785:
        /*29c4*/ 	.byte	0x04, 0x11
        /*29c6*/ 	.short	(.L_1787 - .L_1786)
	.align		4
.L_1786:
        /*29c8*/ 	.word	index@($_Z10J_EVALUATEPfS_S_$_Z8J_1_15_1PfS_)
        /*29cc*/ 	.word	0x00000008


	//----- nvinfo : EIATTR_FRAME_SIZE
	.align		4
.L_1787:
        /*29d0*/ 	.byte	0x04, 0x11
        /*29d2*/ 	.short	(.L_1789 - .L_1788)
	.align		4
.L_1788:
        /*29d4*/ 	.word	index@($_Z10J_EVALUATEPfS_S_$_Z8J_1_15_0PfS_)
        /*29d8*/ 	.word	0x00000008


	//----- nvinfo : EIATTR_FRAME_SIZE
	.align		4
.L_1789:
        /*29dc*/ 	.byte	0x04, 0x11
        /*29de*/ 	.short	(.L_1791 - .L_1790)
	.align		4
.L_1790:
        /*29e0*/ 	.word	index@($_Z10J_EVALUATEPfS_S_$_Z8J_1_14_9PfS_)
        /*29e4*/ 	.word	0x00000008


	//----- nvinfo : EIATTR_FRAME_SIZE
	.align		4
.L_1791:
        /*29e8*/ 	.byte	0x04, 0x11
        /*29ea*/ 	.short	(.L_1793 - .L_1792)
	.align		4
.L_1792:
        /*29ec*/ 	.word	index@($_Z10J_EVALUATEPfS_S_$_Z8J_1_14_8PfS_)
        /*29f0*/ 	.word	0x00000008


	//----- nvinfo : EIATTR_FRAME_SIZE
	.align		4
.L_1793:
        /*29f4*/ 	.byte	0x04, 0x11
        /*29f6*/ 	.short	(.L_1795 - .L_1794)
	.align		4
.L_1794:
        /*29f8*/ 	.word	index@($_Z10J_EVALUATEPfS_S_$_Z8J_1_14_7PfS_)
        /*29fc*/ 	.word	0x00000008


	//----- nvinfo : EIATTR_FRAME_SIZE
	.align		4
.L_1795:
        /*2a00*/ 	.byte	0x04, 0x11
        /*2a02*/ 	.short	(.L_1797 - .L_1796)
	.align		4
.L_1796:
        /*2a04*/ 	.word	index@($_Z10J_EVALUATEPfS_S_$_Z8J_1_14_6PfS_)
        /*2a08*/ 	.word	0x00000008


	//----- nvinfo : EIATTR_FRAME_SIZE
	.align		4
.L_1797:
        /*2a0c*/ 	.byte	0x04, 0x11
        /*2a0e*/ 	.short	(.L_1799 - .L_1798)
	.align		4
.L_1798:
        /*2a10*/ 	.word	index@($_Z10J_EVALUATEPfS_S_$_Z8J_1_14_5PfS_)
        /*2a14*/ 	.word	0x00000008


	//----- nvinfo : EIATTR_FRAME_SIZE
	.align		4
.L_1799:
        /*2a18*/ 	.byte	0x04, 0x11
        /*2a1a*/ 	.short	(.L_1801 - .L_1800)
	.align		4
.L_1800:
        /*2a1c*/ 	.word	index@($_Z10J_EVALUATEPfS_S_$_Z8J_1_14_4PfS_)
        /*2a20*/ 	.word	0x00000008


	//----- nvinfo : EIATTR_FRAME_SIZE
	.align		4
.L_1801:
        /*2a24*/ 	.byte	0x04, 0x11
        /*2a26*/ 	.short	(.L_1803 - .L_1802)
	.align		4
.L_1802:
        /*2a28*/ 	.word	index@($_Z10J_EVALUATEPfS_S_$_Z8J_1_14_3PfS_)
        /*2a2c*/ 	.word	0x00000008


	//----- nvinfo : EIATTR_FRAME_SIZE
	.align		4
.L_1803:
        /*2a30*/ 	.byte	0x04, 0x11
        /*2a32*/ 	.short	(.L_1805 - .L_1804)
	.align		4
.L_1804:
        /*2a34*/ 	.word	index@($_Z10J_EVALUATEPfS_S_$_Z8J_1_14_2PfS_)
        /*2a38*/ 	.word	0x00000008


	//----- nvinfo : EIATTR_FRAME_SIZE
	.align		4
.L_1805:
        /*2a3c*/ 	.byte	0x04, 0x11
        /*2a3e*/ 	.short	(.L_1807 - .L_1806)
	.align		4
.L_1806:
        /*2a40*/ 	.word	index@($_Z10J_EVALUATEPfS_S_$_Z8J_1_14_1PfS_)
        /*2a44*/ 	.word	0x00000008


	//----- nvinfo : EIATTR_FRAME_SIZE
	.align		4
.L_1807:
        /*2a48*/ 	.byte	0x04, 0x11
        /*2a4a*/ 	.short	(.L_1809 - .L_1808)
	.align		4
.L_1808:
        /*2a4c*/ 	.word	index@($_Z10J_EVALUATEPfS_S_$_Z8J_1_14_0PfS_)
        /*2a50*/ 	.word	0x00000008


	//----- nvinfo : EIATTR_FRAME_SIZE
	.align		4
.L_1809:
        /*2a54*/ 	.byte	0x04, 0x11
        /*2a56*/ 	.short	(.L_1811 - .L_1810)
	.align		4
.L_1810:
        /*2a58*/ 	.word	index@($_Z10J_EVALUATEPfS_S_$_Z8J_1_13_9PfS_)
        /*2a5c*/ 	.word	0x00000008


	//----- nvinfo : EIATTR_FRAME_SIZE
	.align		4
.L_1811:
        /*2a60*/ 	.byte	0x04, 0x11
        /*2a62*/ 	.short	(.L_1813 - .L_1812)
	.align		4
.L_1812:
        /*2a64*/ 	.word	index@($_Z10J_EVALUATEPfS_S_$_Z8J_1_13_8PfS_)
        /*2a68*/ 	.word	0x00000008


	//----- nvinfo : EIATTR_FRAME_SIZE
	.align		4
.L_1813:
        /*2a6c*/ 	.byte	0x04, 0x11
        /*2a6e*/ 	.short	(.L_1815 - .L_1814)
	.align		4
.L_1814:
        /*2a70*/ 	.word	index@($_Z10J_EVALUATEPfS_S_$_Z8J_1_13_7PfS_)
        /*2a74*/ 	.word	0x00000008


	//----- nvinfo : EIATTR_FRAME_SIZE
	.align		4
.L_1815:
        /*2a78*/ 	.byte	0x04, 0x11
        /*2a7a*/ 	.short	(.L_1817 - .L_1816)
	.align		4
.L_1816:
        /*2a7c*/ 	.word	index@($_Z10J_EVALUATEPfS_S_$_Z8J_1_13_6PfS_)
        /*2a80*/ 	.word	0x00000008


	//----- nvinfo : EIATTR_FRAME_SIZE
	.align		4
.L_1817:
        /*2a84*/ 	.byte	0x04, 0x11
        /*2a86*/ 	.short	(.L_1819 - .L_1818)
	.align		4
.L_1818:
        /*2a88*/ 	.word	index@($_Z10J_EVALUATEPfS_S_$_Z8J_1_13_5PfS_)
        /*2a8c*/ 	.word	0x00000008


	//----- nvinfo : EIATTR_FRAME_SIZE
	.align		4
.L_1819:
        /*2a90*/ 	.byte	0x04, 0x11
        /*2a92*/ 	.short	(.L_1821 - .L_1820)
	.align		4
.L_1820:
        /*2a94*/ 	.word	index@($_Z10J_EVALUATEPfS_S_$_Z8J_1_13_4PfS_)
        /*2a98*/ 	.word	0x00000008


	//----- nvinfo : EIATTR_FRAME_SIZE
	.align		4
.L_1821:
        /*2a9c*/ 	.byte	0x04, 0x11
        /*2a9e*/ 	.short	(.L_1823 - .L_1822)
	.align		4
.L_1822:
        /*2aa0*/ 	.word	index@($_Z10J_EVALUATEPfS_S_$_Z8J_1_13_3PfS_)
        /*2aa4*/ 	.word	0x00000008


	//----- nvinfo : EIATTR_FRAME_SIZE
	.align		4
.L_1823:
        /*2aa8*/ 	.byte	0x04, 0x11
        /*2aaa*/ 	.short	(.L_1825 - .L_1824)
	.align		4
.L_1824:
        /*2aac*/ 	.word	index@($_Z10J_EVALUATEPfS_S_$_Z8J_1_13_2PfS_)
        /*2ab0*/ 	.word	0x00000008


	//----- nvinfo : EIATTR_FRAME_SIZE
	.align		4
.L_1825:
        /*2ab4*/ 	.byte	0x04, 0x11
        /*2ab6*/ 	.short	(.L_1827 - .L_1826)
	.align		4
.L_1826:
        /*2ab8*/ 	.word	index@($_Z10J_EVALUATEPfS_S_$_Z8J_1_13_1PfS_)
        /*2abc*/ 	.word	0x00000008


	//----- nvinfo : EIATTR_FRAME_SIZE
	.align		4
.L_1827:
        /*2ac0*/ 	.byte	0x04, 0x11
        /*2ac2*/ 	.short	(.L_1829 - .L_1828)
	.align		4
.L_1828:
        /*2ac4*/ 	.word	index@($_Z10J_EVALUATEPfS_S_$_Z8J_1_13_0PfS_)
        /*2ac8*/ 	.word	0x00000008


	//----- nvinfo : EIATTR_FRAME_SIZE
	.align		4
.L_1829:
        /*2acc*/ 	.byte	0x04, 0x11
        /*2ace*/ 	.short	(.L_1831 - .L_1830)
	.align		4
.L_1830:
        /*2ad0*/ 	.word	index@($_Z10J_EVALUATEPfS_S_$_Z8J_1_12_9PfS_)
        /*2ad4*/ 	.word	0x00000008


	//----- nvinfo : EIATTR_FRAME_SIZE
	.align		4
.L_1831:
        /*2ad8*/ 	.byte	0x04, 0x11
        /*2ada*/ 	.short	(.L_1833 - .L_1832)
	.align		4
.L_1832:
        /*2adc*/ 	.word	index@($_Z10J_EVALUATEPfS_S_$_Z8J_1_12_8PfS_)
        /*2ae0*/ 	.word	0x00000008


	//----- nvinfo : EIATTR_FRAME_SIZE
	.align		4
.L_1833:
        /*2ae4*/ 	.byte	0x04, 0x11
        /*2ae6*/ 	.short	(.L_1835 - .L_1834)
	.align		4
.L_1834:
        /*2ae8*/ 	.word	index@($_Z10J_EVALUATEPfS_S_$_Z8J_1_12_7PfS_)
        /*2aec*/ 	.word	0x00000008


	//----- nvinfo : EIATTR_FRAME_SIZE
	.align		4
.L_1835:
        /*2af0*/ 	.byte	0x04, 0x11
        /*2af2*/ 	.short	(.L_1837 - .L_1836)
	.align		4
.L_1836:
        /*2af4*/ 	.word	index@($_Z10J_EVALUATEPfS_S_$_Z8J_1_12_6PfS_)
        /*2af8*/ 	.word	0x00000008


	//----- nvinfo : EIATTR_FRAME_SIZE
	.align		4
.L_1837:
        /*2afc*/ 	.byte	0x04, 0x11
        /*2afe*/ 	.short	(.L_1839 - .L_1838)
	.align		4
.L_1838:
        /*2b00*/ 	.word	index@($_Z10J_EVALUATEPfS_S_$_Z8J_1_12_5PfS_)
        /*2b04*/ 	.word	0x00000008


	//----- nvinfo : EIATTR_FRAME_SIZE
	.align		4
.L_1839:
        /*2b08*/ 	.byte	0x04, 0x11
        /*2b0a*/ 	.short	(.L_1841 - .L_1840)
	.align		4
.L_1840:
        /*2b0c*/ 	.word	index@($_Z10J_EVALUATEPfS_S_$_Z8J_1_12_4PfS_)
        /*2b10*/ 	.word	0x00000008


	//----- nvinfo : EIATTR_FRAME_SIZE
	.align		4
.L_1841:
        /*2b14*/ 	.byte	0x04, 0x11
        /*2b16*/ 	.short	(.L_1843 - .L_1842)
	.align		4
.L_1842:
        /*2b18*/ 	.word	index@($_Z10J_EVALUATEPfS_S_$_Z8J_1_12_3PfS_)
        /*2b1c*/ 	.word	0x00000008


	//----- nvinfo : EIATTR_FRAME_SIZE
	.align		4
.L_1843:
        /*2b20*/ 	.byte	0x04, 0x11
        /*2b22*/ 	.short	(.L_1845 - .L_1844)
	.align		4
.L_1844:
        /*2b24*/ 	.word	index@($_Z10J_EVALUATEPfS_S_$_Z8J_1_12_2PfS_)
        /*2b28*/ 	.word	0x00000008


	//----- nvinfo : EIATTR_FRAME_SIZE
	.align		4
.L_1845:
        /*2b2c*/ 	.byte	0x04, 0x11
        /*2b2e*/ 	.short	(.L_1847 - .L_1846)
	.align		4
.L_1846:
        /*2b30*/ 	.word	index@($_Z10J_EVALUATEPfS_S_$_Z8J_1_12_1PfS_)
        /*2b34*/ 	.word	0x00000008


	//----- nvinfo : EIATTR_FRAME_SIZE
	.align		4
.L_1847:
        /*2b38*/ 	.byte	0x04, 0x11
        /*2b3a*/ 	.short	(.L_1849 - .L_1848)
	.align		4
.L_1848:
        /*2b3c*/ 	.word	index@($_Z10J_EVALUATEPfS_S_$_Z8J_1_12_0PfS_)
        /*2b40*/ 	.word	0x00000008


	//----- nvinfo : EIATTR_FRAME_SIZE
	.align		4
.L_1849:
        /*2b44*/ 	.byte	0x04, 0x11
        /*2b46*/ 	.short	(.L_1851 - .L_1850)
	.align		4
.L_1850:
        /*2b48*/ 	.word	index@($_Z10J_EVALUATEPfS_S_$_Z8J_1_11_9PfS_)
        /*2b4c*/ 	.word	0x00000008


	//----- nvinfo : EIATTR_FRAME_SIZE
	.align		4
.L_1851:
        /*2b50*/ 	.byte	0x04, 0x11
        /*2b52*/ 	.short	(.L_1853 - .L_1852)
	.align		4
.L_1852:
        /*2b54*/ 	.word	index@($_Z10J_EVALUATEPfS_S_$_Z8J_1_11_8PfS_)
        /*2b58*/ 	.word	0x00000008


	//----- nvinfo : EIATTR_FRAME_SIZE
	.align		4
.L_1853:
        /*2b5c*/ 	.byte	0x04, 0x11
        /*2b5e*/ 	.short	(.L_1855 - .L_1854)
	.align		4
.L_1854:
        /*2b60*/ 	.word	index@($_Z10J_EVALUATEPfS_S_$_Z8J_1_11_7PfS_)
        /*2b64*/ 	.word	0x00000008


	//----- nvinfo : EIATTR_FRAME_SIZE
	.align		4
.L_1855:
        /*2b68*/ 	.byte	0x04, 0x11
        /*2b6a*/ 	.short	(.L_1857 - .L_1856)
	.align		4
.L_1856:
        /*2b6c*/ 	.word	index@($_Z10J_EVALUATEPfS_S_$_Z8J_1_11_6PfS_)
        /*2b70*/ 	.word	0x00000008


	//----- nvinfo : EIATTR_FRAME_SIZE
	.align		4
.L_1857:
        /*2b74*/ 	.byte	0x04, 0x11
        /*2b76*/ 	.short	(.L_1859 - .L_1858)
	.align		4
.L_1858:
        /*2b78*/ 	.word	index@($_Z10J_EVALUATEPfS_S_$_Z8J_1_11_5PfS_)
        /*2b7c*/ 	.word	0x00000008


	//----- nvinfo : EIATTR_FRAME_SIZE
	.align		4
.L_1859:
        /*2b80*/ 	.byte	0x04, 0x11
        /*2b82*/ 	.short	(.L_1861 - .L_1860)
	.align		4
.L_1860:
        /*2b84*/ 	.word	index@($_Z10J_EVALUATEPfS_S_$_Z8J_1_11_4PfS_)
        /*2b88*/ 	.word	0x00000008


	//----- nvinfo : EIATTR_FRAME_SIZE
	.align		4
.L_1861:
        /*2b8c*/ 	.byte	0x04, 0x11
        /*2b8e*/ 	.short	(.L_1863 - .L_1862)
	.align		4
.L_1862:
        /*2b90*/ 	.word	index@($_Z10J_EVALUATEPfS_S_$_Z8J_1_11_3PfS_)
        /*2b94*/ 	.word	0x00000008


	//----- nvinfo : EIATTR_FRAME_SIZE
	.align		4
.L_1863:
        /*2b98*/ 	.byte	0x04, 0x11
        /*2b9a*/ 	.short	(.L_1865 - .L_1864)
	.align		4
.L_1864:
        /*2b9c*/ 	.word	index@($_Z10J_EVALUATEPfS_S_$_Z8J_1_11_2PfS_)
        /*2ba0*/ 	.word	0x00000008


	//----- nvinfo : EIATTR_FRAME_SIZE
	.align		4
.L_1865:
        /*2ba4*/ 	.byte	0x04, 0x11
        /*2ba6*/ 	.short	(.L_1867 - .L_1866)
	.align		4
.L_1866:
        /*2ba8*/ 	.word	index@($_Z10J_EVALUATEPfS_S_$_Z8J_1_11_1PfS_)
        /*2bac*/ 	.word	0x00000008


	//----- nvinfo : EIATTR_FRAME_SIZE
	.align		4
.L_1867:
        /*2bb0*/ 	.byte	0x04, 0x11
        /*2bb2*/ 	.short	(.L_1869 - .L_1868)
	.align		4
.L_1868:
        /*2bb4*/ 	.word	index@($_Z10J_EVALUATEPfS_S_$_Z8J_1_11_0PfS_)
        /*2bb8*/ 	.word	0x00000008


	//----- nvinfo : EIATTR_FRAME_SIZE
	.align		4
.L_1869:
        /*2bbc*/ 	.byte	0x04, 0x11
        /*2bbe*/ 	.short	(.L_1871 - .L_1870)
	.align		4
.L_1870:
        /*2bc0*/ 	.word	index@($_Z10J_EVALUATEPfS_S_$_Z8J_1_10_9PfS_)
        /*2bc4*/ 	.word	0x00000008


	//----- nvinfo : EIATTR_FRAME_SIZE
	.align		4
.L_1871:
        /*2bc8*/ 	.byte	0x04, 0x11
        /*2bca*/ 	.short	(.L_1873 - .L_1872)
	.align		4
.L_1872:
        /*2bcc*/ 	.word	index@($_Z10J_EVALUATEPfS_S_$_Z8J_1_10_8PfS_)
        /*2bd0*/ 	.word	0x00000008


	//----- nvinfo : EIATTR_FRAME_SIZE
	.align		4
.L_1873:
        /*2bd4*/ 	.byte	0x04, 0x11
        /*2bd6*/ 	.short	(.L_1875 - .L_1874)
	.align		4
.L_1874:
        /*2bd8*/ 	.word	index@($_Z10J_EVALUATEPfS_S_$_Z8J_1_10_7PfS_)
        /*2bdc*/ 	.word	0x00000008


	//----- nvinfo : EIATTR_FRAME_SIZE
	.align		4
.L_1875:
        /*2be0*/ 	.byte	0x04, 0x11
        /*2be2*/ 	.short	(.L_1877 - .L_1876)
	.align		4
.L_1876:
        /*2be4*/ 	.word	index@($_Z10J_EVALUATEPfS_S_$_Z8J_1_10_6PfS_)
        /*2be8*/ 	.word	0x00000008


	//----- nvinfo : EIATTR_FRAME_SIZE
	.align		4
.L_1877:
        /*2bec*/ 	.byte	0x04, 0x11
        /*2bee*/ 	.short	(.L_1879 - .L_1878)
	.align		4
.L_1878:
        /*2bf0*/ 	.word	index@($_Z10J_EVALUATEPfS_S_$_Z8J_1_10_5PfS_)
        /*2bf4*/ 	.word	0x00000008


	//----- nvinfo : EIATTR_FRAME_SIZE
	.align		4
.L_1879:
        /*2bf8*/ 	.byte	0x04, 0x11
        /*2bfa*/ 	.short	(.L_1881 - .L_1880)
	.align		4
.L_1880:
        /*2bfc*/ 	.word	index@($_Z10J_EVALUATEPfS_S_$_Z8J_1_10_4PfS_)
        /*2c00*/ 	.word	0x00000008


	//----- nvinfo : EIATTR_FRAME_SIZE
	.align		4
.L_1881:
        /*2c04*/ 	.byte	0x04, 0x11
        /*2c06*/ 	.short	(.L_1883 - .L_1882)
	.align		4
.L_1882:
        /*2c08*/ 	.word	index@($_Z10J_EVALUATEPfS_S_$_Z8J_1_10_3PfS_)
        /*2c0c*/ 	.word	0x00000008


	//----- nvinfo : EIATTR_FRAME_SIZE
	.align		4
.L_1883:
        /*2c10*/ 	.byte	0x04, 0x11
        /*2c12*/ 	.short	(.L_1885 - .L_1884)
	.align		4
.L_1884:
        /*2c14*/ 	.word	index@($_Z10J_EVALUATEPfS_S_$_Z8J_1_10_2PfS_)
        /*2c18*/ 	.word	0x00000008


	//----- nvinfo : EIATTR_FRAME_SIZE
	.align		4
.L_1885:
        /*2c1c*/ 	.byte	0x04, 0x11
        /*2c1e*/ 	.short	(.L_1887 - .L_1886)
	.align		4
.L_1886:
        /*2c20*/ 	.word	index@($_Z10J_EVALUATEPfS_S_$_Z8J_1_10_1PfS_)
        /*2c24*/ 	.word	0x00000008


	//----- nvinfo : EIATTR_FRAME_SIZE
	.align		4
.L_1887:
        /*2c28*/ 	.byte	0x04, 0x11
        /*2c2a*/ 	.short	(.L_1889 - .L_1888)
	.align		4
.L_1888:
        /*2c2c*/ 	.word	index@($_Z10J_EVALUATEPfS_S_$_Z8J_1_10_0PfS_)
        /*2c30*/ 	.word	0x00000008


	//----- nvinfo : EIATTR_FRAME_SIZE
	.align		4
.L_1889:
        /*2c34*/ 	.byte	0x04, 0x11
        /*2c36*/ 	.short	(.L_1891 - .L_1890)
	.align		4
.L_1890:
        /*2c38*/ 	.word	index@($_Z10J_EVALUATEPfS_S_$_Z8J_1_0_21PfS_)
        /*2c3c*/ 	.word	0x00000008


	//----- nvinfo : EIATTR_FRAME_SIZE
	.align		4
.L_1891:
        /*2c40*/ 	.byte	0x04, 0x11
        /*2c42*/ 	.short	(.L_1893 - .L_1892)
	.align		4
.L_1892:
        /*2c44*/ 	.word	index@($_Z10J_EVALUATEPfS_S_$_Z8J_1_0_20PfS_)
        /*2c48*/ 	.word	0x00000008


	//----- nvinfo : EIATTR_FRAME_SIZE
	.align		4
.L_1893:
        /*2c4c*/ 	.byte	0x04, 0x11
        /*2c4e*/ 	.short	(.L_1895 - .L_1894)
	.align		4
.L_1894:
        /*2c50*/ 	.word	index@($_Z10J_EVALUATEPfS_S_$_Z8J_1_0_19PfS_)
        /*2c54*/ 	.word	0x00000008


	//----- nvinfo : EIATTR_FRAME_SIZE
	.align		4
.L_1895:
        /*2c58*/ 	.byte	0x04, 0x11
        /*2c5a*/ 	.short	(.L_1897 - .L_1896)
	.align		4
.L_1896:
        /*2c5c*/ 	.word	index@($_Z10J_EVALUATEPfS_S_$_Z8J_1_0_18PfS_)
        /*2c60*/ 	.word	0x00000008


	//----- nvinfo : EIATTR_FRAME_SIZE
	.align		4
.L_1897:
        /*2c64*/ 	.byte	0x04, 0x11
        /*2c66*/ 	.short	(.L_1899 - .L_1898)
	.align		4
.L_1898:
        /*2c68*/ 	.word	index@($_Z10J_EVALUATEPfS_S_$_Z8J_1_0_17PfS_)
        /*2c6c*/ 	.word	0x00000008


	//----- nvinfo : EIATTR_FRAME_SIZE
	.align		4
.L_1899:
        /*2c70*/ 	.byte	0x04, 0x11
        /*2c72*/ 	.short	(.L_1901 - .L_1900)
	.align		4
.L_1900:
        /*2c74*/ 	.word	index@($_Z10J_EVALUATEPfS_S_$_Z8J_1_0_16PfS_)
        /*2c78*/ 	.word	0x00000008


	//----- nvinfo : EIATTR_FRAME_SIZE
	.align		4
.L_1901:
        /*2c7c*/ 	.byte	0x04, 0x11
        /*2c7e*/ 	.short	(.L_1903 - .L_1902)
	.align		4
.L_1902:
        /*2c80*/ 	.word	index@($_Z10J_EVALUATEPfS_S_$_Z8J_1_0_15PfS_)
        /*2c84*/ 	.word	0x00000008


	//----- nvinfo : EIATTR_FRAME_SIZE
	.align		4
.L_1903:
        /*2c88*/ 	.byte	0x04, 0x11
        /*2c8a*/ 	.short	(.L_1905 - .L_1904)
	.align		4
.L_1904:
        /*2c8c*/ 	.word	index@($_Z10J_EVALUATEPfS_S_$_Z8J_1_0_14PfS_)
        /*2c90*/ 	.word	0x00000008


	//----- nvinfo : EIATTR_FRAME_SIZE
	.align		4
.L_1905:
        /*2c94*/ 	.byte	0x04, 0x11
        /*2c96*/ 	.short	(.L_1907 - .L_1906)
	.align		4
.L_1906:
        /*2c98*/ 	.word	index@($_Z10J_EVALUATEPfS_S_$_Z8J_1_0_13PfS_)
        /*2c9c*/ 	.word	0x00000008


	//----- nvinfo : EIATTR_FRAME_SIZE
	.align		4
.L_1907:
        /*2ca0*/ 	.byte	0x04, 0x11
        /*2ca2*/ 	.short	(.L_1909 - .L_1908)
	.align		4
.L_1908:
        /*2ca4*/ 	.word	index@($_Z10J_EVALUATEPfS_S_$_Z8J_1_0_12PfS_)
        /*2ca8*/ 	.word	0x00000008


	//----- nvinfo : EIATTR_FRAME_SIZE
	.align		4
.L_1909:
        /*2cac*/ 	.byte	0x04, 0x11
        /*2cae*/ 	.short	(.L_1911 - .L_1910)
	.align		4
.L_1910:
        /*2cb0*/ 	.word	index@($_Z10J_EVALUATEPfS_S_$_Z8J_1_0_11PfS_)
        /*2cb4*/ 	.word	0x00000008


	//----- nvinfo : EIATTR_FRAME_SIZE
	.align		4
.L_1911:
        /*2cb8*/ 	.byte	0x04, 0x11
        /*2cba*/ 	.short	(.L_1913 - .L_1912)
	.align		4
.L_1912:
        /*2cbc*/ 	.word	index@($_Z10J_EVALUATEPfS_S_$_Z8J_1_0_10PfS_)
        /*2cc0*/ 	.word	0x00000008


	//----- nvinfo : EIATTR_FRAME_SIZE
	.align		4
.L_1913:
        /*2cc4*/ 	.byte	0x04, 0x11
        /*2cc6*/ 	.short	(.L_1915 - .L_1914)
	.align		4
.L_1914:
        /*2cc8*/ 	.word	index@($_Z10J_EVALUATEPfS_S_$_Z8J_0_9_21PfS_)
        /*2ccc*/ 	.word	0x00000008


	//----- nvinfo : EIATTR_FRAME_SIZE
	.align		4
.L_1915:
        /*2cd0*/ 	.byte	0x04, 0x11
        /*2cd2*/ 	.short	(.L_1917 - .L_1916)
	.align		4
.L_1916:
        /*2cd4*/ 	.word	index@($_Z10J_EVALUATEPfS_S_$_Z8J_0_9_20PfS_)
        /*2cd8*/ 	.word	0x00000008


	//----- nvinfo : EIATTR_FRAME_SIZE
	.align		4
.L_1917:
        /*2cdc*/ 	.byte	0x04, 0x11
        /*2cde*/ 	.short	(.L_1919 - .L_1918)
	.align		4
.L_1918:
        /*2ce0*/ 	.word	index@($_Z10J_EVALUATEPfS_S_$_Z8J_0_9_19PfS_)
        /*2ce4*/ 	.word	0x00000008


	//----- nvinfo : EIATTR_FRAME_SIZE
	.align		4
.L_1919:
        /*2ce8*/ 	.byte	0x04, 0x11
        /*2cea*/ 	.short	(.L_1921 - .L_1920)
	.align		4
.L_1920:
        /*2cec*/ 	.word	index@($_Z10J_EVALUATEPfS_S_$_Z8J_0_9_18PfS_)
        /*2cf0*/ 	.word	0x00000008


	//----- nvinfo : EIATTR_FRAME_SIZE
	.align		4
.L_1921:
        /*2cf4*/ 	.byte	0x04, 0x11
        /*2cf6*/ 	.short	(.L_1923 - .L_1922)
	.align		4
.L_1922:
        /*2cf8*/ 	.word	index@($_Z10J_EVALUATEPfS_S_$_Z8J_0_9_17PfS_)
        /*2cfc*/ 	.word	0x00000008


	//----- nvinfo : EIATTR_FRAME_SIZE
	.align		4
.L_1923:
        /*2d00*/ 	.byte	0x04, 0x11
        /*2d02*/ 	.short	(.L_1925 - .L_1924)
	.align		4
.L_1924:
        /*2d04*/ 	.word	index@($_Z10J_EVALUATEPfS_S_$_Z8J_0_9_16PfS_)
        /*2d08*/ 	.word	0x00000008


	//----- nvinfo : EIATTR_FRAME_SIZE
	.align		4
.L_1925:
        /*2d0c*/ 	.byte	0x04, 0x11
        /*2d0e*/ 	.short	(.L_1927 - .L_1926)
	.align		4
.L_1926:
        /*2d10*/ 	.word	index@($_Z10J_EVALUATEPfS_S_$_Z8J_0_9_15PfS_)
        /*2d14*/ 	.word	0x00000008


	//----- nvinfo : EIATTR_FRAME_SIZE
	.align		4
.L_1927:
        /*2d18*/ 	.byte	0x04, 0x11
        /*2d1a*/ 	.short	(.L_1929 - .L_1928)
	.align		4
.L_1928:
        /*2d1c*/ 	.word	index@($_Z10J_EVALUATEPfS_S_$_Z8J_0_9_14PfS_)
        /*2d20*/ 	.word	0x00000008


	//----- nvinfo : EIATTR_FRAME_SIZE
	.align		4
.L_1929:
        /*2d24*/ 	.byte	0x04, 0x11
        /*2d26*/ 	.short	(.L_1931 - .L_1930)
	.align		4
.L_1930:
        /*2d28*/ 	.word	index@($_Z10J_EVALUATEPfS_S_$_Z8J_0_9_13PfS_)
        /*2d2c*/ 	.word	0x00000008


	//----- nvinfo : EIATTR_FRAME_SIZE
	.align		4
.L_1931:
        /*2d30*/ 	.byte	0x04, 0x11
        /*2d32*/ 	.short	(.L_1933 - .L_1932)
	.align		4
.L_1932:
        /*2d34*/ 	.word	index@($_Z10J_EVALUATEPfS_S_$_Z8J_0_9_12PfS_)
        /*2d38*/ 	.word	0x00000008


	//----- nvinfo : EIATTR_FRAME_SIZE
	.align		4
.L_1933:
        /*2d3c*/ 	.byte	0x04, 0x11
        /*2d3e*/ 	.short	(.L_1935 - .L_1934)
	.align		4
.L_1934:
        /*2d40*/ 	.word	index@($_Z10J_EVALUATEPfS_S_$_Z8J_0_9_11PfS_)
        /*2d44*/ 	.word	0x00000008


	//----- nvinfo : EIATTR_FRAME_SIZE
	.align		4
.L_1935:
        /*2d48*/ 	.byte	0x04, 0x11
        /*2d4a*/ 	.short	(.L_1937 - .L_1936)
	.align		4
.L_1936:
        /*2d4c*/ 	.word	index@($_Z10J_EVALUATEPfS_S_$_Z8J_0_9_10PfS_)
        /*2d50*/ 	.word	0x00000008


	//----- nvinfo : EIATTR_FRAME_SIZE
	.align		4
.L_1937:
        /*2d54*/ 	.byte	0x04, 0x11
        /*2d56*/ 	.short	(.L_1939 - .L_1938)
	.align		4
.L_1938:
        /*2d58*/ 	.word	index@($_Z10J_EVALUATEPfS_S_$_Z8J_0_8_21PfS_)
        /*2d5c*/ 	.word	0x00000008


	//----- nvinfo : EIATTR_FRAME_SIZE
	.align		4
.L_1939:
        /*2d60*/ 	.byte	0x04, 0x11
        /*2d62*/ 	.short	(.L_1941 - .L_1940)
	.align		4
.L_1940:
        /*2d64*/ 	.word	index@($_Z10J_EVALUATEPfS_S_$_Z8J_0_8_20PfS_)
        /*2d68*/ 	.word	0x00000008


	//----- nvinfo : EIATTR_FRAME_SIZE
	.align		4
.L_1941:
        /*2d6c*/ 	.byte	0x04, 0x11
        /*2d6e*/ 	.short	(.L_1943 - .L_1942)
	.align		4
.L_1942:
        /*2d70*/ 	.word	index@($_Z10J_EVALUATEPfS_S_$_Z8J_0_8_19PfS_)
        /*2d74*/ 	.word	0x00000008


	//----- nvinfo : EIATTR_FRAME_SIZE
	.align		4
.L_1943:
        /*2d78*/ 	.byte	0x04, 0x11
        /*2d7a*/ 	.short	(.L_1945 - .L_1944)
	.align		4
.L_1944:
        /*2d7c*/ 	.word	index@($_Z10J_EVALUATEPfS_S_$_Z8J_0_8_18PfS_)
        /*2d80*/ 	.word	0x00000008


	//----- nvinfo : EIATTR_FRAME_SIZE
	.align		4
.L_1945:
        /*2d84*/ 	.byte	0x04, 0x11
        /*2d86*/ 	.short	(.L_1947 - .L_1946)
	.align		4
.L_1946:
        /*2d88*/ 	.word	index@($_Z10J_EVALUATEPfS_S_$_Z8J_0_8_17PfS_)
        /*2d8c*/ 	.word	0x00000008


	//----- nvinfo : EIATTR_FRAME_SIZE
	.align		4
.L_1947:
        /*2d90*/ 	.byte	0x04, 0x11
        /*2d92*/ 	.short	(.L_1949 - .L_1948)
	.align		4
.L_1948:
        /*2d94*/ 	.word	index@($_Z10J_EVALUATEPfS_S_$_Z8J_0_8_16PfS_)
        /*2d98*/ 	.word	0x00000008


	//----- nvinfo : EIATTR_FRAME_SIZE
	.align		4
.L_1949:
        /*2d9c*/ 	.byte	0x04, 0x11
        /*2d9e*/ 	.short	(.L_1951 - .L_1950)
	.align		4
.L_1950:
        /*2da0*/ 	.word	index@($_Z10J_EVALUATEPfS_S_$_Z8J_0_8_15PfS_)
        /*2da4*/ 	.word	0x00000008


	//----- nvinfo : EIATTR_FRAME_SIZE
	.align		4
.L_1951:
        /*2da8*/ 	.byte	0x04, 0x11
        /*2daa*/ 	.short	(.L_1953 - .L_1952)
	.align		4
.L_1952:
        /*2dac*/ 	.word	index@($_Z10J_EVALUATEPfS_S_$_Z8J_0_8_14PfS_)
        /*2db0*/ 	.word	0x00000008


	//----- nvinfo : EIATTR_FRAME_SIZE
	.align		4
.L_1953:
        /*2db4*/ 	.byte	0x04, 0x11
        /*2db6*/ 	.short	(.L_1955 - .L_1954)
	.align		4
.L_1954:
        /*2db8*/ 	.word	index@($_Z10J_EVALUATEPfS_S_$_Z8J_0_8_13PfS_)
        /*2dbc*/ 	.word	0x00000008


	//----- nvinfo : EIATTR_FRAME_SIZE
	.align		4
.L_1955:
        /*2dc0*/ 	.byte	0x04, 0x11
        /*2dc2*/ 	.short	(.L_1957 - .L_1956)
	.align		4
.L_1956:
        /*2dc4*/ 	.word	index@($_Z10J_EVALUATEPfS_S_$_Z8J_0_8_12PfS_)
        /*2dc8*/ 	.word	0x00000008


	//----- nvinfo : EIATTR_FRAME_SIZE
	.align		4
.L_1957:
        /*2dcc*/ 	.byte	0x04, 0x11
        /*2dce*/ 	.short	(.L_1959 - .L_1958)
	.align		4
.L_1958:
        /*2dd0*/ 	.word	index@($_Z10J_EVALUATEPfS_S_$_Z8J_0_8_11PfS_)
        /*2dd4*/ 	.word	0x00000008


	//----- nvinfo : EIATTR_FRAME_SIZE
	.align		4
.L_1959:
        /*2dd8*/ 	.byte	0x04, 0x11
        /*2dda*/ 	.short	(.L_1961 - .L_1960)
	.align		4
.L_1960:
        /*2ddc*/ 	.word	index@($_Z10J_EVALUATEPfS_S_$_Z8J_0_8_10PfS_)
        /*2de0*/ 	.word	0x00000008


	//----- nvinfo : EIATTR_FRAME_SIZE
	.align		4
.L_1961:
        /*2de4*/ 	.byte	0x04, 0x11
        /*2de6*/ 	.short	(.L_1963 - .L_1962)
	.align		4
.L_1962:
        /*2de8*/ 	.word	index@($_Z10J_EVALUATEPfS_S_$_Z8J_0_7_21PfS_)
        /*2dec*/ 	.word	0x00000008


	//----- nvinfo : EIATTR_FRAME_SIZE
	.align		4
.L_1963:
        /*2df0*/ 	.byte	0x04, 0x11
        /*2df2*/ 	.short	(.L_1965 - .L_1964)
	.align		4
.L_1964:
        /*2df4*/ 	.word	index@($_Z10J_EVALUATEPfS_S_$_Z8J_0_7_20PfS_)
        /*2df8*/ 	.word	0x00000008


	//----- nvinfo : EIATTR_FRAME_SIZE
	.align		4
.L_1965:
        /*2dfc*/ 	.byte	0x04, 0x11
        /*2dfe*/ 	.short	(.L_1967 - .L_1966)
	.align		4
.L_1966:
        /*2e00*/ 	.word	index@($_Z10J_EVALUATEPfS_S_$_Z8J_0_7_19PfS_)
        /*2e04*/ 	.word	0x00000008


	//----- nvinfo : EIATTR_FRAME_SIZE
	.align		4
.L_1967:
        /*2e08*/ 	.byte	0x04, 0x11
        /*2e0a*/ 	.short	(.L_1969 - .L_1968)
	.align		4
.L_1968:
        /*2e0c*/ 	.word	index@($_Z10J_EVALUATEPfS_S_$_Z8J_0_7_18PfS_)
        /*2e10*/ 	.word	0x00000008


	//----- nvinfo : EIATTR_FRAME_SIZE
	.align		4
.L_1969:
        /*2e14*/ 	.byte	0x04, 0x11
        /*2e16*/ 	.short	(.L_1971 - .L_1970)
	.align		4
.L_1970:
        /*2e18*/ 	.word	index@($_Z10J_EVALUATEPfS_S_$_Z8J_0_7_17PfS_)
        /*2e1c*/ 	.word	0x00000008


	//----- nvinfo : EIATTR_FRAME_SIZE
	.align		4
.L_1971:
        /*2e20*/ 	.byte	0x04, 0x11
        /*2e22*/ 	.short	(.L_1973 - .L_1972)
	.align		4
.L_1972:
        /*2e24*/ 	.word	index@($_Z10J_EVALUATEPfS_S_$_Z8J_0_7_16PfS_)
        /*2e28*/ 	.word	0x00000008


	//----- nvinfo : EIATTR_FRAME_SIZE
	.align		4
.L_1973:
        /*2e2c*/ 	.byte	0x04, 0x11
        /*2e2e*/ 	.short	(.L_1975 - .L_1974)
	.align		4
.L_1974:
        /*2e30*/ 	.word	index@($_Z10J_EVALUATEPfS_S_$_Z8J_0_7_15PfS_)
        /*2e34*/ 	.word	0x00000008


	//----- nvinfo : EIATTR_FRAME_SIZE
	.align		4
.L_1975:
        /*2e38*/ 	.byte	0x04, 0x11
        /*2e3a*/ 	.short	(.L_1977 - .L_1976)
	.align		4
.L_1976:
        /*2e3c*/ 	.word	index@($_Z10J_EVALUATEPfS_S_$_Z8J_0_7_14PfS_)
        /*2e40*/ 	.word	0x00000008


	//----- nvinfo : EIATTR_FRAME_SIZE
	.align		4
.L_1977:
        /*2e44*/ 	.byte	0x04, 0x11
        /*2e46*/ 	.short	(.L_1979 - .L_1978)
	.align		4
.L_1978:
        /*2e48*/ 	.word	index@($_Z10J_EVALUATEPfS_S_$_Z8J_0_7_13PfS_)
        /*2e4c*/ 	.word	0x00000008


	//----- nvinfo : EIATTR_FRAME_SIZE
	.align		4
.L_1979:
        /*2e50*/ 	.byte	0x04, 0x11
        /*2e52*/ 	.short	(.L_1981 - .L_1980)
	.align		4
.L_1980:
        /*2e54*/ 	.word	index@($_Z10J_EVALUATEPfS_S_$_Z8J_0_7_12PfS_)
        /*2e58*/ 	.word	0x00000008


	//----- nvinfo : EIATTR_FRAME_SIZE
	.align		4
.L_1981:
        /*2e5c*/ 	.byte	0x04, 0x11
        /*2e5e*/ 	.short	(.L_1983 - .L_1982)
	.align		4
.L_1982:
        /*2e60*/ 	.word	index@($_Z10J_EVALUATEPfS_S_$_Z8J_0_7_11PfS_)
        /*2e64*/ 	.word	0x00000008


	//----- nvinfo : EIATTR_FRAME_SIZE
	.align		4
.L_1983:
        /*2e68*/ 	.byte	0x04, 0x11
        /*2e6a*/ 	.short	(.L_1985 - .L_1984)
	.align		4
.L_1984:
        /*2e6c*/ 	.word	index@($_Z10J_EVALUATEPfS_S_$_Z8J_0_7_10PfS_)
        /*2e70*/ 	.word	0x00000008


	//----- nvinfo : EIATTR_FRAME_SIZE
	.align		4
.L_1985:
        /*2e74*/ 	.byte	0x04, 0x11
        /*2e76*/ 	.short	(.L_1987 - .L_1986)
	.align		4
.L_1986:
        /*2e78*/ 	.word	index@($_Z10J_EVALUATEPfS_S_$_Z8J_0_6_21PfS_)
        /*2e7c*/ 	.word	0x00000008


	//----- nvinfo : EIATTR_FRAME_SIZE
	.align		4
.L_1987:
        /*2e80*/ 	.byte	0x04, 0x11
        /*2e82*/ 	.short	(.L_1989 - .L_1988)
	.align		4
.L_1988:
        /*2e84*/ 	.word	index@($_Z10J_EVALUATEPfS_S_$_Z8J_0_6_20PfS_)
        /*2e88*/ 	.word	0x00000008


	//----- nvinfo : EIATTR_FRAME_SIZE
	.align		4
.L_1989:
        /*2e8c*/ 	.byte	0x04, 0x11
        /*2e8e*/ 	.short	(.L_1991 - .L_1990)
	.align		4
.L_1990:
        /*2e90*/ 	.word	index@($_Z10J_EVALUATEPfS_S_$_Z8J_0_6_19PfS_)
        /*2e94*/ 	.word	0x00000008


	//----- nvinfo : EIATTR_FRAME_SIZE
	.align		4
.L_1991:
        /*2e98*/ 	.byte	0x04, 0x11
        /*2e9a*/ 	.short	(.L_1993 - .L_1992)
	.align		4
.L_1992:
        /*2e9c*/ 	.word	index@($_Z10J_EVALUATEPfS_S_$_Z8J_0_6_18PfS_)
        /*2ea0*/ 	.word	0x00000008


	//----- nvinfo : EIATTR_FRAME_SIZE
	.align		4
.L_1993:
        /*2ea4*/ 	.byte	0x04, 0x11
        /*2ea6*/ 	.short	(.L_1995 - .L_1994)
	.align		4
.L_1994:
        /*2ea8*/ 	.word	index@($_Z10J_EVALUATEPfS_S_$_Z8J_0_6_17PfS_)
        /*2eac*/ 	.word	0x00000008


	//----- nvinfo : EIATTR_FRAME_SIZE
	.align		4
.L_1995:
        /*2eb0*/ 	.byte	0x04, 0x11
        /*2eb2*/ 	.short	(.L_1997 - .L_1996)
	.align		4
.L_1996:
        /*2eb4*/ 	.word	index@($_Z10J_EVALUATEPfS_S_$_Z8J_0_6_16PfS_)
        /*2eb8*/ 	.word	0x00000008


	//----- nvinfo : EIATTR_FRAME_SIZE
	.align		4
.L_1997:
        /*2ebc*/ 	.byte	0x04, 0x11
        /*2ebe*/ 	.short	(.L_1999 - .L_1998)
	.align		4
.L_1998:
        /*2ec0*/ 	.word	index@($_Z10J_EVALUATEPfS_S_$_Z8J_0_6_15PfS_)
        /*2ec4*/ 	.word	0x00000008


	//----- nvinfo : EIATTR_FRAME_SIZE
	.align		4
.L_1999:
        /*2ec8*/ 	.byte	0x04, 0x11
        /*2eca*/ 	.short	(.L_2001 - .L_2000)
	.align		4
.L_2000:
        /*2ecc*/ 	.word	index@($_Z10J_EVALUATEPfS_S_$_Z8J_0_6_14PfS_)
        /*2ed0*/ 	.word	0x00000008


	//----- nvinfo : EIATTR_FRAME_SIZE
	.align		4
.L_2001:
        /*2ed4*/ 	.byte	0x04, 0x11
        /*2ed6*/ 	.short	(.L_2003 - .L_2002)
	.align		4
.L_2002:
        /*2ed8*/ 	.word	index@($_Z10J_EVALUATEPfS_S_$_Z8J_0_6_13PfS_)
        /*2edc*/ 	.word	0x00000008


	//----- nvinfo : EIATTR_FRAME_SIZE
	.align		4
.L_2003:
        /*2ee0*/ 	.byte	0x04, 0x11
        /*2ee2*/ 	.short	(.L_2005 - .L_2004)
	.align		4
.L_2004:
        /*2ee4*/ 	.word	index@($_Z10J_EVALUATEPfS_S_$_Z8J_0_6_12PfS_)
        /*2ee8*/ 	.word	0x00000008


	//----- nvinfo : EIATTR_FRAME_SIZE
	.align		4
.L_2005:
        /*2eec*/ 	.byte	0x04, 0x11
        /*2eee*/ 	.short	(.L_2007 - .L_2006)
	.align		4
.L_2006:
        /*2ef0*/ 	.word	index@($_Z10J_EVALUATEPfS_S_$_Z8J_0_6_11PfS_)
        /*2ef4*/ 	.word	0x00000008


	//----- nvinfo : EIATTR_FRAME_SIZE
	.align		4
.L_2007:
        /*2ef8*/ 	.byte	0x04, 0x11
        /*2efa*/ 	.short	(.L_2009 - .L_2008)
	.align		4
.L_2008:
        /*2efc*/ 	.word	index@($_Z10J_EVALUATEPfS_S_$_Z8J_0_6_10PfS_)
        /*2f00*/ 	.word	0x00000008


	//----- nvinfo : EIATTR_FRAME_SIZE
	.align		4
.L_2009:
        /*2f04*/ 	.byte	0x04, 0x11
        /*2f06*/ 	.short	(.L_2011 - .L_2010)
	.align		4
.L_2010:
        /*2f08*/ 	.word	index@($_Z10J_EVALUATEPfS_S_$_Z8J_0_5_21PfS_)
        /*2f0c*/ 	.word	0x00000008


	//----- nvinfo : EIATTR_FRAME_SIZE
	.align		4
.L_2011:
        /*2f10*/ 	.byte	0x04, 0x11
        /*2f12*/ 	.short	(.L_2013 - .L_2012)
	.align		4
.L_2012:
        /*2f14*/ 	.word	index@($_Z10J_EVALUATEPfS_S_$_Z8J_0_5_20PfS_)
        /*2f18*/ 	.word	0x00000008


	//----- nvinfo : EIATTR_FRAME_SIZE
	.align		4
.L_2013:
        /*2f1c*/ 	.byte	0x04, 0x11
        /*2f1e*/ 	.short	(.L_2015 - .L_2014)
	.align		4
.L_2014:
        /*2f20*/ 	.word	index@($_Z10J_EVALUATEPfS_S_$_Z8J_0_5_19PfS_)
        /*2f24*/ 	.word	0x00000008


	//----- nvinfo : EIATTR_FRAME_SIZE
	.align		4
.L_2015:
        /*2f28*/ 	.byte	0x04, 0x11
        /*2f2a*/ 	.short	(.L_2017 - .L_2016)
	.align		4
.L_2016:
        /*2f2c*/ 	.word	index@($_Z10J_EVALUATEPfS_S_$_Z8J_0_5_18PfS_)
        /*2f30*/ 	.word	0x00000008


	//----- nvinfo : EIATTR_FRAME_SIZE
	.align		4
.L_2017:
        /*2f34*/ 	.byte	0x04, 0x11
        /*2f36*/ 	.short	(.L_2019 - .L_2018)
	.align		4
.L_2018:
        /*2f38*/ 	.word	index@($_Z10J_EVALUATEPfS_S_$_Z8J_0_5_17PfS_)
        /*2f3c*/ 	.word	0x00000008


	//----- nvinfo : EIATTR_FRAME_SIZE
	.align		4
.L_2019:
        /*2f40*/ 	.byte	0x04, 0x11
        /*2f42*/ 	.short	(.L_2021 - .L_2020)
	.align		4
.L_2020:
        /*2f44*/ 	.word	index@($_Z10J_EVALUATEPfS_S_$_Z8J_0_5_16PfS_)
        /*2f48*/ 	.word	0x00000008


	//----- nvinfo : EIATTR_FRAME_SIZE
	.align		4
.L_2021:
        /*2f4c*/ 	.byte	0x04, 0x11
        /*2f4e*/ 	.short	(.L_2023 - .L_2022)
	.align		4
.L_2022:
        /*2f50*/ 	.word	index@($_Z10J_EVALUATEPfS_S_$_Z8J_0_5_15PfS_)
        /*2f54*/ 	.word	0x00000008


	//----- nvinfo : EIATTR_FRAME_SIZE
	.align		4
.L_2023:
        /*2f58*/ 	.byte	0x04, 0x11
        /*2f5a*/ 	.short	(.L_2025 - .L_2024)
	.align		4
.L_2024:
        /*2f5c*/ 	.word	index@($_Z10J_EVALUATEPfS_S_$_Z8J_0_5_14PfS_)
        /*2f60*/ 	.word	0x00000008


	//----- nvinfo : EIATTR_FRAME_SIZE
	.align		4
.L_2025:
        /*2f64*/ 	.byte	0x04, 0x11
        /*2f66*/ 	.short	(.L_2027 - .L_2026)
	.align		4
.L_2026:
        /*2f68*/ 	.word	index@($_Z10J_EVALUATEPfS_S_$_Z8J_0_5_13PfS_)
        /*2f6c*/ 	.word	0x00000008


	//----- nvinfo : EIATTR_FRAME_SIZE
	.align		4
.L_2027:
        /*2f70*/ 	.byte	0x04, 0x11
        /*2f72*/ 	.short	(.L_2029 - .L_2028)
	.align		4
.L_2028:
        /*2f74*/ 	.word	index@($_Z10J_EVALUATEPfS_S_$_Z8J_0_5_12PfS_)
        /*2f78*/ 	.word	0x00000008


	//----- nvinfo : EIATTR_FRAME_SIZE
	.align		4
.L_2029:
        /*2f7c*/ 	.byte	0x04, 0x11
        /*2f7e*/ 	.short	(.L_2031 - .L_2030)
	.align		4
.L_2030:
        /*2f80*/ 	.word	index@($_Z10J_EVALUATEPfS_S_$_Z8J_0_5_11PfS_)
        /*2f84*/ 	.word	0x00000008


	//----- nvinfo : EIATTR_FRAME_SIZE
	.align		4
.L_2031:
        /*2f88*/ 	.byte	0x04, 0x11
        /*2f8a*/ 	.short	(.L_2033 - .L_2032)
	.align		4
.L_2032:
        /*2f8c*/ 	.word	index@($_Z10J_EVALUATEPfS_S_$_Z8J_0_5_10PfS_)
        /*2f90*/ 	.word	0x00000008


	//----- nvinfo : EIATTR_FRAME_SIZE
	.align		4
.L_2033:
        /*2f94*/ 	.byte	0x04, 0x11
        /*2f96*/ 	.short	(.L_2035 - .L_2034)
	.align		4
.L_2034:
        /*2f98*/ 	.word	index@($_Z10J_EVALUATEPfS_S_$_Z8J_0_4_21PfS_)
        /*2f9c*/ 	.word	0x00000008


	//----- nvinfo : EIATTR_FRAME_SIZE
	.align		4
.L_2035:
        /*2fa0*/ 	.byte	0x04, 0x11
        /*2fa2*/ 	.short	(.L_2037 - .L_2036)
	.align		4
.L_2036:
        /*2fa4*/ 	.word	index@($_Z10J_EVALUATEPfS_S_$_Z8J_0_4_20PfS_)
        /*2fa8*/ 	.word	0x00000008


	//----- nvinfo : EIATTR_FRAME_SIZE
	.align		4
.L_2037:
        /*2fac*/ 	.byte	0x04, 0x11
        /*2fae*/ 	.short	(.L_2039 - .L_2038)
	.align		4
.L_2038:
        /*2fb0*/ 	.word	index@($_Z10J_EVALUATEPfS_S_$_Z8J_0_4_19PfS_)
        /*2fb4*/ 	.word	0x00000008


	//----- nvinfo : EIATTR_FRAME_SIZE
	.align		4
.L_2039:
        /*2fb8*/ 	.byte	0x04, 0x11
        /*2fba*/ 	.short	(.L_2041 - .L_2040)
	.align		4
.L_2040:
        /*2fbc*/ 	.word	index@($_Z10J_EVALUATEPfS_S_$_Z8J_0_4_18PfS_)
        /*2fc0*/ 	.word	0x00000008


	//----- nvinfo : EIATTR_FRAME_SIZE
	.align		4
.L_2041:
        /*2fc4*/ 	.byte	0x04, 0x11
        /*2fc6*/ 	.short	(.L_2043 - .L_2042)
	.align		4
.L_2042:
        /*2fc8*/ 	.word	index@($_Z10J_EVALUATEPfS_S_$_Z8J_0_4_17PfS_)
        /*2fcc*/ 	.word	0x00000008


	//----- nvinfo : EIATTR_FRAME_SIZE
	.align		4
.L_2043:
        /*2fd0*/ 	.byte	0x04, 0x11
        /*2fd2*/ 	.short	(.L_2045 - .L_2044)
	.align		4
.L_2044:
        /*2fd4*/ 	.word	index@($_Z10J_EVALUATEPfS_S_$_Z8J_0_4_16PfS_)
        /*2fd8*/ 	.word	0x00000008


	//----- nvinfo : EIATTR_FRAME_SIZE
	.align		4
.L_2045:
        /*2fdc*/ 	.byte	0x04, 0x11
        /*2fde*/ 	.short	(.L_2047 - .L_2046)
	.align		4
.L_2046:
        /*2fe0*/ 	.word	index@($_Z10J_EVALUATEPfS_S_$_Z8J_0_4_15PfS_)
        /*2fe4*/ 	.word	0x00000008


	//----- nvinfo : EIATTR_FRAME_SIZE
	.align		4
.L_2047:
        /*2fe8*/ 	.byte	0x04, 0x11
        /*2fea*/ 	.short	(.L_2049 - .L_2048)
	.align		4
.L_2048:
        /*2fec*/ 	.word	index@($_Z10J_EVALUATEPfS_S_$_Z8J_0_4_14PfS_)
        /*2ff0*/ 	.word	0x00000008


	//----- nvinfo : EIATTR_FRAME_SIZE
	.align		4
.L_2049:
        /*2ff4*/ 	.byte	0x04, 0x11
        /*2ff6*/ 	.short	(.L_2051 - .L_2050)
	.align		4
.L_2050:
        /*2ff8*/ 	.word	index@($_Z10J_EVALUATEPfS_S_$_Z8J_0_4_13PfS_)
        /*2ffc*/ 	.word	0x00000008


	//----- nvinfo : EIATTR_FRAME_SIZE
	.align		4
.L_2051:
        /*3000*/ 	.byte	0x04, 0x11
        /*3002*/ 	.short	(.L_2053 - .L_2052)
	.align		4
.L_2052:
        /*3004*/ 	.word	index@($_Z10J_EVALUATEPfS_S_$_Z8J_0_4_12PfS_)
        /*3008*/ 	.word	0x00000008


	//----- nvinfo : EIATTR_FRAME_SIZE
	.align		4
.L_2053:
        /*300c*/ 	.byte	0x04, 0x11
        /*300e*/ 	.short	(.L_2055 - .L_2054)
	.align		4
.L_2054:
        /*3010*/ 	.word	index@($_Z10J_EVALUATEPfS_S_$_Z8J_0_4_11PfS_)
        /*3014*/ 	.word	0x00000008


	//----- nvinfo : EIATTR_FRAME_SIZE
	.align		4
.L_2055:
        /*3018*/ 	.byte	0x04, 0x11
        /*301a*/ 	.short	(.L_2057 - .L_2056)
	.align		4
.L_2056:
        /*301c*/ 	.word	index@($_Z10J_EVALUATEPfS_S_$_Z8J_0_4_10PfS_)
        /*3020*/ 	.word	0x00000008


	//----- nvinfo : EIATTR_FRAME_SIZE
	.align		4
.L_2057:
        /*3024*/ 	.byte	0x04, 0x11
        /*3026*/ 	.short	(.L_2059 - .L_2058)
	.align		4
.L_2058:
        /*3028*/ 	.word	index@($_Z10J_EVALUATEPfS_S_$_Z8J_0_3_21PfS_)
        /*302c*/ 	.word	0x00000008


	//----- nvinfo : EIATTR_FRAME_SIZE
	.align		4
.L_2059:
        /*3030*/ 	.byte	0x04, 0x11
        /*3032*/ 	.short	(.L_2061 - .L_2060)
	.align		4
.L_2060:
        /*3034*/ 	.word	index@($_Z10J_EVALUATEPfS_S_$_Z8J_0_3_20PfS_)
        /*3038*/ 	.word	0x00000008


	//----- nvinfo : EIATTR_FRAME_SIZE
	.align		4
.L_2061:
        /*303c*/ 	.byte	0x04, 0x11
        /*303e*/ 	.short	(.L_2063 - .L_2062)
	.align		4
.L_2062:
        /*3040*/ 	.word	index@($_Z10J_EVALUATEPfS_S_$_Z8J_0_3_19PfS_)
        /*3044*/ 	.word	0x00000008


	//----- nvinfo : EIATTR_FRAME_SIZE
	.align		4
.L_2063:
        /*3048*/ 	.byte	0x04, 0x11
        /*304a*/ 	.short	(.L_2065 - .L_2064)
	.align		4
.L_2064:
        /*304c*/ 	.word	index@($_Z10J_EVALUATEPfS_S_$_Z8J_0_3_18PfS_)
        /*3050*/ 	.word	0x00000008


	//----- nvinfo : EIATTR_FRAME_SIZE
	.align		4
.L_2065:
        /*3054*/ 	.byte	0x04, 0x11
        /*3056*/ 	.short	(.L_2067 - .L_2066)
	.align		4
.L_2066:
        /*3058*/ 	.word	index@($_Z10J_EVALUATEPfS_S_$_Z8J_0_3_17PfS_)
        /*305c*/ 	.word	0x00000008


	//----- nvinfo : EIATTR_FRAME_SIZE
	.align		4
.L_2067:
        /*3060*/ 	.byte	0x04, 0x11
        /*3062*/ 	.short	(.L_2069 - .L_2068)
	.align		4
.L_2068:
        /*3064*/ 	.word	index@($_Z10J_EVALUATEPfS_S_$_Z8J_0_3_16PfS_)
        /*3068*/ 	.word	0x00000008


	//----- nvinfo : EIATTR_FRAME_SIZE
	.align		4
.L_2069:
        /*306c*/ 	.byte	0x04, 0x11
        /*306e*/ 	.short	(.L_2071 - .L_2070)
	.align		4
.L_2070:
        /*3070*/ 	.word	index@($_Z10J_EVALUATEPfS_S_$_Z8J_0_3_15PfS_)
        /*3074*/ 	.word	0x00000008


	//----- nvinfo : EIATTR_FRAME_SIZE
	.align		4
.L_2071:
        /*3078*/ 	.byte	0x04, 0x11
        /*307a*/ 	.short	(.L_2073 - .L_2072)
	.align		4
.L_2072:
        /*307c*/ 	.word	index@($_Z10J_EVALUATEPfS_S_$_Z8J_0_3_14PfS_)
        /*3080*/ 	.word	0x00000008


	//----- nvinfo : EIATTR_FRAME_SIZE
	.align		4
.L_2073:
        /*3084*/ 	.byte	0x04, 0x11
        /*3086*/ 	.short	(.L_2075 - .L_2074)
	.align		4
.L_2074:
        /*3088*/ 	.word	index@($_Z10J_EVALUATEPfS_S_$_Z8J_0_3_13PfS_)
        /*308c*/ 	.word	0x00000008


	//----- nvinfo : EIATTR_FRAME_SIZE
	.align		4
.L_2075:
        /*3090*/ 	.byte	0x04, 0x11
        /*3092*/ 	.short	(.L_2077 - .L_2076)
	.align		4
.L_2076:
        /*3094*/ 	.word	index@($_Z10J_EVALUATEPfS_S_$_Z8J_0_3_12PfS_)
        /*3098*/ 	.word	0x00000008


	//----- nvinfo : EIATTR_FRAME_SIZE
	.align		4
.L_2077:
        /*309c*/ 	.byte	0x04, 0x11
        /*309e*/ 	.short	(.L_2079 - .L_2078)
	.align		4
.L_2078:
        /*30a0*/ 	.word	index@($_Z10J_EVALUATEPfS_S_$_Z8J_0_3_11PfS_)
        /*30a4*/ 	.word	0x00000008


	//----- nvinfo : EIATTR_FRAME_SIZE
	.align		4
.L_2079:
        /*30a8*/ 	.byte	0x04, 0x11
        /*30aa*/ 	.short	(.L_2081 - .L_2080)
	.align		4
.L_2080:
        /*30ac*/ 	.word	index@($_Z10J_EVALUATEPfS_S_$_Z8J_0_3_10PfS_)
        /*30b0*/ 	.word	0x00000008


	//----- nvinfo : EIATTR_FRAME_SIZE
	.align		4
.L_2081:
        /*30b4*/ 	.byte	0x04, 0x11
        /*30b6*/ 	.short	(.L_2083 - .L_2082)
	.align		4
.L_2082:
        /*30b8*/ 	.word	index@($_Z10J_EVALUATEPfS_S_$_Z8J_0_2_21PfS_)
        /*30bc*/ 	.word	0x00000008


	//----- nvinfo : EIATTR_FRAME_SIZE
	.align		4
.L_2083:
        /*30c0*/ 	.byte	0x04, 0x11
        /*30c2*/ 	.short	(.L_2085 - .L_2084)
	.align		4
.L_2084:
        /*30c4*/ 	.word	index@($_Z10J_EVALUATEPfS_S_$_Z8J_0_2_20PfS_)
        /*30c8*/ 	.word	0x00000008


	//----- nvinfo : EIATTR_FRAME_SIZE
	.align		4
.L_2085:
        /*30cc*/ 	.byte	0x04, 0x11
        /*30ce*/ 	.short	(.L_2087 - .L_2086)
	.align		4
.L_2086:
        /*30d0*/ 	.word	index@($_Z10J_EVALUATEPfS_S_$_Z8J_0_2_19PfS_)
        /*30d4*/ 	.word	0x00000008


	//----- nvinfo : EIATTR_FRAME_SIZE
	.align		4
.L_2087:
        /*30d8*/ 	.byte	0x04, 0x11
        /*30da*/ 	.short	(.L_2089 - .L_2088)
	.align		4
.L_2088:
        /*30dc*/ 	.word	index@($_Z10J_EVALUATEPfS_S_$_Z8J_0_2_18PfS_)
        /*30e0*/ 	.word	0x00000008


	//----- nvinfo : EIATTR_FRAME_SIZE
	.align		4
.L_2089:
        /*30e4*/ 	.byte	0x04, 0x11
        /*30e6*/ 	.short	(.L_2091 - .L_2090)
	.align		4
.L_2090:
        /*30e8*/ 	.word	index@($_Z10J_EVALUATEPfS_S_$_Z8J_0_2_17PfS_)
        /*30ec*/ 	.word	0x00000008


	//----- nvinfo : EIATTR_FRAME_SIZE
	.align		4
.L_2091:
        /*30f0*/ 	.byte	0x04, 0x11
        /*30f2*/ 	.short	(.L_2093 - .L_2092)
	.align		4
.L_2092:
        /*30f4*/ 	.word	index@($_Z10J_EVALUATEPfS_S_$_Z8J_0_2_16PfS_)
        /*30f8*/ 	.word	0x00000008


	//----- nvinfo : EIATTR_FRAME_SIZE
	.align		4
.L_2093:
        /*30fc*/ 	.byte	0x04, 0x11
        /*30fe*/ 	.short	(.L_2095 - .L_2094)
	.align		4
.L_2094:
        /*3100*/ 	.word	index@($_Z10J_EVALUATEPfS_S_$_Z8J_0_2_15PfS_)
        /*3104*/ 	.word	0x00000008


	//----- nvinfo : EIATTR_FRAME_SIZE
	.align		4
.L_2095:
        /*3108*/ 	.byte	0x04, 0x11
        /*310a*/ 	.short	(.L_2097 - .L_2096)
	.align		4
.L_2096:
        /*310c*/ 	.word	index@($_Z10J_EVALUATEPfS_S_$_Z8J_0_2_14PfS_)
        /*3110*/ 	.word	0x00000008


	//----- nvinfo : EIATTR_FRAME_SIZE
	.align		4
.L_2097:
        /*3114*/ 	.byte	0x04, 0x11
        /*3116*/ 	.short	(.L_2099 - .L_2098)
	.align		4
.L_2098:
        /*3118*/ 	.word	index@($_Z10J_EVALUATEPfS_S_$_Z8J_0_2_13PfS_)
        /*311c*/ 	.word	0x00000008


	//----- nvinfo : EIATTR_FRAME_SIZE
	.align		4
.L_2099:
        /*3120*/ 	.byte	0x04, 0x11
        /*3122*/ 	.short	(.L_2101 - .L_2100)
	.align		4
.L_2100:
        /*3124*/ 	.word	index@($_Z10J_EVALUATEPfS_S_$_Z8J_0_2_12PfS_)
        /*3128*/ 	.word	0x00000008


	//----- nvinfo : EIATTR_FRAME_SIZE
	.align		4
.L_2101:
        /*312c*/ 	.byte	0x04, 0x11
        /*312e*/ 	.short	(.L_2103 - .L_2102)
	.align		4
.L_2102:
        /*3130*/ 	.word	index@($_Z10J_EVALUATEPfS_S_$_Z8J_0_2_11PfS_)
        /*3134*/ 	.word	0x00000008


	//----- nvinfo : EIATTR_FRAME_SIZE
	.align		4
.L_2103:
        /*3138*/ 	.byte	0x04, 0x11
        /*313a*/ 	.short	(.L_2105 - .L_2104)
	.align		4
.L_2104:
        /*313c*/ 	.word	index@($_Z10J_EVALUATEPfS_S_$_Z8J_0_2_10PfS_)
        /*3140*/ 	.word	0x00000008


	//----- nvinfo : EIATTR_FRAME_SIZE
	.align		4
.L_2105:
        /*3144*/ 	.byte	0x04, 0x11
        /*3146*/ 	.short	(.L_2107 - .L_2106)
	.align		4
.L_2106:
        /*3148*/ 	.word	index@($_Z10J_EVALUATEPfS_S_$_Z8J_0_21_9PfS_)
        /*314c*/ 	.word	0x00000008


	//----- nvinfo : EIATTR_FRAME_SIZE
	.align		4
.L_2107:
        /*3150*/ 	.byte	0x04, 0x11
        /*3152*/ 	.short	(.L_2109 - .L_2108)
	.align		4
.L_2108:
        /*3154*/ 	.word	index@($_Z10J_EVALUATEPfS_S_$_Z8J_0_21_8PfS_)
        /*3158*/ 	.word	0x00000008


	//----- nvinfo : EIATTR_FRAME_SIZE
	.align		4
.L_2109:
        /*315c*/ 	.byte	0x04, 0x11
        /*315e*/ 	.short	(.L_2111 - .L_2110)
	.align		4
.L_2110:
        /*3160*/ 	.word	index@($_Z10J_EVALUATEPfS_S_$_Z8J_0_21_7PfS_)
        /*3164*/ 	.word	0x00000008


	//----- nvinfo : EIATTR_FRAME_SIZE
	.align		4
.L_2111:
        /*3168*/ 	.byte	0x04, 0x11
        /*316a*/ 	.short	(.L_2113 - .L_2112)
	.align		4
.L_2112:
        /*316c*/ 	.word	index@($_Z10J_EVALUATEPfS_S_$_Z8J_0_21_6PfS_)
        /*3170*/ 	.word	0x00000008


	//----- nvinfo : EIATTR_FRAME_SIZE
	.align		4
.L_2113:
        /*3174*/ 	.byte	0x04, 0x11
        /*3176*/ 	.short	(.L_2115 - .L_2114)
	.align		4
.L_2114:
        /*3178*/ 	.word	index@($_Z10J_EVALUATEPfS_S_$_Z8J_0_21_5PfS_)
        /*317c*/ 	.word	0x00000008


	//----- nvinfo : EIATTR_FRAME_SIZE
	.align		4
.L_2115:
        /*3180*/ 	.byte	0x04, 0x11
        /*3182*/ 	.short	(.L_2117 - .L_2116)
	.align		4
.L_2116:
        /*3184*/ 	.word	index@($_Z10J_EVALUATEPfS_S_$_Z8J_0_21_4PfS_)
        /*3188*/ 	.word	0x00000008


	//----- nvinfo : EIATTR_FRAME_SIZE
	.align		4
.L_2117:
        /*318c*/ 	.byte	0x04, 0x11
        /*318e*/ 	.short	(.L_2119 - .L_2118)
	.align		4
.L_2118:
        /*3190*/ 	.word	index@($_Z10J_EVALUATEPfS_S_$_Z8J_0_21_3PfS_)
        /*3194*/ 	.word	0x00000008


	//----- nvinfo : EIATTR_FRAME_SIZE
	.align		4
.L_2119:
        /*3198*/ 	.byte	0x04, 0x11
        /*319a*/ 	.short	(.L_2121 - .L_2120)
	.align		4
.L_2120:
        /*319c*/ 	.word	index@($_Z10J_EVALUATEPfS_S_$_Z8J_0_21_2PfS_)
        /*31a0*/ 	.word	0x00000008


	//----- nvinfo : EIATTR_FRAME_SIZE
	.align		4
.L_2121:
        /*31a4*/ 	.byte	0x04, 0x11
        /*31a6*/ 	.short	(.L_2123 - .L_2122)
	.align		4
.L_2122:
        /*31a8*/ 	.word	index@($_Z10J_EVALUATEPfS_S_$_Z8J_0_21_1PfS_)
        /*31ac*/ 	.word	0x00000008


	//----- nvinfo : EIATTR_FRAME_SIZE
	.align		4
.L_2123:
        /*31b0*/ 	.byte	0x04, 0x11
        /*31b2*/ 	.short	(.L_2125 - .L_2124)
	.align		4
.L_2124:
        /*31b4*/ 	.word	index@($_Z10J_EVALUATEPfS_S_$_Z8J_0_21_0PfS_)
        /*31b8*/ 	.word	0x00000008


	//----- nvinfo : EIATTR_FRAME_SIZE
	.align		4
.L_2125:
        /*31bc*/ 	.byte	0x04, 0x11
        /*31be*/ 	.short	(.L_2127 - .L_2126)
	.align		4
.L_2126:
        /*31c0*/ 	.word	index@($_Z10J_EVALUATEPfS_S_$_Z8J_0_20_9PfS_)
        /*31c4*/ 	.word	0x00000008


	//----- nvinfo : EIATTR_FRAME_SIZE
	.align		4
.L_2127:
        /*31c8*/ 	.byte	0x04, 0x11
        /*31ca*/ 	.short	(.L_2129 - .L_2128)
	.align		4
.L_2128:
        /*31cc*/ 	.word	index@($_Z10J_EVALUATEPfS_S_$_Z8J_0_20_8PfS_)
        /*31d0*/ 	.word	0x00000008


	//----- nvinfo : EIATTR_FRAME_SIZE
	.align		4
.L_2129:
        /*31d4*/ 	.byte	0x04, 0x11
        /*31d6*/ 	.short	(.L_2131 - .L_2130)
	.align		4
.L_2130:
        /*31d8*/ 	.word	index@($_Z10J_EVALUATEPfS_S_$_Z8J_0_20_7PfS_)
        /*31dc*/ 	.word	0x00000008


	//----- nvinfo : EIATTR_FRAME_SIZE
	.align		4
.L_2131:
        /*31e0*/ 	.byte	0x04, 0x11
        /*31e2*/ 	.short	(.L_2133 - .L_2132)
	.align		4
.L_2132:
        /*31e4*/ 	.word	index@($_Z10J_EVALUATEPfS_S_$_Z8J_0_20_6PfS_)
        /*31e8*/ 	.word	0x00000008


	//----- nvinfo : EIATTR_FRAME_SIZE
	.align		4
.L_2133:
        /*31ec*/ 	.byte	0x04, 0x11
        /*31ee*/ 	.short	(.L_2135 - .L_2134)
	.align		4
.L_2134:
        /*31f0*/ 	.word	index@($_Z10J_EVALUATEPfS_S_$_Z8J_0_20_5PfS_)
        /*31f4*/ 	.word	0x00000008


	//----- nvinfo : EIATTR_FRAME_SIZE
	.align		4
.L_2135:
        /*31f8*/ 	.byte	0x04, 0x11
        /*31fa*/ 	.short	(.L_2137 - .L_2136)
	.align		4
.L_2136:
        /*31fc*/ 	.word	index@($_Z10J_EVALUATEPfS_S_$_Z8J_0_20_4PfS_)
        /*3200*/ 	.word	0x00000008


	//----- nvinfo : EIATTR_FRAME_SIZE
	.align		4
.L_2137:
        /*3204*/ 	.byte	0x04, 0x11
        /*3206*/ 	.short	(.L_2139 - .L_2138)
	.align		4
.L_2138:
        /*3208*/ 	.word	index@($_Z10J_EVALUATEPfS_S_$_Z8J_0_20_3PfS_)
        /*320c*/ 	.word	0x00000008


	//----- nvinfo : EIATTR_FRAME_SIZE
	.align		4
.L_2139:
        /*3210*/ 	.byte	0x04, 0x11
        /*3212*/ 	.short	(.L_2141 - .L_2140)
	.align		4
.L_2140:
        /*3214*/ 	.word	index@($_Z10J_EVALUATEPfS_S_$_Z8J_0_20_2PfS_)
        /*3218*/ 	.word	0x00000008


	//----- nvinfo : EIATTR_FRAME_SIZE
	.align		4
.L_2141:
        /*321c*/ 	.byte	0x04, 0x11
        /*321e*/ 	.short	(.L_2143 - .L_2142)
	.align		4
.L_2142:
        /*3220*/ 	.word	index@($_Z10J_EVALUATEPfS_S_$_Z8J_0_20_1PfS_)
        /*3224*/ 	.word	0x00000008


	//----- nvinfo : EIATTR_FRAME_SIZE
	.align		4
.L_2143:
        /*3228*/ 	.byte	0x04, 0x11
        /*322a*/ 	.short	(.L_2145 - .L_2144)
	.align		4
.L_2144:
        /*322c*/ 	.word	index@($_Z10J_EVALUATEPfS_S_$_Z8J_0_20_0PfS_)
        /*3230*/ 	.word	0x00000008


	//----- nvinfo : EIATTR_FRAME_SIZE
	.align		4
.L_2145:
        /*3234*/ 	.byte	0x04, 0x11
        /*3236*/ 	.short	(.L_2147 - .L_2146)
	.align		4
.L_2146:
        /*3238*/ 	.word	index@($_Z10J_EVALUATEPfS_S_$_Z8J_0_1_21PfS_)
        /*323c*/ 	.word	0x00000008


	//----- nvinfo : EIATTR_FRAME_SIZE
	.align		4
.L_2147:
        /*3240*/ 	.byte	0x04, 0x11
        /*3242*/ 	.short	(.L_2149 - .L_2148)
	.align		4
.L_2148:
        /*3244*/ 	.word	index@($_Z10J_EVALUATEPfS_S_$_Z8J_0_1_20PfS_)
        /*3248*/ 	.word	0x00000008


	//----- nvinfo : EIATTR_FRAME_SIZE
	.align		4
.L_2149:
        /*324c*/ 	.byte	0x04, 0x11
        /*324e*/ 	.short	(.L_2151 - .L_2150)
	.align		4
.L_2150:
        /*3250*/ 	.word	index@($_Z10J_EVALUATEPfS_S_$_Z8J_0_1_19PfS_)
        /*3254*/ 	.word	0x00000008


	//----- nvinfo : EIATTR_FRAME_SIZE
	.align		4
.L_2151:
        /*3258*/ 	.byte	0x04, 0x11
        /*325a*/ 	.short	(.L_2153 - .L_2152)
	.align		4
.L_2152:
        /*325c*/ 	.word	index@($_Z10J_EVALUATEPfS_S_$_Z8J_0_1_18PfS_)
        /*3260*/ 	.word	0x00000008


	//----- nvinfo : EIATTR_FRAME_SIZE
	.align		4
.L_2153:
        /*3264*/ 	.byte	0x04, 0x11
        /*3266*/ 	.short	(.L_2155 - .L_2154)
	.align		4
.L_2154:
        /*3268*/ 	.word	index@($_Z10J_EVALUATEPfS_S_$_Z8J_0_1_17PfS_)
        /*326c*/ 	.word	0x00000008


	//----- nvinfo : EIATTR_FRAME_SIZE
	.align		4
.L_2155:
        /*3270*/ 	.byte	0x04, 0x11
        /*3272*/ 	.short	(.L_2157 - .L_2156)
	.align		4
.L_2156:
        /*3274*/ 	.word	index@($_Z10J_EVALUATEPfS_S_$_Z8J_0_1_16PfS_)
        /*3278*/ 	.word	0x00000008


	//----- nvinfo : EIATTR_FRAME_SIZE
	.align		4
.L_2157:
        /*327c*/ 	.byte	0x04, 0x11
        /*327e*/ 	.short	(.L_2159 - .L_2158)
	.align		4
.L_2158:
        /*3280*/ 	.word	index@($_Z10J_EVALUATEPfS_S_$_Z8J_0_1_15PfS_)
        /*3284*/ 	.word	0x00000008


	//----- nvinfo : EIATTR_FRAME_SIZE
	.align		4
.L_2159:
        /*3288*/ 	.byte	0x04, 0x11
        /*328a*/ 	.short	(.L_2161 - .L_2160)
	.align		4
.L_2160:
        /*328c*/ 	.word	index@($_Z10J_EVALUATEPfS_S_$_Z8J_0_1_14PfS_)
        /*3290*/ 	.word	0x00000008


	//----- nvinfo : EIATTR_FRAME_SIZE
	.align		4
.L_2161:
        /*3294*/ 	.byte	0x04, 0x11
        /*3296*/ 	.short	(.L_2163 - .L_2162)
	.align		4
.L_2162:
        /*3298*/ 	.word	index@($_Z10J_EVALUATEPfS_S_$_Z8J_0_1_13PfS_)
        /*329c*/ 	.word	0x00000008


	//----- nvinfo : EIATTR_FRAME_SIZE
	.align		4
.L_2163:
        /*32a0*/ 	.byte	0x04, 0x11
        /*32a2*/ 	.short	(.L_2165 - .L_2164)
	.align		4
.L_2164:
        /*32a4*/ 	.word	index@($_Z10J_EVALUATEPfS_S_$_Z8J_0_1_12PfS_)
        /*32a8*/ 	.word	0x00000008


	//----- nvinfo : EIATTR_FRAME_SIZE
	.align		4
.L_2165:
        /*32ac*/ 	.byte	0x04, 0x11
        /*32ae*/ 	.short	(.L_2167 - .L_2166)
	.align		4
.L_2166:
        /*32b0*/ 	.word	index@($_Z10J_EVALUATEPfS_S_$_Z8J_0_1_11PfS_)
        /*32b4*/ 	.word	0x00000008


	//----- nvinfo : EIATTR_FRAME_SIZE
	.align		4
.L_2167:
        /*32b8*/ 	.byte	0x04, 0x11
        /*32ba*/ 	.short	(.L_2169 - .L_2168)
	.align		4
.L_2168:
        /*32bc*/ 	.word	index@($_Z10J_EVALUATEPfS_S_$_Z8J_0_1_10PfS_)
        /*32c0*/ 	.word	0x00000008


	//----- nvinfo : EIATTR_FRAME_SIZE
	.align		4
.L_2169:
        /*32c4*/ 	.byte	0x04, 0x11
        /*32c6*/ 	.short	(.L_2171 - .L_2170)
	.align		4
.L_2170:
        /*32c8*/ 	.word	index@($_Z10J_EVALUATEPfS_S_$_Z8J_0_19_9PfS_)
        /*32cc*/ 	.word	0x00000008


	//----- nvinfo : EIATTR_FRAME_SIZE
	.align		4
.L_2171:
        /*32d0*/ 	.byte	0x04, 0x11
        /*32d2*/ 	.short	(.L_2173 - .L_2172)
	.align		4
.L_2172:
        /*32d4*/ 	.word	index@($_Z10J_EVALUATEPfS_S_$_Z8J_0_19_8PfS_)
        /*32d8*/ 	.word	0x00000008


	//----- nvinfo : EIATTR_FRAME_SIZE
	.align		4
.L_2173:
        /*32dc*/ 	.byte	0x04, 0x11
        /*32de*/ 	.short	(.L_2175 - .L_2174)
	.align		4
.L_2174:
        /*32e0*/ 	.word	index@($_Z10J_EVALUATEPfS_S_$_Z8J_0_19_7PfS_)
        /*32e4*/ 	.word	0x00000008


	//----- nvinfo : EIATTR_FRAME_SIZE
	.align		4
.L_2175:
        /*32e8*/ 	.byte	0x04, 0x11
        /*32ea*/ 	.short	(.L_2177 - .L_2176)
	.align		4
.L_2176:
        /*32ec*/ 	.word	index@($_Z10J_EVALUATEPfS_S_$_Z8J_0_19_6PfS_)
        /*32f0*/ 	.word	0x00000008


	//----- nvinfo : EIATTR_FRAME_SIZE
	.align		4
.L_2177:
        /*32f4*/ 	.byte	0x04, 0x11
        /*32f6*/ 	.short	(.L_2179 - .L_2178)
	.align		4
.L_2178:
        /*32f8*/ 	.word	index@($_Z10J_EVALUATEPfS_S_$_Z8J_0_19_5PfS_)
        /*32fc*/ 	.word	0x00000008


	//----- nvinfo : EIATTR_FRAME_SIZE
	.align		4
.L_2179:
        /*3300*/ 	.byte	0x04, 0x11
        /*3302*/ 	.short	(.L_2181 - .L_2180)
	.align		4
.L_2180:
        /*3304*/ 	.word	index@($_Z10J_EVALUATEPfS_S_$_Z8J_0_19_4PfS_)
        /*3308*/ 	.word	0x00000008


	//----- nvinfo : EIATTR_FRAME_SIZE
	.align		4
.L_2181:
        /*330c*/ 	.byte	0x04, 0x11
        /*330e*/ 	.short	(.L_2183 - .L_2182)
	.align		4
.L_2182:
        /*3310*/ 	.word	index@($_Z10J_EVALUATEPfS_S_$_Z8J_0_19_3PfS_)
        /*3314*/ 	.word	0x00000008


	//----- nvinfo : EIATTR_FRAME_SIZE
	.align		4
.L_2183:
        /*3318*/ 	.byte	0x04, 0x11
        /*331a*/ 	.short	(.L_2185 - .L_2184)
	.align		4
.L_2184:
        /*331c*/ 	.word	index@($_Z10J_EVALUATEPfS_S_$_Z8J_0_19_2PfS_)
        /*3320*/ 	.word	0x00000008


	//----- nvinfo : EIATTR_FRAME_SIZE
	.align		4
.L_2185:
        /*3324*/ 	.byte	0x04, 0x11
        /*3326*/ 	.short	(.L_2187 - .L_2186)
	.align		4
.L_2186:
        /*3328*/ 	.word	index@($_Z10J_EVALUATEPfS_S_$_Z8J_0_19_1PfS_)
        /*332c*/ 	.word	0x00000008


	//----- nvinfo : EIATTR_FRAME_SIZE
	.align		4
.L_2187:
        /*3330*/ 	.byte	0x04, 0x11
        /*3332*/ 	.short	(.L_2189 - .L_2188)
	.align		4
.L_2188:
        /*3334*/ 	.word	index@($_Z10J_EVALUATEPfS_S_$_Z8J_0_19_0PfS_)
        /*3338*/ 	.word	0x00000008


	//----- nvinfo : EIATTR_FRAME_SIZE
	.align		4
.L_2189:
        /*333c*/ 	.byte	0x04, 0x11
        /*333e*/ 	.short	(.L_2191 - .L_2190)
	.align		4
.L_2190:
        /*3340*/ 	.word	index@($_Z10J_EVALUATEPfS_S_$_Z8J_0_18_9PfS_)
        /*3344*/ 	.word	0x00000008


	//----- nvinfo : EIATTR_FRAME_SIZE
	.align		4
.L_2191:
        /*3348*/ 	.byte	0x04, 0x11
        /*334a*/ 	.short	(.L_2193 - .L_2192)
	.align		4
.L_2192:
        /*334c*/ 	.word	index@($_Z10J_EVALUATEPfS_S_$_Z8J_0_18_8PfS_)
        /*3350*/ 	.word	0x00000008


	//----- nvinfo : EIATTR_FRAME_SIZE
	.align		4
.L_2193:
        /*3354*/ 	.byte	0x04, 0x11
        /*3356*/ 	.short	(.L_2195 - .L_2194)
	.align		4
.L_2194:
        /*3358*/ 	.word	index@($_Z10J_EVALUATEPfS_S_$_Z8J_0_18_7PfS_)
        /*335c*/ 	.word	0x00000008


	//----- nvinfo : EIATTR_FRAME_SIZE
	.align		4
.L_2195:
        /*3360*/ 	.byte	0x04, 0x11
        /*3362*/ 	.short	(.L_2197 - .L_2196)
	.align		4
.L_2196:
        /*3364*/ 	.word	index@($_Z10J_EVALUATEPfS_S_$_Z8J_0_18_6PfS_)
        /*3368*/ 	.word	0x00000008


	//----- nvinfo : EIATTR_FRAME_SIZE
	.align		4
.L_2197:
        /*336c*/ 	.byte	0x04, 0x11
        /*336e*/ 	.short	(.L_2199 - .L_2198)
	.align		4
.L_2198:
        /*3370*/ 	.word	index@($_Z10J_EVALUATEPfS_S_$_Z8J_0_18_5PfS_)
        /*3374*/ 	.word	0x00000008


	//----- nvinfo : EIATTR_FRAME_SIZE
	.align		4
.L_2199:
        /*3378*/ 	.byte	0x04, 0x11
        /*337a*/ 	.short	(.L_2201 - .L_2200)
	.align		4
.L_2200:
        /*337c*/ 	.word	index@($_Z10J_EVALUATEPfS_S_$_Z8J_0_18_4PfS_)
        /*3380*/ 	.word	0x00000008


	//----- nvinfo : EIATTR_FRAME_SIZE
	.align		4
.L_2201:
        /*3384*/ 	.byte	0x04, 0x11
        /*3386*/ 	.short	(.L_2203 - .L_2202)
	.align		4
.L_2202:
        /*3388*/ 	.word	index@($_Z10J_EVALUATEPfS_S_$_Z8J_0_18_3PfS_)
        /*338c*/ 	.word	0x00000008


	//----- nvinfo : EIATTR_FRAME_SIZE
	.align		4
.L_2203:
        /*3390*/ 	.byte	0x04, 0x11
        /*3392*/ 	.short	(.L_2205 - .L_2204)
	.align		4
.L_2204:
        /*3394*/ 	.word	index@($_Z10J_EVALUATEPfS_S_$_Z8J_0_18_2PfS_)
        /*3398*/ 	.word	0x00000008


	//----- nvinfo : EIATTR_FRAME_SIZE
	.align		4
.L_2205:
        /*339c*/ 	.byte	0x04, 0x11
        /*339e*/ 	.short	(.L_2207 - .L_2206)
	.align		4
.L_2206:
        /*33a0*/ 	.word	index@($_Z10J_EVALUATEPfS_S_$_Z8J_0_18_1PfS_)
        /*33a4*/ 	.word	0x00000008


	//----- nvinfo : EIATTR_FRAME_SIZE
	.align		4
.L_2207:
        /*33a8*/ 	.byte	0x04, 0x11
        /*33aa*/ 	.short	(.L_2209 - .L_2208)
	.align		4
.L_2208:
        /*33ac*/ 	.word	index@($_Z10J_EVALUATEPfS_S_$_Z8J_0_18_0PfS_)
        /*33b0*/ 	.word	0x00000008


	//----- nvinfo : EIATTR_FRAME_SIZE
	.align		4
.L_2209:
        /*33b4*/ 	.byte	0x04, 0x11
        /*33b6*/ 	.short	(.L_2211 - .L_2210)
	.align		4
.L_2210:
        /*33b8*/ 	.word	index@($_Z10J_EVALUATEPfS_S_$_Z8J_0_17_9PfS_)
        /*33bc*/ 	.word	0x00000008


	//----- nvinfo : EIATTR_FRAME_SIZE
	.align		4
.L_2211:
        /*33c0*/ 	.byte	0x04, 0x11
        /*33c2*/ 	.short	(.L_2213 - .L_2212)
	.align		4
.L_2212:
        /*33c4*/ 	.word	index@($_Z10J_EVALUATEPfS_S_$_Z8J_0_17_8PfS_)
        /*33c8*/ 	.word	0x00000008


	//----- nvinfo : EIATTR_FRAME_SIZE
	.align		4
.L_2213:
        /*33cc*/ 	.byte	0x04, 0x11
        /*33ce*/ 	.short	(.L_2215 - .L_2214)
	.align		4
.L_2214:
        /*33d0*/ 	.word	index@($_Z10J_EVALUATEPfS_S_$_Z8J_0_17_7PfS_)
        /*33d4*/ 	.word	0x00000008


	//----- nvinfo : EIATTR_FRAME_SIZE
	.align		4
.L_2215:
        /*33d8*/ 	.byte	0x04, 0x11
        /*33da*/ 	.short	(.L_2217 - .L_2216)
	.align		4
.L_2216:
        /*33dc*/ 	.word	index@($_Z10J_EVALUATEPfS_S_$_Z8J_0_17_6PfS_)
        /*33e0*/ 	.word	0x00000008


	//----- nvinfo : EIATTR_FRAME_SIZE
	.align		4
.L_2217:
        /*33e4*/ 	.byte	0x04, 0x11
        /*33e6*/ 	.short	(.L_2219 - .L_2218)
	.align		4
.L_2218:
        /*33e8*/ 	.word	index@($_Z10J_EVALUATEPfS_S_$_Z8J_0_17_5PfS_)
        /*33ec*/ 	.word	0x00000008


	//----- nvinfo : EIATTR_FRAME_SIZE
	.align		4
.L_2219:
        /*33f0*/ 	.byte	0x04, 0x11
        /*33f2*/ 	.short	(.L_2221 - .L_2220)
	.align		4
.L_2220:
        /*33f4*/ 	.word	index@($_Z10J_EVALUATEPfS_S_$_Z8J_0_17_4PfS_)
        /*33f8*/ 	.word	0x00000008


	//----- nvinfo : EIATTR_FRAME_SIZE
	.align		4
.L_2221:
        /*33fc*/ 	.byte	0x04, 0x11
        /*33fe*/ 	.short	(.L_2223 - .L_2222)
	.align		4
.L_2222:
        /*3400*/ 	.word	index@($_Z10J_EVALUATEPfS_S_$_Z8J_0_17_3PfS_)
        /*3404*/ 	.word	0x00000008


	//----- nvinfo : EIATTR_FRAME_SIZE
	.align		4
.L_2223:
        /*3408*/ 	.byte	0x04, 0x11
        /*340a*/ 	.short	(.L_2225 - .L_2224)
	.align		4
.L_2224:
        /*340c*/ 	.word	index@($_Z10J_EVALUATEPfS_S_$_Z8J_0_17_2PfS_)
        /*3410*/ 	.word	0x00000008


	//----- nvinfo : EIATTR_FRAME_SIZE
	.align		4
.L_2225:
        /*3414*/ 	.byte	0x04, 0x11
        /*3416*/ 	.short	(.L_2227 - .L_2226)
	.align		4
.L_2226:
        /*3418*/ 	.word	index@($_Z10J_EVALUATEPfS_S_$_Z8J_0_17_1PfS_)
        /*341c*/ 	.word	0x00000008


	//----- nvinfo : EIATTR_FRAME_SIZE
	.align		4
.L_2227:
        /*3420*/ 	.byte	0x04, 0x11
        /*3422*/ 	.short	(.L_2229 - .L_2228)
	.align		4
.L_2228:
        /*3424*/ 	.word	index@($_Z10J_EVALUATEPfS_S_$_Z8J_0_17_0PfS_)
        /*3428*/ 	.word	0x00000008


	//----- nvinfo : EIATTR_FRAME_SIZE
	.align		4
.L_2229:
        /*342c*/ 	.byte	0x04, 0x11
        /*342e*/ 	.short	(.L_2231 - .L_2230)
	.align		4
.L_2230:
        /*3430*/ 	.word	index@($_Z10J_EVALUATEPfS_S_$_Z8J_0_16_9PfS_)
        /*3434*/ 	.word	0x00000008


	//----- nvinfo : EIATTR_FRAME_SIZE
	.align		4
.L_2231:
        /*3438*/ 	.byte	0x04, 0x11
        /*343a*/ 	.short	(.L_2233 - .L_2232)
	.align		4
.L_2232:
        /*343c*/ 	.word	index@($_Z10J_EVALUATEPfS_S_$_Z8J_0_16_8PfS_)
        /*3440*/ 	.word	0x00000008


	//----- nvinfo : EIATTR_FRAME_SIZE
	.align		4
.L_2233:
        /*3444*/ 	.byte	0x04, 0x11
        /*3446*/ 	.short	(.L_2235 - .L_2234)
	.align		4
.L_2234:
        /*3448*/ 	.word	index@($_Z10J_EVALUATEPfS_S_$_Z8J_0_16_7PfS_)
        /*344c*/ 	.word	0x00000008


	//----- nvinfo : EIATTR_FRAME_SIZE
	.align		4
.L_2235:
        /*3450*/ 	.byte	0x04, 0x11
        /*3452*/ 	.short	(.L_2237 - .L_2236)
	.align		4
.L_2236:
        /*3454*/ 	.word	index@($_Z10J_EVALUATEPfS_S_$_Z8J_0_16_6PfS_)
        /*3458*/ 	.word	0x00000008


	//----- nvinfo : EIATTR_FRAME_SIZE
	.align		4
.L_2237:
        /*345c*/ 	.byte	0x04, 0x11
        /*345e*/ 	.short	(.L_2239 - .L_2238)
	.align		4
.L_2238:
        /*3460*/ 	.word	index@($_Z10J_EVALUATEPfS_S_$_Z8J_0_16_5PfS_)
        /*3464*/ 	.word	0x00000008


	//----- nvinfo : EIATTR_FRAME_SIZE
	.align		4
.L_2239:
        /*3468*/ 	.byte	0x04, 0x11
        /*346a*/ 	.short	(.L_2241 - .L_2240)
	.align		4
.L_2240:
        /*346c*/ 	.word	index@($_Z10J_EVALUATEPfS_S_$_Z8J_0_16_4PfS_)
        /*3470*/ 	.word	0x00000008


	//----- nvinfo : EIATTR_FRAME_SIZE
	.align		4
.L_2241:
        /*3474*/ 	.byte	0x04, 0x11
        /*3476*/ 	.short	(.L_2243 - .L_2242)
	.align		4
.L_2242:
        /*3478*/ 	.word	index@($_Z10J_EVALUATEPfS_S_$_Z8J_0_16_3PfS_)
        /*347c*/ 	.word	0x00000008


	//----- nvinfo : EIATTR_FRAME_SIZE
	.align		4
.L_2243:
        /*3480*/ 	.byte	0x04, 0x11
        /*3482*/ 	.short	(.L_2245 - .L_2244)
	.align		4
.L_2244:
        /*3484*/ 	.word	index@($_Z10J_EVALUATEPfS_S_$_Z8J_0_16_2PfS_)
        /*3488*/ 	.word	0x00000008


	//----- nvinfo : EIATTR_FRAME_SIZE
	.align		4
.L_2245:
        /*348c*/ 	.byte	0x04, 0x11
        /*348e*/ 	.short	(.L_2247 - .L_2246)
	.align		4
.L_2246:
        /*3490*/ 	.word	index@($_Z10J_EVALUATEPfS_S_$_Z8J_0_16_1PfS_)
        /*3494*/ 	.word	0x00000008


	//----- nvinfo : EIATTR_FRAME_SIZE
	.align		4
.L_2247:
        /*3498*/ 	.byte	0x04, 0x11
        /*349a*/ 	.short	(.L_2249 - .L_2248)
	.align		4
.L_2248:
        /*349c*/ 	.word	index@($_Z10J_EVALUATEPfS_S_$_Z8J_0_16_0PfS_)
        /*34a0*/ 	.word	0x00000008


	//----- nvinfo : EIATTR_FRAME_SIZE
	.align		4
.L_2249:
        /*34a4*/ 	.byte	0x04, 0x11
        /*34a6*/ 	.short	(.L_2251 - .L_2250)
	.align		4
.L_2250:
        /*34a8*/ 	.word	index@($_Z10J_EVALUATEPfS_S_$_Z8J_0_15_9PfS_)
        /*34ac*/ 	.word	0x00000008


	//----- nvinfo : EIATTR_FRAME_SIZE
	.align		4
.L_2251:
        /*34b0*/ 	.byte	0x04, 0x11
        /*34b2*/ 	.short	(.L_2253 - .L_2252)
	.align		4
.L_2252:
        /*34b4*/ 	.word	index@($_Z10J_EVALUATEPfS_S_$_Z8J_0_15_8PfS_)
        /*34b8*/ 	.word	0x00000008


	//----- nvinfo : EIATTR_FRAME_SIZE
	.align		4
.L_2253:
        /*34bc*/ 	.byte	0x04, 0x11
        /*34be*/ 	.short	(.L_2255 - .L_2254)
	.align		4
.L_2254:
        /*34c0*/ 	.word	index@($_Z10J_EVALUATEPfS_S_$_Z8J_0_15_7PfS_)
        /*34c4*/ 	.word	0x00000008


	//----- nvinfo : EIATTR_FRAME_SIZE
	.align		4
.L_2255:
        /*34c8*/ 	.byte	0x04, 0x11
        /*34ca*/ 	.short	(.L_2257 - .L_2256)
	.align		4
.L_2256:
        /*34cc*/ 	.word	index@($_Z10J_EVALUATEPfS_S_$_Z8J_0_15_6PfS_)
        /*34d0*/ 	.word	0x00000008


	//----- nvinfo : EIATTR_FRAME_SIZE
	.align		4
.L_2257:
        /*34d4*/ 	.byte	0x04, 0x11
        /*34d6*/ 	.short	(.L_2259 - .L_2258)
	.align		4
.L_2258:
        /*34d8*/ 	.word	index@($_Z10J_EVALUATEPfS_S_$_Z8J_0_15_5PfS_)
        /*34dc*/ 	.word	0x00000008


	//----- nvinfo : EIATTR_FRAME_SIZE
	.align		4
.L_2259:
        /*34e0*/ 	.byte	0x04, 0x11
        /*34e2*/ 	.short	(.L_2261 - .L_2260)
	.align		4
.L_2260:
        /*34e4*/ 	.word	index@($_Z10J_EVALUATEPfS_S_$_Z8J_0_15_4PfS_)
        /*34e8*/ 	.word	0x00000008


	//----- nvinfo : EIATTR_FRAME_SIZE
	.align		4
.L_2261:
        /*34ec*/ 	.byte	0x04, 0x11
        /*34ee*/ 	.short	(.L_2263 - .L_2262)
	.align		4
.L_2262:
        /*34f0*/ 	.word	index@($_Z10J_EVALUATEPfS_S_$_Z8J_0_15_3PfS_)
        /*34f4*/ 	.word	0x00000008


	//----- nvinfo : EIATTR_FRAME_SIZE
	.align		4
.L_2263:
        /*34f8*/ 	.byte	0x04, 0x11
        /*34fa*/ 	.short	(.L_2265 - .L_2264)
	.align		4
.L_2264:
        /*34fc*/ 	.word	index@($_Z10J_EVALUATEPfS_S_$_Z8J_0_15_2PfS_)
        /*3500*/ 	.word	0x00000008


	//----- nvinfo : EIATTR_FRAME_SIZE
	.align		4
.L_2265:
        /*3504*/ 	.byte	0x04, 0x11
        /*3506*/ 	.short	(.L_2267 - .L_2266)
	.align		4
.L_2266:
        /*3508*/ 	.word	index@($_Z10J_EVALUATEPfS_S_$_Z8J_0_15_1PfS_)
        /*350c*/ 	.word	0x00000008


	//----- nvinfo : EIATTR_FRAME_SIZE
	.align		4
.L_2267:
        /*3510*/ 	.byte	0x04, 0x11
        /*3512*/ 	.short	(.L_2269 - .L_2268)
	.align		4
.L_2268:
        /*3514*/ 	.word	index@($_Z10J_EVALUATEPfS_S_$_Z8J_0_15_0PfS_)
        /*3518*/ 	.word	0x00000008


	//----- nvinfo : EIATTR_FRAME_SIZE
	.align		4
.L_2269:
        /*351c*/ 	.byte	0x04, 0x11
        /*351e*/ 	.short	(.L_2271 - .L_2270)
	.align		4
.L_2270:
        /*3520*/ 	.word	index@($_Z10J_EVALUATEPfS_S_$_Z8J_0_14_9PfS_)
        /*3524*/ 	.word	0x00000008


	//----- nvinfo : EIATTR_FRAME_SIZE
	.align		4
.L_2271:
        /*3528*/ 	.byte	0x04, 0x11
        /*352a*/ 	.short	(.L_2273 - .L_2272)
	.align		4
.L_2272:
        /*352c*/ 	.word	index@($_Z10J_EVALUATEPfS_S_$_Z8J_0_14_8PfS_)
        /*3530*/ 	.word	0x00000008


	//----- nvinfo : EIATTR_FRAME_SIZE
	.align		4
.L_2273:
        /*3534*/ 	.byte	0x04, 0x11
        /*3536*/ 	.short	(.L_2275 - .L_2274)
	.align		4
.L_2274:
        /*3538*/ 	.word	index@($_Z10J_EVALUATEPfS_S_$_Z8J_0_14_7PfS_)
        /*353c*/ 	.word	0x00000008


	//----- nvinfo : EIATTR_FRAME_SIZE
	.align		4
.L_2275:
        /*3540*/ 	.byte	0x04, 0x11
        /*3542*/ 	.short	(.L_2277 - .L_2276)
	.align		4
.L_2276:
        /*3544*/ 	.word	index@($_Z10J_EVALUATEPfS_S_$_Z8J_0_14_6PfS_)
        /*3548*/ 	.word	0x00000008


	//----- nvinfo : EIATTR_FRAME_SIZE
	.align		4
.L_2277:
        /*354c*/ 	.byte	0x04, 0x11
        /*354e*/ 	.short	(.L_2279 - .L_2278)
	.align		4
.L_2278:
        /*3550*/ 	.word	index@($_Z10J_EVALUATEPfS_S_$_Z8J_0_14_5PfS_)
        /*3554*/ 	.word	0x00000008


	//----- nvinfo : EIATTR_FRAME_SIZE
	.align		4
.L_2279:
        /*3558*/ 	.byte	0x04, 0x11
        /*355a*/ 	.short	(.L_2281 - .L_2280)
	.align		4
.L_2280:
        /*355c*/ 	.word	index@($_Z10J_EVALUATEPfS_S_$_Z8J_0_14_4PfS_)
        /*3560*/ 	.word	0x00000008


	//----- nvinfo : EIATTR_FRAME_SIZE
	.align		4
.L_2281:
        /*3564*/ 	.byte	0x04, 0x11
        /*3566*/ 	.short	(.L_2283 - .L_2282)
	.align		4
.L_2282:
        /*3568*/ 	.word	index@($_Z10J_EVALUATEPfS_S_$_Z8J_0_14_3PfS_)
        /*356c*/ 	.word	0x00000008


	//----- nvinfo : EIATTR_FRAME_SIZE
	.align		4
.L_2283:
        /*3570*/ 	.byte	0x04, 0x11
        /*3572*/ 	.short	(.L_2285 - .L_2284)
	.align		4
.L_2284:
        /*3574*/ 	.word	index@($_Z10J_EVALUATEPfS_S_$_Z8J_0_14_2PfS_)
        /*3578*/ 	.word	0x00000008


	//----- nvinfo : EIATTR_FRAME_SIZE
	.align		4
.L_2285:
        /*357c*/ 	.byte	0x04, 0x11
        /*357e*/ 	.short	(.L_2287 - .L_2286)
	.align		4
.L_2286:
        /*3580*/ 	.word	index@($_Z10J_EVALUATEPfS_S_$_Z8J_0_14_1PfS_)
        /*3584*/ 	.word	0x00000008


	//----- nvinfo : EIATTR_FRAME_SIZE
	.align		4
.L_2287:
        /*3588*/ 	.byte	0x04, 0x11
        /*358a*/ 	.short	(.L_2289 - .L_2288)
	.align		4
.L_2288:
        /*358c*/ 	.word	index@($_Z10J_EVALUATEPfS_S_$_Z8J_0_14_0PfS_)
        /*3590*/ 	.word	0x00000008


	//----- nvinfo : EIATTR_FRAME_SIZE
	.align		4
.L_2289:
        /*3594*/ 	.byte	0x04, 0x11
        /*3596*/ 	.short	(.L_2291 - .L_2290)
	.align		4
.L_2290:
        /*3598*/ 	.word	index@($_Z10J_EVALUATEPfS_S_$_Z8J_0_13_9PfS_)
        /*359c*/ 	.word	0x00000008


	//----- nvinfo : EIATTR_FRAME_SIZE
	.align		4
.L_2291:
        /*35a0*/ 	.byte	0x04, 0x11
        /*35a2*/ 	.short	(.L_2293 - .L_2292)
	.align		4
.L_2292:
        /*35a4*/ 	.word	index@($_Z10J_EVALUATEPfS_S_$_Z8J_0_13_8PfS_)
        /*35a8*/ 	.word	0x00000008


	//----- nvinfo : EIATTR_FRAME_SIZE
	.align		4
.L_2293:
        /*35ac*/ 	.byte	0x04, 0x11
        /*35ae*/ 	.short	(.L_2295 - .L_2294)
	.align		4
.L_2294:
        /*35b0*/ 	.word	index@($_Z10J_EVALUATEPfS_S_$_Z8J_0_13_7PfS_)
        /*35b4*/ 	.word	0x00000008


	//----- nvinfo : EIATTR_FRAME_SIZE
	.align		4
.L_2295:
        /*35b8*/ 	.byte	0x04, 0x11
        /*35ba*/ 	.short	(.L_2297 - .L_2296)
	.align		4
.L_2296:
        /*35bc*/ 	.word	index@($_Z10J_EVALUATEPfS_S_$_Z8J_0_13_6PfS_)
        /*35c0*/ 	.word	0x00000008


	//----- nvinfo : EIATTR_FRAME_SIZE
	.align		4
.L_2297:
        /*35c4*/ 	.byte	0x04, 0x11
        /*35c6*/ 	.short	(.L_2299 - .L_2298)
	.align		4
.L_2298:
        /*35c8*/ 	.word	index@($_Z10J_EVALUATEPfS_S_$_Z8J_0_13_5PfS_)
        /*35cc*/ 	.word	0x00000008


	//----- nvinfo : EIATTR_FRAME_SIZE
	.align		4
.L_2299:
        /*35d0*/ 	.byte	0x04, 0x11
        /*35d2*/ 	.short	(.L_2301 - .L_2300)
	.align		4
.L_2300:
        /*35d4*/ 	.word	index@($_Z10J_EVALUATEPfS_S_$_Z8J_0_13_4PfS_)
        /*35d8*/ 	.word	0x00000008


	//----- nvinfo : EIATTR_FRAME_SIZE
	.align		4
.L_2301:
        /*35dc*/ 	.byte	0x04, 0x11
        /*35de*/ 	.short	(.L_2303 - .L_2302)
	.align		4
.L_2302:
        /*35e0*/ 	.word	index@($_Z10J_EVALUATEPfS_S_$_Z8J_0_13_3PfS_)
        /*35e4*/ 	.word	0x00000008


	//----- nvinfo : EIATTR_FRAME_SIZE
	.align		4
.L_2303:
        /*35e8*/ 	.byte	0x04, 0x11
        /*35ea*/ 	.short	(.L_2305 - .L_2304)
	.align		4
.L_2304:
        /*35ec*/ 	.word	index@($_Z10J_EVALUATEPfS_S_$_Z8J_0_13_2PfS_)
        /*35f0*/ 	.word	0x00000008


	//----- nvinfo : EIATTR_FRAME_SIZE
	.align		4
.L_2305:
        /*35f4*/ 	.byte	0x04, 0x11
        /*35f6*/ 	.short	(.L_2307 - .L_2306)
	.align		4
.L_2306:
        /*35f8*/ 	.word	index@($_Z10J_EVALUATEPfS_S_$_Z8J_0_13_1PfS_)
        /*35fc*/ 	.word	0x00000008


	//----- nvinfo : EIATTR_FRAME_SIZE
	.align		4
.L_2307:
        /*3600*/ 	.byte	0x04, 0x11
        /*3602*/ 	.short	(.L_2309 - .L_2308)
	.align		4
.L_2308:
        /*3604*/ 	.word	index@($_Z10J_EVALUATEPfS_S_$_Z8J_0_13_0PfS_)
        /*3608*/ 	.word	0x00000008


	//----- nvinfo : EIATTR_FRAME_SIZE
	.align		4
.L_2309:
        /*360c*/ 	.byte	0x04, 0x11
        /*360e*/ 	.short	(.L_2311 - .L_2310)
	.align		4
.L_2310:
        /*3610*/ 	.word	index@($_Z10J_EVALUATEPfS_S_$_Z8J_0_12_9PfS_)
        /*3614*/ 	.word	0x00000008


	//----- nvinfo : EIATTR_FRAME_SIZE
	.align		4
.L_2311:
        /*3618*/ 	.byte	0x04, 0x11
        /*361a*/ 	.short	(.L_2313 - .L_2312)
	.align		4
.L_2312:
        /*361c*/ 	.word	index@($_Z10J_EVALUATEPfS_S_$_Z8J_0_12_8PfS_)
        /*3620*/ 	.word	0x00000008


	//----- nvinfo : EIATTR_FRAME_SIZE
	.align		4
.L_2313:
        /*3624*/ 	.byte	0x04, 0x11
        /*3626*/ 	.short	(.L_2315 - .L_2314)
	.align		4
.L_2314:
        /*3628*/ 	.word	index@($_Z10J_EVALUATEPfS_S_$_Z8J_0_12_7PfS_)
        /*362c*/ 	.word	0x00000008


	//----- nvinfo : EIATTR_FRAME_SIZE
	.align		4
.L_2315:
        /*3630*/ 	.byte	0x04, 0x11
        /*3632*/ 	.short	(.L_2317 - .L_2316)
	.align		4
.L_2316:
        /*3634*/ 	.word	index@($_Z10J_EVALUATEPfS_S_$_Z8J_0_12_6PfS_)
        /*3638*/ 	.word	0x00000008


	//----- nvinfo : EIATTR_FRAME_SIZE
	.align		4
.L_2317:
        /*363c*/ 	.byte	0x04, 0x11
        /*363e*/ 	.short	(.L_2319 - .L_2318)
	.align		4
.L_2318:
        /*3640*/ 	.word	index@($_Z10J_EVALUATEPfS_S_$_Z8J_0_12_5PfS_)
        /*3644*/ 	.word	0x00000008


	//----- nvinfo : EIATTR_FRAME_SIZE
	.align		4
.L_2319:
        /*3648*/ 	.byte	0x04, 0x11
        /*364a*/ 	.short	(.L_2321 - .L_2320)
	.align		4
.L_2320:
        /*364c*/ 	.word	index@($_Z10J_EVALUATEPfS_S_$_Z8J_0_12_4PfS_)
        /*3650*/ 	.word	0x00000008


	//----- nvinfo : EIATTR_FRAME_SIZE
	.align		4
.L_2321:
        /*3654*/ 	.byte	0x04, 0x11
        /*3656*/ 	.short	(.L_2323 - .L_2322)
	.align		4
.L_2322:
        /*3658*/ 	.word	index@($_Z10J_EVALUATEPfS_S_$_Z8J_0_12_3PfS_)
        /*365c*/ 	.word	0x00000008


	//----- nvinfo : EIATTR_FRAME_SIZE
	.align		4
.L_2323:
        /*3660*/ 	.byte	0x04, 0x11
        /*3662*/ 	.short	(.L_2325 - .L_2324)
	.align		4
.L_2324:
        /*3664*/ 	.word	index@($_Z10J_EVALUATEPfS_S_$_Z8J_0_12_2PfS_)
        /*3668*/ 	.word	0x00000008


	//----- nvinfo : EIATTR_FRAME_SIZE
	.align		4
.L_2325:
        /*366c*/ 	.byte	0x04, 0x11
        /*366e*/ 	.short	(.L_2327 - .L_2326)
	.align		4
.L_2326:
        /*3670*/ 	.word	index@($_Z10J_EVALUATEPfS_S_$_Z8J_0_12_1PfS_)
        /*3674*/ 	.word	0x00000008


	//----- nvinfo : EIATTR_FRAME_SIZE
	.align		4
.L_2327:
        /*3678*/ 	.byte	0x04, 0x11
        /*367a*/ 	.short	(.L_2329 - .L_2328)
	.align		4
.L_2328:
        /*367c*/ 	.word	index@($_Z10J_EVALUATEPfS_S_$_Z8J_0_12_0PfS_)
        /*3680*/ 	.word	0x00000008


	//----- nvinfo : EIATTR_FRAME_SIZE
	.align		4
.L_2329:
        /*3684*/ 	.byte	0x04, 0x11
        /*3686*/ 	.short	(.L_2331 - .L_2330)
	.align		4
.L_2330:
        /*3688*/ 	.word	index@($_Z10J_EVALUATEPfS_S_$_Z8J_0_11_9PfS_)
        /*368c*/ 	.word	0x00000008


	//----- nvinfo : EIATTR_FRAME_SIZE
	.align		4
.L_2331:
        /*3690*/ 	.byte	0x04, 0x11
        /*3692*/ 	.short	(.L_2333 - .L_2332)
	.align		4
.L_2332:
        /*3694*/ 	.word	index@($_Z10J_EVALUATEPfS_S_$_Z8J_0_11_8PfS_)
        /*3698*/ 	.word	0x00000008


	//----- nvinfo : EIATTR_FRAME_SIZE
	.align		4
.L_2333:
        /*369c*/ 	.byte	0x04, 0x11
        /*369e*/ 	.short	(.L_2335 - .L_2334)
	.align		4
.L_2334:
        /*36a0*/ 	.word	index@($_Z10J_EVALUATEPfS_S_$_Z8J_0_11_7PfS_)
        /*36a4*/ 	.word	0x00000008


	//----- nvinfo : EIATTR_FRAME_SIZE
	.align		4
.L_2335:
        /*36a8*/ 	.byte	0x04, 0x11
        /*36aa*/ 	.short	(.L_2337 - .L_2336)
	.align		4
.L_2336:
        /*36ac*/ 	.word	index@($_Z10J_EVALUATEPfS_S_$_Z8J_0_11_6PfS_)
        /*36b0*/ 	.word	0x00000008


	//----- nvinfo : EIATTR_FRAME_SIZE
	.align		4
.L_2337:
        /*36b4*/ 	.byte	0x04, 0x11
        /*36b6*/ 	.short	(.L_2339 - .L_2338)
	.align		4
.L_2338:
        /*36b8*/ 	.word	index@($_Z10J_EVALUATEPfS_S_$_Z8J_0_11_5PfS_)
        /*36bc*/ 	.word	0x00000008


	//----- nvinfo : EIATTR_FRAME_SIZE
	.align		4
.L_2339:
        /*36c0*/ 	.byte	0x04, 0x11
        /*36c2*/ 	.short	(.L_2341 - .L_2340)
	.align		4
.L_2340:
        /*36c4*/ 	.word	index@($_Z10J_EVALUATEPfS_S_$_Z8J_0_11_4PfS_)
        /*36c8*/ 	.word	0x00000008


	//----- nvinfo : EIATTR_FRAME_SIZE
	.align		4
.L_2341:
        /*36cc*/ 	.byte	0x04, 0x11
        /*36ce*/ 	.short	(.L_2343 - .L_2342)
	.align		4
.L_2342:
        /*36d0*/ 	.word	index@($_Z10J_EVALUATEPfS_S_$_Z8J_0_11_3PfS_)
        /*36d4*/ 	.word	0x00000008


	//----- nvinfo : EIATTR_FRAME_SIZE
	.align		4
.L_2343:
        /*36d8*/ 	.byte	0x04, 0x11
        /*36da*/ 	.short	(.L_2345 - .L_2344)
	.align		4
.L_2344:
        /*36dc*/ 	.word	index@($_Z10J_EVALUATEPfS_S_$_Z8J_0_11_2PfS_)
        /*36e0*/ 	.word	0x00000008


	//----- nvinfo : EIATTR_FRAME_SIZE
	.align		4
.L_2345:
        /*36e4*/ 	.byte	0x04, 0x11
        /*36e6*/ 	.short	(.L_2347 - .L_2346)
	.align		4
.L_2346:
        /*36e8*/ 	.word	index@($_Z10J_EVALUATEPfS_S_$_Z8J_0_11_1PfS_)
        /*36ec*/ 	.word	0x00000008


	//----- nvinfo : EIATTR_FRAME_SIZE
	.align		4
.L_2347:
        /*36f0*/ 	.byte	0x04, 0x11
        /*36f2*/ 	.short	(.L_2349 - .L_2348)
	.align		4
.L_2348:
        /*36f4*/ 	.word	index@($_Z10J_EVALUATEPfS_S_$_Z8J_0_11_0PfS_)
        /*36f8*/ 	.word	0x00000008


	//----- nvinfo : EIATTR_FRAME_SIZE
	.align		4
.L_2349:
        /*36fc*/ 	.byte	0x04, 0x11
        /*36fe*/ 	.short	(.L_2351 - .L_2350)
	.align		4
.L_2350:
        /*3700*/ 	.word	index@($_Z10J_EVALUATEPfS_S_$_Z8J_0_10_9PfS_)
        /*3704*/ 	.word	0x00000008


	//----- nvinfo : EIATTR_FRAME_SIZE
	.align		4
.L_2351:
        /*3708*/ 	.byte	0x04, 0x11
        /*370a*/ 	.short	(.L_2353 - .L_2352)
	.align		4
.L_2352:
        /*370c*/ 	.word	index@($_Z10J_EVALUATEPfS_S_$_Z8J_0_10_8PfS_)
        /*3710*/ 	.word	0x00000008


	//----- nvinfo : EIATTR_FRAME_SIZE
	.align		4
.L_2353:
        /*3714*/ 	.byte	0x04, 0x11
        /*3716*/ 	.short	(.L_2355 - .L_2354)
	.align		4
.L_2354:
        /*3718*/ 	.word	index@($_Z10J_EVALUATEPfS_S_$_Z8J_0_10_7PfS_)
        /*371c*/ 	.word	0x00000008


	//----- nvinfo : EIATTR_FRAME_SIZE
	.align		4
.L_2355:
        /*3720*/ 	.byte	0x04, 0x11
        /*3722*/ 	.short	(.L_2357 - .L_2356)
	.align		4
.L_2356:
        /*3724*/ 	.word	index@($_Z10J_EVALUATEPfS_S_$_Z8J_0_10_6PfS_)
        /*3728*/ 	.word	0x00000008


	//----- nvinfo : EIATTR_FRAME_SIZE
	.align		4
.L_2357:
        /*372c*/ 	.byte	0x04, 0x11
        /*372e*/ 	.short	(.L_2359 - .L_2358)
	.align		4
.L_2358:
        /*3730*/ 	.word	index@($_Z10J_EVALUATEPfS_S_$_Z8J_0_10_5PfS_)
        /*3734*/ 	.word	0x00000008


	//----- nvinfo : EIATTR_FRAME_SIZE
	.align		4
.L_2359:
        /*3738*/ 	.byte	0x04, 0x11
        /*373a*/ 	.short	(.L_2361 - .L_2360)
	.align		4
.L_2360:
        /*373c*/ 	.word	index@($_Z10J_EVALUATEPfS_S_$_Z8J_0_10_4PfS_)
        /*3740*/ 	.word	0x00000008


	//----- nvinfo : EIATTR_FRAME_SIZE
	.align		4
.L_2361:
        /*3744*/ 	.byte	0x04, 0x11
        /*3746*/ 	.short	(.L_2363 - .L_2362)
	.align		4
.L_2362:
        /*3748*/ 	.word	index@($_Z10J_EVALUATEPfS_S_$_Z8J_0_10_3PfS_)
        /*374c*/ 	.word	0x00000008


	//----- nvinfo : EIATTR_FRAME_SIZE
	.align		4
.L_2363:
        /*3750*/ 	.byte	0x04, 0x11
        /*3752*/ 	.short	(.L_2365 - .L_2364)
	.align		4
.L_2364:
        /*3754*/ 	.word	index@($_Z10J_EVALUATEPfS_S_$_Z8J_0_10_2PfS_)
        /*3758*/ 	.word	0x00000008


	//----- nvinfo : EIATTR_FRAME_SIZE
	.align		4
.L_2365:
        /*375c*/ 	.byte	0x04, 0x11
        /*375e*/ 	.short	(.L_2367 - .L_2366)
	.align		4
.L_2366:
        /*3760*/ 	.word	index@($_Z10J_EVALUATEPfS_S_$_Z8J_0_10_1PfS_)
        /*3764*/ 	.word	0x00000008


	//----- nvinfo : EIATTR_FRAME_SIZE
	.align		4
.L_2367:
        /*3768*/ 	.byte	0x04, 0x11
        /*376a*/ 	.short	(.L_2369 - .L_2368)
	.align		4
.L_2368:
        /*376c*/ 	.word	index@($_Z10J_EVALUATEPfS_S_$_Z8J_0_10_0PfS_)
        /*3770*/ 	.word	0x00000008


	//----- nvinfo : EIATTR_FRAME_SIZE
	.align		4
.L_2369:
        /*3774*/ 	.byte	0x04, 0x11
        /*3776*/ 	.short	(.L_2371 - .L_2370)
	.align		4
.L_2370:
        /*3778*/ 	.word	index@($_Z10J_EVALUATEPfS_S_$_Z8J_0_0_21PfS_)
        /*377c*/ 	.word	0x00000008


	//----- nvinfo : EIATTR_FRAME_SIZE
	.align		4
.L_2371:
        /*3780*/ 	.byte	0x04, 0x11
        /*3782*/ 	.short	(.L_2373 - .L_2372)
	.align		4
.L_2372:
        /*3784*/ 	.word	index@($_Z10J_EVALUATEPfS_S_$_Z8J_0_0_20PfS_)
        /*3788*/ 	.word	0x00000008


	//----- nvinfo : EIATTR_FRAME_SIZE
	.align		4
.L_2373:
        /*378c*/ 	.byte	0x04, 0x11
        /*378e*/ 	.short	(.L_2375 - .L_2374)
	.align		4
.L_2374:
        /*3790*/ 	.word	index@($_Z10J_EVALUATEPfS_S_$_Z8J_0_0_19PfS_)
        /*3794*/ 	.word	0x00000008


	//----- nvinfo : EIATTR_FRAME_SIZE
	.align		4
.L_2375:
        /*3798*/ 	.byte	0x04, 0x11
        /*379a*/ 	.short	(.L_2377 - .L_2376)
	.align		4
.L_2376:
        /*379c*/ 	.word	index@($_Z10J_EVALUATEPfS_S_$_Z8J_0_0_18PfS_)
        /*37a0*/ 	.word	0x00000008


	//----- nvinfo : EIATTR_FRAME_SIZE
	.align		4
.L_2377:
        /*37a4*/ 	.byte	0x04, 0x11
        /*37a6*/ 	.short	(.L_2379 - .L_2378)
	.align		4
.L_2378:
        /*37a8*/ 	.word	index@($_Z10J_EVALUATEPfS_S_$_Z8J_0_0_17PfS_)
        /*37ac*/ 	.word	0x00000008


	//----- nvinfo : EIATTR_FRAME_SIZE
	.align		4
.L_2379:
        /*37b0*/ 	.byte	0x04, 0x11
        /*37b2*/ 	.short	(.L_2381 - .L_2380)
	.align		4
.L_2380:
        /*37b4*/ 	.word	index@($_Z10J_EVALUATEPfS_S_$_Z8J_0_0_16PfS_)
        /*37b8*/ 	.word	0x00000008


	//----- nvinfo : EIATTR_FRAME_SIZE
	.align		4
.L_2381:
        /*37bc*/ 	.byte	0x04, 0x11
        /*37be*/ 	.short	(.L_2383 - .L_2382)
	.align		4
.L_2382:
        /*37c0*/ 	.word	index@($_Z10J_EVALUATEPfS_S_$_Z8J_0_0_15PfS_)
        /*37c4*/ 	.word	0x00000008


	//----- nvinfo : EIATTR_FRAME_SIZE
	.align		4
.L_2383:
        /*37c8*/ 	.byte	0x04, 0x11
        /*37ca*/ 	.short	(.L_2385 - .L_2384)
	.align		4
.L_2384:
        /*37cc*/ 	.word	index@($_Z10J_EVALUATEPfS_S_$_Z8J_0_0_14PfS_)
        /*37d0*/ 	.word	0x00000008


	//----- nvinfo : EIATTR_FRAME_SIZE
	.align		4
.L_2385:
        /*37d4*/ 	.byte	0x04, 0x11
        /*37d6*/ 	.short	(.L_2387 - .L_2386)
	.align		4
.L_2386:
        /*37d8*/ 	.word	index@($_Z10J_EVALUATEPfS_S_$_Z8J_0_0_13PfS_)
        /*37dc*/ 	.word	0x00000008


	//----- nvinfo : EIATTR_FRAME_SIZE
	.align		4
.L_2387:
        /*37e0*/ 	.byte	0x04, 0x11
        /*37e2*/ 	.short	(.L_2389 - .L_2388)
	.align		4
.L_2388:
        /*37e4*/ 	.word	index@($_Z10J_EVALUATEPfS_S_$_Z8J_0_0_12PfS_)
        /*37e8*/ 	.word	0x00000008


	//----- nvinfo : EIATTR_FRAME_SIZE
	.align		4
.L_2389:
        /*37ec*/ 	.byte	0x04, 0x11
        /*37ee*/ 	.short	(.L_2391 - .L_2390)
	.align		4
.L_2390:
        /*37f0*/ 	.word	index@($_Z10J_EVALUATEPfS_S_$_Z8J_0_0_11PfS_)
        /*37f4*/ 	.word	0x00000008


	//----- nvinfo : EIATTR_FRAME_SIZE
	.align		4
.L_2391:
        /*37f8*/ 	.byte	0x04, 0x11
        /*37fa*/ 	.short	(.L_2393 - .L_2392)
	.align		4
.L_2392:
        /*37fc*/ 	.word	index@($_Z10J_EVALUATEPfS_S_$_Z8J_0_0_10PfS_)
        /*3800*/ 	.word	0x00000008


	//----- nvinfo : EIATTR_FRAME_SIZE
	.align		4
.L_2393:
        /*3804*/ 	.byte	0x04, 0x11
        /*3806*/ 	.short	(.L_2395 - .L_2394)
	.align		4
.L_2394:
        /*3808*/ 	.word	index@($_Z10J_EVALUATEPfS_S_$_Z7KKT_2_9PfS_)
        /*380c*/ 	.word	0x00000008


	//----- nvinfo : EIATTR_FRAME_SIZE
	.align		4
.L_2395:
        /*3810*/ 	.byte	0x04, 0x11
        /*3812*/ 	.short	(.L_2397 - .L_2396)
	.align		4
.L_2396:
        /*3814*/ 	.word	index@($_Z10J_EVALUATEPfS_S_$_Z7KKT_2_8PfS_)
        /*3818*/ 	.word	0x00000008


	//----- nvinfo : EIATTR_FRAME_SIZE
	.align		4
.L_2397:
        /*381c*/ 	.byte	0x04, 0x11
        /*381e*/ 	.short	(.L_2399 - .L_2398)
	.align		4
.L_2398:
        /*3820*/ 	.word	index@($_Z10J_EVALUATEPfS_S_$_Z7KKT_2_7PfS_)
        /*3824*/ 	.word	0x00000008


	//----- nvinfo : EIATTR_FRAME_SIZE
	.align		4
.L_2399:
        /*3828*/ 	.byte	0x04, 0x11
        /*382a*/ 	.short	(.L_2401 - .L_2400)
	.align		4
.L_2400:
        /*382c*/ 	.word	index@($_Z10J_EVALUATEPfS_S_$_Z7KKT_2_6PfS_)
        /*3830*/ 	.word	0x00000008


	//----- nvinfo : EIATTR_FRAME_SIZE
	.align		4
.L_2401:
        /*3834*/ 	.byte	0x04, 0x11
        /*3836*/ 	.short	(.L_2403 - .L_2402)
	.align		4
.L_2402:
        /*3838*/ 	.word	index@($_Z10J_EVALUATEPfS_S_$_Z7KKT_2_5PfS_)
        /*383c*/ 	.word	0x00000008


	//----- nvinfo : EIATTR_FRAME_SIZE
	.align		4
.L_2403:
        /*3840*/ 	.byte	0x04, 0x11
        /*3842*/ 	.short	(.L_2405 - .L_2404)
	.align		4
.L_2404:
        /*3844*/ 	.word	index@($_Z10J_EVALUATEPfS_S_$_Z7KKT_2_4PfS_)
        /*3848*/ 	.word	0x00000008


	//----- nvinfo : EIATTR_FRAME_SIZE
	.align		4
.L_2405:
        /*384c*/ 	.byte	0x04, 0x11
        /*384e*/ 	.short	(.L_2407 - .L_2406)
	.align		4
.L_2406:
        /*3850*/ 	.word	index@($_Z10J_EVALUATEPfS_S_$_Z7KKT_2_3PfS_)
        /*3854*/ 	.word	0x00000008


	//----- nvinfo : EIATTR_FRAME_SIZE
	.align		4
.L_2407:
        /*3858*/ 	.byte	0x04, 0x11
        /*385a*/ 	.short	(.L_2409 - .L_2408)
	.align		4
.L_2408:
        /*385c*/ 	.word	index@($_Z10J_EVALUATEPfS_S_$_Z7KKT_2_2PfS_)
        /*3860*/ 	.word	0x00000008


	//----- nvinfo : EIATTR_FRAME_SIZE
	.align		4
.L_2409:
        /*3864*/ 	.byte	0x04, 0x11
        /*3866*/ 	.short	(.L_2411 - .L_2410)
	.align		4
.L_2410:
        /*3868*/ 	.word	index@($_Z10J_EVALUATEPfS_S_$_Z7KKT_2_1PfS_)
        /*386c*/ 	.word	0x00000008


	//----- nvinfo : EIATTR_FRAME_SIZE
	.align		4
.L_2411:
        /*3870*/ 	.byte	0x04, 0x11
        /*3872*/ 	.short	(.L_2413 - .L_2412)
	.align		4
.L_2412:
        /*3874*/ 	.word	index@($_Z10J_EVALUATEPfS_S_$_Z7KKT_2_0PfS_)
        /*3878*/ 	.word	0x00000008


	//----- nvinfo : EIATTR_FRAME_SIZE
	.align		4
.L_2413:
        /*387c*/ 	.byte	0x04, 0x11
        /*387e*/ 	.short	(.L_2415 - .L_2414)
	.align		4
.L_2414:
        /*3880*/ 	.word	index@($_Z10J_EVALUATEPfS_S_$_Z7KKT_1_9PfS_)
        /*3884*/ 	.word	0x00000008


	//----- nvinfo : EIATTR_FRAME_SIZE
	.align		4
.L_2415:
        /*3888*/ 	.byte	0x04, 0x11
        /*388a*/ 	.short	(.L_2417 - .L_2416)
	.align		4
.L_2416:
        /*388c*/ 	.word	index@($_Z10J_EVALUATEPfS_S_$_Z7KKT_1_8PfS_)
        /*3890*/ 	.word	0x00000008


	//----- nvinfo : EIATTR_FRAME_SIZE
	.align		4
.L_2417:
        /*3894*/ 	.byte	0x04, 0x11
        /*3896*/ 	.short	(.L_2419 - .L_2418)
	.align		4
.L_2418:
        /*3898*/ 	.word	index@($_Z10J_EVALUATEPfS_S_$_Z7KKT_1_7PfS_)
        /*389c*/ 	.word	0x00000008


	//----- nvinfo : EIATTR_FRAME_SIZE
	.align		4
.L_2419:
        /*38a0*/ 	.byte	0x04, 0x11
        /*38a2*/ 	.short	(.L_2421 - .L_2420)
	.align		4
.L_2420:
        /*38a4*/ 	.word	index@($_Z10J_EVALUATEPfS_S_$_Z7KKT_1_6PfS_)
        /*38a8*/ 	.word	0x00000008


	//----- nvinfo : EIATTR_FRAME_SIZE
	.align		4
.L_2421:
        /*38ac*/ 	.byte	0x04, 0x11
        /*38ae*/ 	.short	(.L_2423 - .L_2422)
	.align		4
.L_2422:
        /*38b0*/ 	.word	index@($_Z10J_EVALUATEPfS_S_$_Z7KKT_1_5PfS_)
        /*38b4*/ 	.word	0x00000008


	//----- nvinfo : EIATTR_FRAME_SIZE
	.align		4
.L_2423:
        /*38b8*/ 	.byte	0x04, 0x11
        /*38ba*/ 	.short	(.L_2425 - .L_2424)
	.align		4
.L_2424:
        /*38bc*/ 	.word	index@($_Z10J_EVALUATEPfS_S_$_Z7KKT_1_4PfS_)
        /*38c0*/ 	.word	0x00000008


	//----- nvinfo : EIATTR_FRAME_SIZE
	.align		4
.L_2425:
        /*38c4*/ 	.byte	0x04, 0x11
        /*38c6*/ 	.short	(.L_2427 - .L_2426)
	.align		4
.L_2426:
        /*38c8*/ 	.word	index@($_Z10J_EVALUATEPfS_S_$_Z7KKT_1_3PfS_)
        /*38cc*/ 	.word	0x00000008


	//----- nvinfo : EIATTR_FRAME_SIZE
	.align		4
.L_2427:
        /*38d0*/ 	.byte	0x04, 0x11
        /*38d2*/ 	.short	(.L_2429 - .L_2428)
	.align		4
.L_2428:
        /*38d4*/ 	.word	index@($_Z10J_EVALUATEPfS_S_$_Z7KKT_1_2PfS_)
        /*38d8*/ 	.word	0x00000008


	//----- nvinfo : EIATTR_FRAME_SIZE
	.align		4
.L_2429:
        /*38dc*/ 	.byte	0x04, 0x11
        /*38de*/ 	.short	(.L_2431 - .L_2430)
	.align		4
.L_2430:
        /*38e0*/ 	.word	index@($_Z10J_EVALUATEPfS_S_$_Z7KKT_1_1PfS_)
        /*38e4*/ 	.word	0x00000008


	//----- nvinfo : EIATTR_FRAME_SIZE
	.align		4
.L_2431:
        /*38e8*/ 	.byte	0x04, 0x11
        /*38ea*/ 	.short	(.L_2433 - .L_2432)
	.align		4
.L_2432:
        /*38ec*/ 	.word	index@($_Z10J_EVALUATEPfS_S_$_Z7KKT_1_0PfS_)
        /*38f0*/ 	.word	0x00000008


	//----- nvinfo : EIATTR_FRAME_SIZE
	.align		4
.L_2433:
        /*38f4*/ 	.byte	0x04, 0x11
        /*38f6*/ 	.short	(.L_2435 - .L_2434)
	.align		4
.L_2434:
        /*38f8*/ 	.word	index@($_Z10J_EVALUATEPfS_S_$_Z7KKT_0_9PfS_)
        /*38fc*/ 	.word	0x00000008


	//----- nvinfo : EIATTR_FRAME_SIZE
	.align		4
.L_2435:
        /*3900*/ 	.byte	0x04, 0x11
        /*3902*/ 	.short	(.L_2437 - .L_2436)
	.align		4
.L_2436:
        /*3904*/ 	.word	index@($_Z10J_EVALUATEPfS_S_$_Z7KKT_0_8PfS_)
        /*3908*/ 	.word	0x00000008


	//----- nvinfo : EIATTR_FRAME_SIZE
	.align		4
.L_2437:
        /*390c*/ 	.byte	0x04, 0x11
        /*390e*/ 	.short	(.L_2439 - .L_2438)
	.align		4
.L_2438:
        /*3910*/ 	.word	index@($_Z10J_EVALUATEPfS_S_$_Z7KKT_0_7PfS_)
        /*3914*/ 	.word	0x00000008


	//----- nvinfo : EIATTR_FRAME_SIZE
	.align		4
.L_2439:
        /*3918*/ 	.byte	0x04, 0x11
        /*391a*/ 	.short	(.L_2441 - .L_2440)
	.align		4
.L_2440:
        /*391c*/ 	.word	index@($_Z10J_EVALUATEPfS_S_$_Z7KKT_0_6PfS_)
        /*3920*/ 	.word	0x00000008


	//----- nvinfo : EIATTR_FRAME_SIZE
	.align		4
.L_2441:
        /*3924*/ 	.byte	0x04, 0x11
        /*3926*/ 	.short	(.L_2443 - .L_2442)
	.align		4
.L_2442:
        /*3928*/ 	.word	index@($_Z10J_EVALUATEPfS_S_$_Z7KKT_0_5PfS_)
        /*392c*/ 	.word	0x00000008


	//----- nvinfo : EIATTR_FRAME_SIZE
	.align		4
.L_2443:
        /*3930*/ 	.byte	0x04, 0x11
        /*3932*/ 	.short	(.L_2445 - .L_2444)
	.align		4
.L_2444:
        /*3934*/ 	.word	index@($_Z10J_EVALUATEPfS_S_$_Z7KKT_0_4PfS_)
        /*3938*/ 	.word	0x00000008


	//----- nvinfo : EIATTR_FRAME_SIZE
	.align		4
.L_2445:
        /*393c*/ 	.byte	0x04, 0x11
        /*393e*/ 	.short	(.L_2447 - .L_2446)
	.align		4
.L_2446:
        /*3940*/ 	.word	index@($_Z10J_EVALUATEPfS_S_$_Z7KKT_0_3PfS_)
        /*3944*/ 	.word	0x00000008


	//----- nvinfo : EIATTR_FRAME_SIZE
	.align		4
.L_2447:
        /*3948*/ 	.byte	0x04, 0x11
        /*394a*/ 	.short	(.L_2449 - .L_2448)
	.align		4
.L_2448:
        /*394c*/ 	.word	index@($_Z10J_EVALUATEPfS_S_$_Z7KKT_0_2PfS_)
        /*3950*/ 	.word	0x00000008


	//----- nvinfo : EIATTR_FRAME_SIZE
	.align		4
.L_2449:
        /*3954*/ 	.byte	0x04, 0x11
        /*3956*/ 	.short	(.L_2451 - .L_2450)
	.align		4
.L_2450:
        /*3958*/ 	.word	index@($_Z10J_EVALUATEPfS_S_$_Z7KKT_0_1PfS_)
        /*395c*/ 	.word	0x00000008


	//----- nvinfo : EIATTR_FRAME_SIZE
	.align		4
.L_2451:
        /*3960*/ 	.byte	0x04, 0x11
        /*3962*/ 	.short	(.L_2453 - .L_2452)
	.align		4
.L_2452:
        /*3964*/ 	.word	index@($_Z10J_EVALUATEPfS_S_$_Z7KKT_0_0PfS_)
        /*3968*/ 	.word	0x00000008


	//----- nvinfo : EIATTR_FRAME_SIZE
	.align		4
.L_2453:
        /*396c*/ 	.byte	0x04, 0x11
        /*396e*/ 	.short	(.L_2455 - .L_2454)
	.align		4
.L_2454:
        /*3970*/ 	.word	index@($_Z10J_EVALUATEPfS_S_$_Z7J_2_9_9PfS_)
        /*3974*/ 	.word	0x00000008


	//----- nvinfo : EIATTR_FRAME_SIZE
	.align		4
.L_2455:
        /*3978*/ 	.byte	0x04, 0x11
        /*397a*/ 	.short	(.L_2457 - .L_2456)
	.align		4
.L_2456:
        /*397c*/ 	.word	index@($_Z10J_EVALUATEPfS_S_$_Z7J_2_9_8PfS_)
        /*3980*/ 	.word	0x00000008


	//----- nvinfo : EIATTR_FRAME_SIZE
	.align		4
.L_2457:
        /*3984*/ 	.byte	0x04, 0x11
        /*3986*/ 	.short	(.L_2459 - .L_2458)
	.align		4
.L_2458:
        /*3988*/ 	.word	index@($_Z10J_EVALUATEPfS_S_$_Z7J_2_9_7PfS_)
        /*398c*/ 	.word	0x00000008


	//----- nvinfo : EIATTR_FRAME_SIZE
	.align		4
.L_2459:
        /*3990*/ 	.byte	0x04, 0x11
        /*3992*/ 	.short	(.L_2461 - .L_2460)
	.align		4
.L_2460:
        /*3994*/ 	.word	index@($_Z10J_EVALUATEPfS_S_$_Z7J_2_9_6PfS_)
        /*3998*/ 	.word	0x00000008


	//----- nvinfo : EIATTR_FRAME_SIZE
	.align		4
.L_2461:
        /*399c*/ 	.byte	0x04, 0x11
        /*399e*/ 	.short	(.L_2463 - .L_2462)
	.align		4
.L_2462:
        /*39a0*/ 	.word	index@($_Z10J_EVALUATEPfS_S_$_Z7J_2_9_5PfS_)
        /*39a4*/ 	.word	0x00000008


	//----- nvinfo : EIATTR_FRAME_SIZE
	.align		4
.L_2463:
        /*39a8*/ 	.byte	0x04, 0x11
        /*39aa*/ 	.short	(.L_2465 - .L_2464)
	.align		4
.L_2464:
        /*39ac*/ 	.word	index@($_Z10J_EVALUATEPfS_S_$_Z7J_2_9_4PfS_)
        /*39b0*/ 	.word	0x00000008


	//----- nvinfo : EIATTR_FRAME_SIZE
	.align		4
.L_2465:
        /*39b4*/ 	.byte	0x04, 0x11
        /*39b6*/ 	.short	(.L_2467 - .L_2466)
	.align		4
.L_2466:
        /*39b8*/ 	.word	index@($_Z10J_EVALUATEPfS_S_$_Z7J_2_9_3PfS_)
        /*39bc*/ 	.word	0x00000008


	//----- nvinfo : EIATTR_FRAME_SIZE
	.align		4
.L_2467:
        /*39c0*/ 	.byte	0x04, 0x11
        /*39c2*/ 	.short	(.L_2469 - .L_2468)
	.align		4
.L_2468:
        /*39c4*/ 	.word	index@($_Z10J_EVALUATEPfS_S_$_Z7J_2_9_2PfS_)
        /*39c8*/ 	.word	0x00000008


	//----- nvinfo : EIATTR_FRAME_SIZE
	.align		4
.L_2469:
        /*39cc*/ 	.byte	0x04, 0x11
        /*39ce*/ 	.short	(.L_2471 - .L_2470)
	.align		4
.L_2470:
        /*39d0*/ 	.word	index@($_Z10J_EVALUATEPfS_S_$_Z7J_2_9_1PfS_)
        /*39d4*/ 	.word	0x00000008


	//----- nvinfo : EIATTR_FRAME_SIZE
	.align		4
.L_2471:
        /*39d8*/ 	.byte	0x04, 0x11
        /*39da*/ 	.short	(.L_2473 - .L_2472)
	.align		4
.L_2472:
        /*39dc*/ 	.word	index@($_Z10J_EVALUATEPfS_S_$_Z7J_2_9_0PfS_)
        /*39e0*/ 	.word	0x00000008


	//----- nvinfo : EIATTR_FRAME_SIZE
	.align		4
.L_2473:
        /*39e4*/ 	.byte	0x04, 0x11
        /*39e6*/ 	.short	(.L_2475 - .L_2474)
	.align		4
.L_2474:
        /*39e8*/ 	.word	index@($_Z10J_EVALUATEPfS_S_$_Z7J_2_8_9PfS_)
        /*39ec*/ 	.word	0x00000008


	//----- nvinfo : EIATTR_FRAME_SIZE
	.align		4
.L_2475:
        /*39f0*/ 	.byte	0x04, 0x11
        /*39f2*/ 	.short	(.L_2477 - .L_2476)
	.align		4
.L_2476:
        /*39f4*/ 	.word	index@($_Z10J_EVALUATEPfS_S_$_Z7J_2_8_8PfS_)
        /*39f8*/ 	.word	0x00000008


	//----- nvinfo : EIATTR_FRAME_SIZE
	.align		4
.L_2477:
        /*39fc*/ 	.byte	0x04, 0x11
        /*39fe*/ 	.short	(.L_2479 - .L_2478)
	.align		4
.L_2478:
        /*3a00*/ 	.word	index@($_Z10J_EVALUATEPfS_S_$_Z7J_2_8_7PfS_)
        /*3a04*/ 	.word	0x00000008


	//----- nvinfo : EIATTR_FRAME_SIZE
	.align		4
.L_2479:
        /*3a08*/ 	.byte	0x04, 0x11
        /*3a0a*/ 	.short	(.L_2481 - .L_2480)
	.align		4
.L_2480:
        /*3a0c*/ 	.word	index@($_Z10J_EVALUATEPfS_S_$_Z7J_2_8_6PfS_)
        /*3a10*/ 	.word	0x00000008


	//----- nvinfo : EIATTR_FRAME_SIZE
	.align		4
.L_2481:
        /*3a14*/ 	.byte	0x04, 0x11
        /*3a16*/ 	.short	(.L_2483 - .L_2482)
	.align		4
.L_2482:
        /*3a18*/ 	.word	index@($_Z10J_EVALUATEPfS_S_$_Z7J_2_8_5PfS_)
        /*3a1c*/ 	.word	0x00000008


	//----- nvinfo : EIATTR_FRAME_SIZE
	.align		4
.L_2483:
        /*3a20*/ 	.byte	0x04, 0x11
        /*3a22*/ 	.short	(.L_2485 - .L_2484)
	.align		4
.L_2484:
        /*3a24*/ 	.word	index@($_Z10J_EVALUATEPfS_S_$_Z7J_2_8_4PfS_)
        /*3a28*/ 	.word	0x00000008


	//----- nvinfo : EIATTR_FRAME_SIZE
	.align		4
.L_2485:
        /*3a2c*/ 	.byte	0x04, 0x11
        /*3a2e*/ 	.short	(.L_2487 - .L_2486)
	.align		4
.L_2486:
        /*3a30*/ 	.word	index@($_Z10J_EVALUATEPfS_S_$_Z7J_2_8_3PfS_)
        /*3a34*/ 	.word	0x00000008


	//----- nvinfo : EIATTR_FRAME_SIZE
	.align		4
.L_2487:
        /*3a38*/ 	.byte	0x04, 0x11
        /*3a3a*/ 	.short	(.L_2489 - .L_2488)
	.align		4
.L_2488:
        /*3a3c*/ 	.word	index@($_Z10J_EVALUATEPfS_S_$_Z7J_2_8_2PfS_)
        /*3a40*/ 	.word	0x00000008


	//----- nvinfo : EIATTR_FRAME_SIZE
	.align		4
.L_2489:
        /*3a44*/ 	.byte	0x04, 0x11
        /*3a46*/ 	.short	(.L_2491 - .L_2490)
	.align		4
.L_2490:
        /*3a48*/ 	.word	index@($_Z10J_EVALUATEPfS_S_$_Z7J_2_8_1PfS_)
        /*3a4c*/ 	.word	0x00000008


	//----- nvinfo : EIATTR_FRAME_SIZE
	.align		4
.L_2491:
        /*3a50*/ 	.byte	0x04, 0x11
        /*3a52*/ 	.short	(.L_2493 - .L_2492)
	.align		4
.L_2492:
        /*3a54*/ 	.word	index@($_Z10J_EVALUATEPfS_S_$_Z7J_2_8_0PfS_)
        /*3a58*/ 	.word	0x00000008


	//----- nvinfo : EIATTR_FRAME_SIZE
	.align		4
.L_2493:
        /*3a5c*/ 	.byte	0x04, 0x11
        /*3a5e*/ 	.short	(.L_2495 - .L_2494)
	.align		4
.L_2494:
        /*3a60*/ 	.word	index@($_Z10J_EVALUATEPfS_S_$_Z7J_2_7_9PfS_)
        /*3a64*/ 	.word	0x00000008


	//----- nvinfo : EIATTR_FRAME_SIZE
	.align		4
.L_2495:
        /*3a68*/ 	.byte	0x04, 0x11
        /*3a6a*/ 	.short	(.L_2497 - .L_2496)
	.align		4
.L_2496:
        /*3a6c*/ 	.word	index@($_Z10J_EVALUATEPfS_S_$_Z7J_2_7_8PfS_)
        /*3a70*/ 	.word	0x00000008


	//----- nvinfo : EIATTR_FRAME_SIZE
	.align		4
.L_2497:
        /*3a74*/ 	.byte	0x04, 0x11
        /*3a76*/ 	.short	(.L_2499 - .L_2498)
	.align		4
.L_2498:
        /*3a78*/ 	.word	index@($_Z10J_EVALUATEPfS_S_$_Z7J_2_7_7PfS_)
        /*3a7c*/ 	.word	0x00000008


	//----- nvinfo : EIATTR_FRAME_SIZE
	.align		4
.L_2499:
        /*3a80*/ 	.byte	0x04, 0x11
        /*3a82*/ 	.short	(.L_2501 - .L_2500)
	.align		4
.L_2500:
        /*3a84*/ 	.word	index@($_Z10J_EVALUATEPfS_S_$_Z7J_2_7_6PfS_)
        /*3a88*/ 	.word	0x00000008


	//----- nvinfo : EIATTR_FRAME_SIZE
	.align		4
.L_2501:
        /*3a8c*/ 	.byte	0x04, 0x11
        /*3a8e*/ 	.short	(.L_2503 - .L_2502)
	.align		4
.L_2502:
        /*3a90*/ 	.word	index@($_Z10J_EVALUATEPfS_S_$_Z7J_2_7_5PfS_)
        /*3a94*/ 	.word	0x00000008


	//----- nvinfo : EIATTR_FRAME_SIZE
	.align		4
.L_2503:
        /*3a98*/ 	.byte	0x04, 0x11
        /*3a9a*/ 	.short	(.L_2505 - .L_2504)
	.align		4
.L_2504:
        /*3a9c*/ 	.word	index@($_Z10J_EVALUATEPfS_S_$_Z7J_2_7_4PfS_)
        /*3aa0*/ 	.word	0x00000008


	//----- nvinfo : EIATTR_FRAME_SIZE
	.align		4
.L_2505:
        /*3aa4*/ 	.byte	0x04, 0x11
        /*3aa6*/ 	.short	(.L_2507 - .L_2506)
	.align		4
.L_2506:
        /*3aa8*/ 	.word	index@($_Z10J_EVALUATEPfS_S_$_Z7J_2_7_3PfS_)
        /*3aac*/ 	.word	0x00000008


	//----- nvinfo : EIATTR_FRAME_SIZE
	.align		4
.L_2507:
        /*3ab0*/ 	.byte	0x04, 0x11
        /*3ab2*/ 	.short	(.L_2509 - .L_2508)
	.align		4
.L_2508:
        /*3ab4*/ 	.word	index@($_Z10J_EVALUATEPfS_S_$_Z7J_2_7_2PfS_)
        /*3ab8*/ 	.word	0x00000008


	//----- nvinfo : EIATTR_FRAME_SIZE
	.align		4
.L_2509:
        /*3abc*/ 	.byte	0x04, 0x11
        /*3abe*/ 	.short	(.L_2511 - .L_2510)
	.align		4
.L_2510:
        /*3ac0*/ 	.word	index@($_Z10J_EVALUATEPfS_S_$_Z7J_2_7_1PfS_)
        /*3ac4*/ 	.word	0x00000008


	//----- nvinfo : EIATTR_FRAME_SIZE
	.align		4
.L_2511:
        /*3ac8*/ 	.byte	0x04, 0x11
        /*3aca*/ 	.short	(.L_2513 - .L_2512)
	.align		4
.L_2512:
        /*3acc*/ 	.word	index@($_Z10J_EVALUATEPfS_S_$_Z7J_2_7_0PfS_)
        /*3ad0*/ 	.word	0x00000008


	//----- nvinfo : EIATTR_FRAME_SIZE
	.align		4
.L_2513:
        /*3ad4*/ 	.byte	0x04, 0x11
        /*3ad6*/ 	.short	(.L_2515 - .L_2514)
	.align		4
.L_2514:
        /*3ad8*/ 	.word	index@($_Z10J_EVALUATEPfS_S_$_Z7J_2_6_9PfS_)
        /*3adc*/ 	.word	0x00000008


	//----- nvinfo : EIATTR_FRAME_SIZE
	.align		4
.L_2515:
        /*3ae0*/ 	.byte	0x04, 0x11
        /*3ae2*/ 	.short	(.L_2517 - .L_2516)
	.align		4
.L_2516:
        /*3ae4*/ 	.word	index@($_Z10J_EVALUATEPfS_S_$_Z7J_2_6_8PfS_)
        /*3ae8*/ 	.word	0x00000008


	//----- nvinfo : EIATTR_FRAME_SIZE
	.align		4
.L_2517:
        /*3aec*/ 	.byte	0x04, 0x11
        /*3aee*/ 	.short	(.L_2519 - .L_2518)
	.align		4
.L_2518:
        /*3af0*/ 	.word	index@($_Z10J_EVALUATEPfS_S_$_Z7J_2_6_7PfS_)
        /*3af4*/ 	.word	0x00000008


	//----- nvinfo : EIATTR_FRAME_SIZE
	.align		4
.L_2519:
        /*3af8*/ 	.byte	0x04, 0x11
        /*3afa*/ 	.short	(.L_2521 - .L_2520)
	.align		4
.L_2520:
        /*3afc*/ 	.word	index@($_Z10J_EVALUATEPfS_S_$_Z7J_2_6_6PfS_)
        /*3b00*/ 	.word	0x00000008


	//----- nvinfo : EIATTR_FRAME_SIZE
	.align		4
.L_2521:
        /*3b04*/ 	.byte	0x04, 0x11
        /*3b06*/ 	.short	(.L_2523 - .L_2522)
	.align		4
.L_2522:
        /*3b08*/ 	.word	index@($_Z10J_EVALUATEPfS_S_$_Z7J_2_6_5PfS_)
        /*3b0c*/ 	.word	0x00000008


	//----- nvinfo : EIATTR_FRAME_SIZE
	.align		4
.L_2523:
        /*3b10*/ 	.byte	0x04, 0x11
        /*3b12*/ 	.short	(.L_2525 - .L_2524)
	.align		4
.L_2524:
        /*3b14*/ 	.word	index@($_Z10J_EVALUATEPfS_S_$_Z7J_2_6_4PfS_)
        /*3b18*/ 	.word	0x00000008


	//----- nvinfo : EIATTR_FRAME_SIZE
	.align		4
.L_2525:
        /*3b1c*/ 	.byte	0x04, 0x11
        /*3b1e*/ 	.short	(.L_2527 - .L_2526)
	.align		4
.L_2526:
        /*3b20*/ 	.word	index@($_Z10J_EVALUATEPfS_S_$_Z7J_2_6_3PfS_)
        /*3b24*/ 	.word	0x00000008


	//----- nvinfo : EIATTR_FRAME_SIZE
	.align		4
.L_2527:
        /*3b28*/ 	.byte	0x04, 0x11
        /*3b2a*/ 	.short	(.L_2529 - .L_2528)
	.align		4
.L_2528:
        /*3b2c*/ 	.word	index@($_Z10J_EVALUATEPfS_S_$_Z7J_2_6_2PfS_)
        /*3b30*/ 	.word	0x00000008


	//----- nvinfo : EIATTR_FRAME_SIZE
	.align		4
.L_2529:
        /*3b34*/ 	.byte	0x04, 0x11
        /*3b36*/ 	.short	(.L_2531 - .L_2530)
	.align		4
.L_2530:
        /*3b38*/ 	.word	index@($_Z10J_EVALUATEPfS_S_$_Z7J_2_6_1PfS_)
        /*3b3c*/ 	.word	0x00000008


	//----- nvinfo : EIATTR_FRAME_SIZE
	.align		4
.L_2531:
        /*3b40*/ 	.byte	0x04, 0x11
        /*3b42*/ 	.short	(.L_2533 - .L_2532)
	.align		4
.L_2532:
        /*3b44*/ 	.word	index@($_Z10J_EVALUATEPfS_S_$_Z7J_2_6_0PfS_)
        /*3b48*/ 	.word	0x00000008


	//----- nvinfo : EIATTR_FRAME_SIZE
	.align		4
.L_2533:
        /*3b4c*/ 	.byte	0x04, 0x11
        /*3b4e*/ 	.short	(.L_2535 - .L_2534)
	.align		4
.L_2534:
        /*3b50*/ 	.word	index@($_Z10J_EVALUATEPfS_S_$_Z7J_2_5_9PfS_)
        /*3b54*/ 	.word	0x00000008


	//----- nvinfo : EIATTR_FRAME_SIZE
	.align		4
.L_2535:
        /*3b58*/ 	.byte	0x04, 0x11
        /*3b5a*/ 	.short	(.L_2537 - .L_2536)
	.align		4
.L_2536:
        /*3b5c*/ 	.word	index@($_Z10J_EVALUATEPfS_S_$_Z7J_2_5_8PfS_)
        /*3b60*/ 	.word	0x00000008


	//----- nvinfo : EIATTR_FRAME_SIZE
	.align		4
.L_2537:
        /*3b64*/ 	.byte	0x04, 0x11
        /*3b66*/ 	.short	(.L_2539 - .L_2538)
	.align		4
.L_2538:
        /*3b68*/ 	.word	index@($_Z10J_EVALUATEPfS_S_$_Z7J_2_5_7PfS_)
        /*3b6c*/ 	.word	0x00000008


	//----- nvinfo : EIATTR_FRAME_SIZE
	.align		4
.L_2539:
        /*3b70*/ 	.byte	0x04, 0x11
        /*3b72*/ 	.short	(.L_2541 - .L_2540)
	.align		4
.L_2540:
        /*3b74*/ 	.word	index@($_Z10J_EVALUATEPfS_S_$_Z7J_2_5_6PfS_)
        /*3b78*/ 	.word	0x00000008


	//----- nvinfo : EIATTR_FRAME_SIZE
	.align		4
.L_2541:
        /*3b7c*/ 	.byte	0x04, 0x11
        /*3b7e*/ 	.short	(.L_2543 - .L_2542)
	.align		4
.L_2542:
        /*3b80*/ 	.word	index@($_Z10J_EVALUATEPfS_S_$_Z7J_2_5_5PfS_)
        /*3b84*/ 	.word	0x00000008


	//----- nvinfo : EIATTR_FRAME_SIZE
	.align		4
.L_2543:
        /*3b88*/ 	.byte	0x04, 0x11
        /*3b8a*/ 	.short	(.L_2545 - .L_2544)
	.align		4
.L_2544:
        /*3b8c*/ 	.word	index@($_Z10J_EVALUATEPfS_S_$_Z7J_2_5_4PfS_)
        /*3b90*/ 	.word	0x00000008


	//----- nvinfo : EIATTR_FRAME_SIZE
	.align		4
.L_2545:
        /*3b94*/ 	.byte	0x04, 0x11
        /*3b96*/ 	.short	(.L_2547 - .L_2546)
	.align		4
.L_2546:
        /*3b98*/ 	.word	index@($_Z10J_EVALUATEPfS_S_$_Z7J_2_5_3PfS_)
        /*3b9c*/ 	.word	0x00000008


	//----- nvinfo : EIATTR_FRAME_SIZE
	.align		4
.L_2547:
        /*3ba0*/ 	.byte	0x04, 0x11
        /*3ba2*/ 	.short	(.L_2549 - .L_2548)
	.align		4
.L_2548:
        /*3ba4*/ 	.word	index@($_Z10J_EVALUATEPfS_S_$_Z7J_2_5_2PfS_)
        /*3ba8*/ 	.word	0x00000008


	//----- nvinfo : EIATTR_FRAME_SIZE
	.align		4
.L_2549:
        /*3bac*/ 	.byte	0x04, 0x11
        /*3bae*/ 	.short	(.L_2551 - .L_2550)
	.align		4
.L_2550:
        /*3bb0*/ 	.word	index@($_Z10J_EVALUATEPfS_S_$_Z7J_2_5_1PfS_)
        /*3bb4*/ 	.word	0x00000008


	//----- nvinfo : EIATTR_FRAME_SIZE
	.align		4
.L_2551:
        /*3bb8*/ 	.byte	0x04, 0x11
        /*3bba*/ 	.short	(.L_2553 - .L_2552)
	.align		4
.L_2552:
        /*3bbc*/ 	.word	index@($_Z10J_EVALUATEPfS_S_$_Z7J_2_5_0PfS_)
        /*3bc0*/ 	.word	0x00000008


	//----- nvinfo : EIATTR_FRAME_SIZE
	.align		4
.L_2553:
        /*3bc4*/ 	.byte	0x04, 0x11
        /*3bc6*/ 	.short	(.L_2555 - .L_2554)
	.align		4
.L_2554:
        /*3bc8*/ 	.word	index@($_Z10J_EVALUATEPfS_S_$_Z7J_2_4_9PfS_)
        /*3bcc*/ 	.word	0x00000008


	//----- nvinfo : EIATTR_FRAME_SIZE
	.align		4
.L_2555:
        /*3bd0*/ 	.byte	0x04, 0x11
        /*3bd2*/ 	.short	(.L_2557 - .L_2556)
	.align		4
.L_2556:
        /*3bd4*/ 	.word	index@($_Z10J_EVALUATEPfS_S_$_Z7J_2_4_8PfS_)
        /*3bd8*/ 	.word	0x00000008


	//----- nvinfo : EIATTR_FRAME_SIZE
	.align		4
.L_2557:
        /*3bdc*/ 	.byte	0x04, 0x11
        /*3bde*/ 	.short	(.L_2559 - .L_2558)
	.align		4
.L_2558:
        /*3be0*/ 	.word	index@($_Z10J_EVALUATEPfS_S_$_Z7J_2_4_7PfS_)
        /*3be4*/ 	.word	0x00000008


	//----- nvinfo : EIATTR_FRAME_SIZE
	.align		4
.L_2559:
        /*3be8*/ 	.byte	0x04, 0x11
        /*3bea*/ 	.short	(.L_2561 - .L_2560)
	.align		4
.L_2560:
        /*3bec*/ 	.word	index@($_Z10J_EVALUATEPfS_S_$_Z7J_2_4_6PfS_)
        /*3bf0*/ 	.word	0x00000008


	//----- nvinfo : EIATTR_FRAME_SIZE
	.align		4
.L_2561:
        /*3bf4*/ 	.byte	0x04, 0x11
        /*3bf6*/ 	.short	(.L_2563 - .L_2562)
	.align		4
.L_2562:
        /*3bf8*/ 	.word	index@($_Z10J_EVALUATEPfS_S_$_Z7J_2_4_5PfS_)
        /*3bfc*/ 	.word	0x00000008


	//----- nvinfo : EIATTR_FRAME_SIZE
	.align		4
.L_2563:
        /*3c00*/ 	.byte	0x04, 0x11
        /*3c02*/ 	.short	(.L_2565 - .L_2564)
	.align		4
.L_2564:
        /*3c04*/ 	.word	index@($_Z10J_EVALUATEPfS_S_$_Z7J_2_4_4PfS_)
        /*3c08*/ 	.word	0x00000008


	//----- nvinfo : EIATTR_FRAME_SIZE
	.align		4
.L_2565:
        /*3c0c*/ 	.byte	0x04, 0x11
        /*3c0e*/ 	.short	(.L_2567 - .L_2566)
	.align		4
.L_2566:
        /*3c10*/ 	.word	index@($_Z10J_EVALUATEPfS_S_$_Z7J_2_4_3PfS_)
        /*3c14*/ 	.word	0x00000008


	//----- nvinfo : EIATTR_FRAME_SIZE
	.align		4
.L_2567:
        /*3c18*/ 	.byte	0x04, 0x11
        /*3c1a*/ 	.short	(.L_2569 - .L_2568)
	.align		4
.L_2568:
        /*3c1c*/ 	.word	index@($_Z10J_EVALUATEPfS_S_$_Z7J_2_4_2PfS_)
        /*3c20*/ 	.word	0x00000008


	//----- nvinfo : EIATTR_FRAME_SIZE
	.align		4
.L_2569:
        /*3c24*/ 	.byte	0x04, 0x11
        /*3c26*/ 	.short	(.L_2571 - .L_2570)
	.align		4
.L_2570:
        /*3c28*/ 	.word	index@($_Z10J_EVALUATEPfS_S_$_Z7J_2_4_1PfS_)
        /*3c2c*/ 	.word	0x00000008


	//----- nvinfo : EIATTR_FRAME_SIZE
	.align		4
.L_2571:
        /*3c30*/ 	.byte	0x04, 0x11
        /*3c32*/ 	.short	(.L_2573 - .L_2572)
	.align		4
.L_2572:
        /*3c34*/ 	.word	index@($_Z10J_EVALUATEPfS_S_$_Z7J_2_4_0PfS_)
        /*3c38*/ 	.word	0x00000008


	//----- nvinfo : EIATTR_FRAME_SIZE
	.align		4
.L_2573:
        /*3c3c*/ 	.byte	0x04, 0x11
        /*3c3e*/ 	.short	(.L_2575 - .L_2574)
	.align		4
.L_2574:
        /*3c40*/ 	.word	index@($_Z10J_EVALUATEPfS_S_$_Z7J_2_3_9PfS_)
        /*3c44*/ 	.word	0x00000008


	//----- nvinfo : EIATTR_FRAME_SIZE
	.align		4
.L_2575:
        /*3c48*/ 	.byte	0x04, 0x11
        /*3c4a*/ 	.short	(.L_2577 - .L_2576)
	.align		4
.L_2576:
        /*3c4c*/ 	.word	index@($_Z10J_EVALUATEPfS_S_$_Z7J_2_3_8PfS_)
        /*3c50*/ 	.word	0x00000008


	//----- nvinfo : EIATTR_FRAME_SIZE
	.align		4
.L_2577:
        /*3c54*/ 	.byte	0x04, 0x11
        /*3c56*/ 	.short	(.L_2579 - .L_2578)
	.align		4
.L_2578:
        /*3c58*/ 	.word	index@($_Z10J_EVALUATEPfS_S_$_Z7J_2_3_7PfS_)
        /*3c5c*/ 	.word	0x00000008


	//----- nvinfo : EIATTR_FRAME_SIZE
	.align		4
.L_2579:
        /*3c60*/ 	.byte	0x04, 0x11
        /*3c62*/ 	.short	(.L_2581 - .L_2580)
	.align		4
.L_2580:
        /*3c64*/ 	.word	index@($_Z10J_EVALUATEPfS_S_$_Z7J_2_3_6PfS_)
        /*3c68*/ 	.word	0x00000008


	//----- nvinfo : EIATTR_FRAME_SIZE
	.align		4
.L_2581:
        /*3c6c*/ 	.byte	0x04, 0x11
        /*3c6e*/ 	.short	(.L_2583 - .L_2582)
	.align		4
.L_2582:
        /*3c70*/ 	.word	index@($_Z10J_EVALUATEPfS_S_$_Z7J_2_3_5PfS_)
        /*3c74*/ 	.word	0x00000008


	//----- nvinfo : EIATTR_FRAME_SIZE
	.align		4
.L_2583:
        /*3c78*/ 	.byte	0x04, 0x11
        /*3c7a*/ 	.short	(.L_2585 - .L_2584)
	.align		4
.L_2584:
        /*3c7c*/ 	.word	index@($_Z10J_EVALUATEPfS_S_$_Z7J_2_3_4PfS_)
        /*3c80*/ 	.word	0x00000008


	//----- nvinfo : EIATTR_FRAME_SIZE
	.align		4
.L_2585:
        /*3c84*/ 	.byte	0x04, 0x11
        /*3c86*/ 	.short	(.L_2587 - .L_2586)
	.align		4
.L_2586:
        /*3c88*/ 	.word	index@($_Z10J_EVALUATEPfS_S_$_Z7J_2_3_3PfS_)
        /*3c8c*/ 	.word	0x00000008


	//----- nvinfo : EIATTR_FRAME_SIZE
	.align		4
.L_2587:
        /*3c90*/ 	.byte	0x04, 0x11
        /*3c92*/ 	.short	(.L_2589 - .L_2588)
	.align		4
.L_2588:
        /*3c94*/ 	.word	index@($_Z10J_EVALUATEPfS_S_$_Z7J_2_3_2PfS_)
        /*3c98*/ 	.word	0x00000008


	//----- nvinfo : EIATTR_FRAME_SIZE
	.align		4
.L_2589:
        /*3c9c*/ 	.byte	0x04, 0x11
        /*3c9e*/ 	.short	(.L_2591 - .L_2590)
	.align		4
.L_2590:
        /*3ca0*/ 	.word	index@($_Z10J_EVALUATEPfS_S_$_Z7J_2_3_1PfS_)
        /*3ca4*/ 	.word	0x00000008


	//----- nvinfo : EIATTR_FRAME_SIZE
	.align		4
.L_2591:
        /*3ca8*/ 	.byte	0x04, 0x11
        /*3caa*/ 	.short	(.L_2593 - .L_2592)
	.align		4
.L_2592:
        /*3cac*/ 	.word	index@($_Z10J_EVALUATEPfS_S_$_Z7J_2_3_0PfS_)
        /*3cb0*/ 	.word	0x00000008


	//----- nvinfo : EIATTR_FRAME_SIZE
	.align		4
.L_2593:
        /*3cb4*/ 	.byte	0x04, 0x11
        /*3cb6*/ 	.short	(.L_2595 - .L_2594)
	.align		4
.L_2594:
        /*3cb8*/ 	.word	index@($_Z10J_EVALUATEPfS_S_$_Z7J_2_2_9PfS_)
        /*3cbc*/ 	.word	0x00000008


	//----- nvinfo : EIATTR_FRAME_SIZE
	.align		4
.L_2595:
        /*3cc0*/ 	.byte	0x04, 0x11
        /*3cc2*/ 	.short	(.L_2597 - .L_2596)
	.align		4
.L_2596:
        /*3cc4*/ 	.word	index@($_Z10J_EVALUATEPfS_S_$_Z7J_2_2_8PfS_)
        /*3cc8*/ 	.word	0x00000008


	//----- nvinfo : EIATTR_FRAME_SIZE
	.align		4
.L_2597:
        /*3ccc*/ 	.byte	0x04, 0x11
        /*3cce*/ 	.short	(.L_2599 - .L_2598)
	.align		4
.L_2598:
        /*3cd0*/ 	.word	index@($_Z10J_EVALUATEPfS_S_$_Z7J_2_2_7PfS_)
        /*3cd4*/ 	.word	0x00000008


	//----- nvinfo : EIATTR_FRAME_SIZE
	.align		4
.L_2599:
        /*3cd8*/ 	.byte	0x04, 0x11
        /*3cda*/ 	.short	(.L_2601 - .L_2600)
	.align		4
.L_2600:
        /*3cdc*/ 	.word	index@($_Z10J_EVALUATEPfS_S_$_Z7J_2_2_6PfS_)
        /*3ce0*/ 	.word	0x00000008


	//----- nvinfo : EIATTR_FRAME_SIZE
	.align		4
.L_2601:
        /*3ce4*/ 	.byte	0x04, 0x11
        /*3ce6*/ 	.short	(.L_2603 - .L_2602)
	.align		4
.L_2602:
        /*3ce8*/ 	.word	index@($_Z10J_EVALUATEPfS_S_$_Z7J_2_2_5PfS_)
        /*3cec*/ 	.word	0x00000008


	//----- nvinfo : EIATTR_FRAME_SIZE
	.align		4
.L_2603:
        /*3cf0*/ 	.byte	0x04, 0x11
        /*3cf2*/ 	.short	(.L_2605 - .L_2604)
	.align		4
.L_2604:
        /*3cf4*/ 	.word	index@($_Z10J_EVALUATEPfS_S_$_Z7J_2_2_4PfS_)
        /*3cf8*/ 	.word	0x00000008


	//----- nvinfo : EIATTR_FRAME_SIZE
	.align		4
.L_2605:
        /*3cfc*/ 	.byte	0x04, 0x11
        /*3cfe*/ 	.short	(.L_2607 - .L_2606)
	.align		4
.L_2606:
        /*3d00*/ 	.word	index@($_Z10J_EVALUATEPfS_S_$_Z7J_2_2_3PfS_)
        /*3d04*/ 	.word	0x00000008


	//----- nvinfo : EIATTR_FRAME_SIZE
	.align		4
.L_2607:
        /*3d08*/ 	.byte	0x04, 0x11
        /*3d0a*/ 	.short	(.L_2609 - .L_2608)
	.align		4
.L_2608:
        /*3d0c*/ 	.word	index@($_Z10J_EVALUATEPfS_S_$_Z7J_2_2_2PfS_)
        /*3d10*/ 	.word	0x00000008


	//----- nvinfo : EIATTR_FRAME_SIZE
	.align		4
.L_2609:
        /*3d14*/ 	.byte	0x04, 0x11
        /*3d16*/ 	.short	(.L_2611 - .L_2610)
	.align		4
.L_2610:
        /*3d18*/ 	.word	index@($_Z10J_EVALUATEPfS_S_$_Z7J_2_2_1PfS_)
        /*3d1c*/ 	.word	0x00000008


	//----- nvinfo : EIATTR_FRAME_SIZE
	.align		4
.L_2611:
        /*3d20*/ 	.byte	0x04, 0x11
        /*3d22*/ 	.short	(.L_2613 - .L_2612)
	.align		4
.L_2612:
        /*3d24*/ 	.word	index@($_Z10J_EVALUATEPfS_S_$_Z7J_2_2_0PfS_)
        /*3d28*/ 	.word	0x00000008


	//----- nvinfo : EIATTR_FRAME_SIZE
	.align		4
.L_2613:
        /*3d2c*/ 	.byte	0x04, 0x11
        /*3d2e*/ 	.short	(.L_2615 - .L_2614)
	.align		4
.L_2614:
        /*3d30*/ 	.word	index@($_Z10J_EVALUATEPfS_S_$_Z7J_2_1_9PfS_)
        /*3d34*/ 	.word	0x00000008


	//----- nvinfo : EIATTR_FRAME_SIZE
	.align		4
.L_2615:
        /*3d38*/ 	.byte	0x04, 0x11
        /*3d3a*/ 	.short	(.L_2617 - .L_2616)
	.align		4
.L_2616:
        /*3d3c*/ 	.word	index@($_Z10J_EVALUATEPfS_S_$_Z7J_2_1_8PfS_)
        /*3d40*/ 	.word	0x00000008


	//----- nvinfo : EIATTR_FRAME_SIZE
	.align		4
.L_2617:
        /*3d44*/ 	.byte	0x04, 0x11
        /*3d46*/ 	.short	(.L_2619 - .L_2618)
	.align		4
.L_2618:
        /*3d48*/ 	.word	index@($_Z10J_EVALUATEPfS_S_$_Z7J_2_1_7PfS_)
        /*3d4c*/ 	.word	0x00000008


	//----- nvinfo : EIATTR_FRAME_SIZE
	.align		4
.L_2619:
        /*3d50*/ 	.byte	0x04, 0x11
        /*3d52*/ 	.short	(.L_2621 - .L_2620)
	.align		4
.L_2620:
        /*3d54*/ 	.word	index@($_Z10J_EVALUATEPfS_S_$_Z7J_2_1_6PfS_)
        /*3d58*/ 	.word	0x00000008


	//----- nvinfo : EIATTR_FRAME_SIZE
	.align		4
.L_2621:
        /*3d5c*/ 	.byte	0x04, 0x11
        /*3d5e*/ 	.short	(.L_2623 - .L_2622)
	.align		4
.L_2622:
        /*3d60*/ 	.word	index@($_Z10J_EVALUATEPfS_S_$_Z7J_2_1_5PfS_)
        /*3d64*/ 	.word	0x00000008


	//----- nvinfo : EIATTR_FRAME_SIZE
	.align		4
.L_2623:
        /*3d68*/ 	.byte	0x04, 0x11
        /*3d6a*/ 	.short	(.L_2625 - .L_2624)
	.align		4
.L_2624:
        /*3d6c*/ 	.word	index@($_Z10J_EVALUATEPfS_S_$_Z7J_2_1_4PfS_)
        /*3d70*/ 	.word	0x00000008


	//----- nvinfo : EIATTR_FRAME_SIZE
	.align		4
.L_2625:
        /*3d74*/ 	.byte	0x04, 0x11
        /*3d76*/ 	.short	(.L_2627 - .L_2626)
	.align		4
.L_2626:
        /*3d78*/ 	.word	index@($_Z10J_EVALUATEPfS_S_$_Z7J_2_1_3PfS_)
        /*3d7c*/ 	.word	0x00000008


	//----- nvinfo : EIATTR_FRAME_SIZE
	.align		4
.L_2627:
        /*3d80*/ 	.byte	0x04, 0x11
        /*3d82*/ 	.short	(.L_2629 - .L_2628)
	.align		4
.L_2628:
        /*3d84*/ 	.word	index@($_Z10J_EVALUATEPfS_S_$_Z7J_2_1_2PfS_)
        /*3d88*/ 	.word	0x00000008


	//----- nvinfo : EIATTR_FRAME_SIZE
	.align		4
.L_2629:
        /*3d8c*/ 	.byte	0x04, 0x11
        /*3d8e*/ 	.short	(.L_2631 - .L_2630)
	.align		4
.L_2630:
        /*3d90*/ 	.word	index@($_Z10J_EVALUATEPfS_S_$_Z7J_2_1_1PfS_)
        /*3d94*/ 	.word	0x00000008


	//----- nvinfo : EIATTR_FRAME_SIZE
	.align		4
.L_2631:
        /*3d98*/ 	.byte	0x04, 0x11
        /*3d9a*/ 	.short	(.L_2633 - .L_2632)
	.align		4
.L_2632:
        /*3d9c*/ 	.word	index@($_Z10J_EVALUATEPfS_S_$_Z7J_2_1_0PfS_)
        /*3da0*/ 	.word	0x00000008


	//----- nvinfo : EIATTR_FRAME_SIZE
	.align		4
.L_2633:
        /*3da4*/ 	.byte	0x04, 0x11
        /*3da6*/ 	.short	(.L_2635 - .L_2634)
	.align		4
.L_2634:
        /*3da8*/ 	.word	index@($_Z10J_EVALUATEPfS_S_$_Z7J_2_0_9PfS_)
        /*3dac*/ 	.word	0x00000008


	//----- nvinfo : EIATTR_FRAME_SIZE
	.align		4
.L_2635:
        /*3db0*/ 	.byte	0x04, 0x11
        /*3db2*/ 	.short	(.L_2637 - .L_2636)
	.align		4
.L_2636:
        /*3db4*/ 	.word	index@($_Z10J_EVALUATEPfS_S_$_Z7J_2_0_8PfS_)
        /*3db8*/ 	.word	0x00000008


	//----- nvinfo : EIATTR_FRAME_SIZE
	.align		4
.L_2637:
        /*3dbc*/ 	.byte	0x04, 0x11
        /*3dbe*/ 	.short	(.L_2639 - .L_2638)
	.align		4
.L_2638:
        /*3dc0*/ 	.word	index@($_Z10J_EVALUATEPfS_S_$_Z7J_2_0_7PfS_)
        /*3dc4*/ 	.word	0x00000008


	//----- nvinfo : EIATTR_FRAME_SIZE
	.align		4
.L_2639:
        /*3dc8*/ 	.byte	0x04, 0x11
        /*3dca*/ 	.short	(.L_2641 - .L_2640)
	.align		4
.L_2640:
        /*3dcc*/ 	.word	index@($_Z10J_EVALUATEPfS_S_$_Z7J_2_0_6PfS_)
        /*3dd0*/ 	.word	0x00000008


	//----- nvinfo : EIATTR_FRAME_SIZE
	.align		4
.L_2641:
        /*3dd4*/ 	.byte	0x04, 0x11
        /*3dd6*/ 	.short	(.L_2643 - .L_2642)
	.align		4
.L_2642:
        /*3dd8*/ 	.word	index@($_Z10J_EVALUATEPfS_S_$_Z7J_2_0_5PfS_)
        /*3ddc*/ 	.word	0x00000008


	//----- nvinfo : EIATTR_FRAME_SIZE
	.align		4
.L_2643:
        /*3de0*/ 	.byte	0x04, 0x11
        /*3de2*/ 	.short	(.L_2645 - .L_2644)
	.align		4
.L_2644:
        /*3de4*/ 	.word	index@($_Z10J_EVALUATEPfS_S_$_Z7J_2_0_4PfS_)
        /*3de8*/ 	.word	0x00000008


	//----- nvinfo : EIATTR_FRAME_SIZE
	.align		4
.L_2645:
        /*3dec*/ 	.byte	0x04, 0x11
        /*3dee*/ 	.short	(.L_2647 - .L_2646)
	.align		4
.L_2646:
        /*3df0*/ 	.word	index@($_Z10J_EVALUATEPfS_S_$_Z7J_2_0_3PfS_)
        /*3df4*/ 	.word	0x00000008


	//----- nvinfo : EIATTR_FRAME_SIZE
	.align		4
.L_2647:
        /*3df8*/ 	.byte	0x04, 0x11
        /*3dfa*/ 	.short	(.L_2649 - .L_2648)
	.align		4
.L_2648:
        /*3dfc*/ 	.word	index@($_Z10J_EVALUATEPfS_S_$_Z7J_2_0_2PfS_)
        /*3e00*/ 	.word	0x00000008


	//----- nvinfo : EIATTR_FRAME_SIZE
	.align		4
.L_2649:
        /*3e04*/ 	.byte	0x04, 0x11
        /*3e06*/ 	.short	(.L_2651 - .L_2650)
	.align		4
.L_2650:
        /*3e08*/ 	.word	index@($_Z10J_EVALUATEPfS_S_$_Z7J_2_0_1PfS_)
        /*3e0c*/ 	.word	0x00000008


	//----- nvinfo : EIATTR_FRAME_SIZE
	.align		4
.L_2651:
        /*3e10*/ 	.byte	0x04, 0x11
        /*3e12*/ 	.short	(.L_2653 - .L_2652)
	.align		4
.L_2652:
        /*3e14*/ 	.word	index@($_Z10J_EVALUATEPfS_S_$_Z7J_2_0_0PfS_)
        /*3e18*/ 	.word	0x00000008


	//----- nvinfo : EIATTR_FRAME_SIZE
	.align		4
.L_2653:
        /*3e1c*/ 	.byte	0x04, 0x11
        /*3e1e*/ 	.short	(.L_2655 - .L_2654)
	.align		4
.L_2654:
        /*3e20*/ 	.word	index@($_Z10J_EVALUATEPfS_S_$_Z7J_1_9_9PfS_)
        /*3e24*/ 	.word	0x00000008


	//----- nvinfo : EIATTR_FRAME_SIZE
	.align		4
.L_2655:
        /*3e28*/ 	.byte	0x04, 0x11
        /*3e2a*/ 	.short	(.L_2657 - .L_2656)
	.align		4
.L_2656:
        /*3e2c*/ 	.word	index@($_Z10J_EVALUATEPfS_S_$_Z7J_1_9_8PfS_)
        /*3e30*/ 	.word	0x00000008


	//----- nvinfo : EIATTR_FRAME_SIZE
	.align		4
.L_2657:
        /*3e34*/ 	.byte	0x04, 0x11
        /*3e36*/ 	.short	(.L_2659 - .L_2658)
	.align		4
.L_2658:
        /*3e38*/ 	.word	index@($_Z10J_EVALUATEPfS_S_$_Z7J_1_9_7PfS_)
        /*3e3c*/ 	.word	0x00000008


	//----- nvinfo : EIATTR_FRAME_SIZE
	.align		4
.L_2659:
        /*3e40*/ 	.byte	0x04, 0x11
        /*3e42*/ 	.short	(.L_2661 - .L_2660)
	.align		4
.L_2660:
        /*3e44*/ 	.word	index@($_Z10J_EVALUATEPfS_S_$_Z7J_1_9_6PfS_)
        /*3e48*/ 	.word	0x00000008


	//----- nvinfo : EIATTR_FRAME_SIZE
	.align		4
.L_2661:
        /*3e4c*/ 	.byte	0x04, 0x11
        /*3e4e*/ 	.short	(.L_2663 - .L_2662)
	.align		4
.L_2662:
        /*3e50*/ 	.word	index@($_Z10J_EVALUATEPfS_S_$_Z7J_1_9_5PfS_)
        /*3e54*/ 	.word	0x00000008


	//----- nvinfo : EIATTR_FRAME_SIZE
	.align		4
.L_2663:
        /*3e58*/ 	.byte	0x04, 0x11
        /*3e5a*/ 	.short	(.L_2665 - .L_2664)
	.align		4
.L_2664:
        /*3e5c*/ 	.word	index@($_Z10J_EVALUATEPfS_S_$_Z7J_1_9_4PfS_)
        /*3e60*/ 	.word	0x00000008


	//----- nvinfo : EIATTR_FRAME_SIZE
	.align		4
.L_2665:
        /*3e64*/ 	.byte	0x04, 0x11
        /*3e66*/ 	.short	(.L_2667 - .L_2666)
	.align		4
.L_2666:
        /*3e68*/ 	.word	index@($_Z10J_EVALUATEPfS_S_$_Z7J_1_9_3PfS_)
        /*3e6c*/ 	.word	0x00000008


	//----- nvinfo : EIATTR_FRAME_SIZE
	.align		4
.L_2667:
        /*3e70*/ 	.byte	0x04, 0x11
        /*3e72*/ 	.short	(.L_2669 - .L_2668)
	.align		4
.L_2668:
        /*3e74*/ 	.word	index@($_Z10J_EVALUATEPfS_S_$_Z7J_1_9_2PfS_)
        /*3e78*/ 	.word	0x00000008


	//----- nvinfo : EIATTR_FRAME_SIZE
	.align		4
.L_2669:
        /*3e7c*/ 	.byte	0x04, 0x11
        /*3e7e*/ 	.short	(.L_2671 - .L_2670)
	.align		4
.L_2670:
        /*3e80*/ 	.word	index@($_Z10J_EVALUATEPfS_S_$_Z7J_1_9_1PfS_)
        /*3e84*/ 	.word	0x00000008


	//----- nvinfo : EIATTR_FRAME_SIZE
	.align		4
.L_2671:
        /*3e88*/ 	.byte	0x04, 0x11
        /*3e8a*/ 	.short	(.L_2673 - .L_2672)
	.align		4
.L_2672:
        /*3e8c*/ 	.word	index@($_Z10J_EVALUATEPfS_S_$_Z7J_1_9_0PfS_)
        /*3e90*/ 	.word	0x00000008


	//----- nvinfo : EIATTR_FRAME_SIZE
	.align		4
.L_2673:
        /*3e94*/ 	.byte	0x04, 0x11
        /*3e96*/ 	.short	(.L_2675 - .L_2674)
	.align		4
.L_2674:
        /*3e98*/ 	.word	index@($_Z10J_EVALUATEPfS_S_$_Z7J_1_8_9PfS_)
        /*3e9c*/ 	.word	0x00000008


	//----- nvinfo : EIATTR_FRAME_SIZE
	.align		4
.L_2675:
        /*3ea0*/ 	.byte	0x04, 0x11
        /*3ea2*/ 	.short	(.L_2677 - .L_2676)
	.align		4
.L_2676:
        /*3ea4*/ 	.word	index@($_Z10J_EVALUATEPfS_S_$_Z7J_1_8_8PfS_)
        /*3ea8*/ 	.word	0x00000008


	//----- nvinfo : EIATTR_FRAME_SIZE
	.align		4
.L_2677:
        /*3eac*/ 	.byte	0x04, 0x11
        /*3eae*/ 	.short	(.L_2679 - .L_2678)
	.align		4
.L_2678:
        /*3eb0*/ 	.word	index@($_Z10J_EVALUATEPfS_S_$_Z7J_1_8_7PfS_)
        /*3eb4*/ 	.word	0x00000008


	//----- nvinfo : EIATTR_FRAME_SIZE
	.align		4
.L_2679:
        /*3eb8*/ 	.byte	0x04, 0x11
        /*3eba*/ 	.short	(.L_2681 - .L_2680)
	.align		4
.L_2680:
        /*3ebc*/ 	.word	index@($_Z10J_EVALUATEPfS_S_$_Z7J_1_8_6PfS_)
        /*3ec0*/ 	.word	0x00000008


	//----- nvinfo : EIATTR_FRAME_SIZE
	.align		4
.L_2681:
        /*3ec4*/ 	.byte	0x04, 0x11
        /*3ec6*/ 	.short	(.L_2683 - .L_2682)
	.align		4
.L_2682:
        /*3ec8*/ 	.word	index@($_Z10J_EVALUATEPfS_S_$_Z7J_1_8_5PfS_)
        /*3ecc*/ 	.word	0x00000008


	//----- nvinfo : EIATTR_FRAME_SIZE
	.align		4
.L_2683:
        /*3ed0*/ 	.byte	0x04, 0x11
        /*3ed2*/ 	.short	(.L_2685 - .L_2684)
	.align		4
.L_2684:
        /*3ed4*/ 	.word	index@($_Z10J_EVALUATEPfS_S_$_Z7J_1_8_4PfS_)
        /*3ed8*/ 	.word	0x00000008


	//----- nvinfo : EIATTR_FRAME_SIZE
	.align		4
.L_2685:
        /*3edc*/ 	.byte	0x04, 0x11
        /*3ede*/ 	.short	(.L_2687 - .L_2686)
	.align		4
.L_2686:
        /*3ee0*/ 	.word	index@($_Z10J_EVALUATEPfS_S_$_Z7J_1_8_3PfS_)
        /*3ee4*/ 	.word	0x00000008


	//----- nvinfo : EIATTR_FRAME_SIZE
	.align		4
.L_2687:
        /*3ee8*/ 	.byte	0x04, 0x11
        /*3eea*/ 	.short	(.L_2689 - .L_2688)
	.align		4
.L_2688:
        /*3eec*/ 	.word	index@($_Z10J_EVALUATEPfS_S_$_Z7J_1_8_2PfS_)
        /*3ef0*/ 	.word	0x00000008


	//----- nvinfo : EIATTR_FRAME_SIZE
	.align		4
.L_2689:
        /*3ef4*/ 	.byte	0x04, 0x11
        /*3ef6*/ 	.short	(.L_2691 - .L_2690)
	.align		4
.L_2690:
        /*3ef8*/ 	.word	index@($_Z10J_EVALUATEPfS_S_$_Z7J_1_8_1PfS_)
        /*3efc*/ 	.word	0x00000008


	//----- nvinfo : EIATTR_FRAME_SIZE
	.align		4
.L_2691:
        /*3f00*/ 	.byte	0x04, 0x11
        /*3f02*/ 	.short	(.L_2693 - .L_2692)
	.align		4
.L_2692:
        /*3f04*/ 	.word	index@($_Z10J_EVALUATEPfS_S_$_Z7J_1_8_0PfS_)
        /*3f08*/ 	.word	0x00000008


	//----- nvinfo : EIATTR_FRAME_SIZE
	.align		4
.L_2693:
        /*3f0c*/ 	.byte	0x04, 0x11
        /*3f0e*/ 	.short	(.L_2695 - .L_2694)
	.align		4
.L_2694:
        /*3f10*/ 	.word	index@($_Z10J_EVALUATEPfS_S_$_Z7J_1_7_9PfS_)
        /*3f14*/ 	.word	0x00000008


	//----- nvinfo : EIATTR_FRAME_SIZE
	.align		4
.L_2695:
        /*3f18*/ 	.byte	0x04, 0x11
        /*3f1a*/ 	.short	(.L_2697 - .L_2696)
	.align		4
.L_2696:
        /*3f1c*/ 	.word	index@($_Z10J_EVALUATEPfS_S_$_Z7J_1_7_8PfS_)
        /*3f20*/ 	.word	0x00000008


	//----- nvinfo : EIATTR_FRAME_SIZE
	.align		4
.L_2697:
        /*3f24*/ 	.byte	0x04, 0x11
        /*3f26*/ 	.short	(.L_2699 - .L_2698)
	.align		4
.L_2698:
        /*3f28*/ 	.word	index@($_Z10J_EVALUATEPfS_S_$_Z7J_1_7_7PfS_)
        /*3f2c*/ 	.word	0x00000008


	//----- nvinfo : EIATTR_FRAME_SIZE
	.align		4
.L_2699:
        /*3f30*/ 	.byte	0x04, 0x11
        /*3f32*/ 	.short	(.L_2701 - .L_2700)
	.align		4
.L_2700:
        /*3f34*/ 	.word	index@($_Z10J_EVALUATEPfS_S_$_Z7J_1_7_6PfS_)
        /*3f38*/ 	.word	0x00000008


	//----- nvinfo : EIATTR_FRAME_SIZE
	.align		4
.L_2701:
        /*3f3c*/ 	.byte	0x04, 0x11
        /*3f3e*/ 	.short	(.L_2703 - .L_2702)
	.align		4
.L_2702:
        /*3f40*/ 	.word	index@($_Z10J_EVALUATEPfS_S_$_Z7J_1_7_5PfS_)
        /*3f44*/ 	.word	0x00000008


	//----- nvinfo : EIATTR_FRAME_SIZE
	.align		4
.L_2703:
        /*3f48*/ 	.byte	0x04, 0x11
        /*3f4a*/ 	.short	(.L_2705 - .L_2704)
	.align		4
.L_2704:
        /*3f4c*/ 	.word	index@($_Z10J_EVALUATEPfS_S_$_Z7J_1_7_4PfS_)
        /*3f50*/ 	.word	0x00000008


	//----- nvinfo : EIATTR_FRAME_SIZE
	.align		4
.L_2705:
        /*3f54*/ 	.byte	0x04, 0x11
        /*3f56*/ 	.short	(.L_2707 - .L_2706)
	.align		4
.L_2706:
        /*3f58*/ 	.word	index@($_Z10J_EVALUATEPfS_S_$_Z7J_1_7_3PfS_)
        /*3f5c*/ 	.word	0x00000008


	//----- nvinfo : EIATTR_FRAME_SIZE
	.align		4
.L_2707:
        /*3f60*/ 	.byte	0x04, 0x11
        /*3f62*/ 	.short	(.L_2709 - .L_2708)
	.align		4
.L_2708:
        /*3f64*/ 	.word	index@($_Z10J_EVALUATEPfS_S_$_Z7J_1_7_2PfS_)
        /*3f68*/ 	.word	0x00000008


	//----- nvinfo : EIATTR_FRAME_SIZE
	.align		4
.L_2709:
        /*3f6c*/ 	.byte	0x04, 0x11
        /*3f6e*/ 	.short	(.L_2711 - .L_2710)
	.align		4
.L_2710:
        /*3f70*/ 	.word	index@($_Z10J_EVALUATEPfS_S_$_Z7J_1_7_1PfS_)
        /*3f74*/ 	.word	0x00000008


	//----- nvinfo : EIATTR_FRAME_SIZE
	.align		4
.L_2711:
        /*3f78*/ 	.byte	0x04, 0x11
        /*3f7a*/ 	.short	(.L_2713 - .L_2712)
	.align		4
.L_2712:
        /*3f7c*/ 	.word	index@($_Z10J_EVALUATEPfS_S_$_Z7J_1_7_0PfS_)
        /*3f80*/ 	.word	0x00000008


	//----- nvinfo : EIATTR_FRAME_SIZE
	.align		4
.L_2713:
        /*3f84*/ 	.byte	0x04, 0x11
        /*3f86*/ 	.short	(.L_2715 - .L_2714)
	.align		4
.L_2714:
        /*3f88*/ 	.word	index@($_Z10J_EVALUATEPfS_S_$_Z7J_1_6_9PfS_)
        /*3f8c*/ 	.word	0x00000008


	//----- nvinfo : EIATTR_FRAME_SIZE
	.align		4
.L_2715:
        /*3f90*/ 	.byte	0x04, 0x11
        /*3f92*/ 	.short	(.L_2717 - .L_2716)
	.align		4
.L_2716:
        /*3f94*/ 	.word	index@($_Z10J_EVALUATEPfS_S_$_Z7J_1_6_8PfS_)
        /*3f98*/ 	.word	0x00000008


	//----- nvinfo : EIATTR_FRAME_SIZE
	.align		4
.L_2717:
        /*3f9c*/ 	.byte	0x04, 0x11
        /*3f9e*/ 	.short	(.L_2719 - .L_2718)
	.align		4
.L_2718:
        /*3fa0*/ 	.word	index@($_Z10J_EVALUATEPfS_S_$_Z7J_1_6_7PfS_)
        /*3fa4*/ 	.word	0x00000008


	//----- nvinfo : EIATTR_FRAME_SIZE
	.align		4
.L_2719:
        /*3fa8*/ 	.byte	0x04, 0x11
        /*3faa*/ 	.short	(.L_2721 - .L_2720)
	.align		4
.L_2720:
        /*3fac*/ 	.word	index@($_Z10J_EVALUATEPfS_S_$_Z7J_1_6_6PfS_)
        /*3fb0*/ 	.word	0x00000008


	//----- nvinfo : EIATTR_FRAME_SIZE
	.align		4
.L_2721:
        /*3fb4*/ 	.byte	0x04, 0x11
        /*3fb6*/ 	.short	(.L_2723 - .L_2722)
	.align		4
.L_2722:
        /*3fb8*/ 	.word	index@($_Z10J_EVALUATEPfS_S_$_Z7J_1_6_5PfS_)
        /*3fbc*/ 	.word	0x00000008


	//----- nvinfo : EIATTR_FRAME_SIZE
	.align		4
.L_2723:
        /*3fc0*/ 	.byte	0x04, 0x11
        /*3fc2*/ 	.short	(.L_2725 - .L_2724)
	.align		4
.L_2724:
        /*3fc4*/ 	.word	index@($_Z10J_EVALUATEPfS_S_$_Z7J_1_6_4PfS_)
        /*3fc8*/ 	.word	0x00000008


	//----- nvinfo : EIATTR_FRAME_SIZE
	.align		4
.L_2725:
        /*3fcc*/ 	.byte	0x04, 0x11
        /*3fce*/ 	.short	(.L_2727 - .L_2726)
	.align		4
.L_2726:
        /*3fd0*/ 	.word	index@($_Z10J_EVALUATEPfS_S_$_Z7J_1_6_3PfS_)
        /*3fd4*/ 	.word	0x00000008


	//----- nvinfo : EIATTR_FRAME_SIZE
	.align		4
.L_2727:
        /*3fd8*/ 	.byte	0x04, 0x11
        /*3fda*/ 	.short	(.L_2729 - .L_2728)
	.align		4
.L_2728:
        /*3fdc*/ 	.word	index@($_Z10J_EVALUATEPfS_S_$_Z7J_1_6_2PfS_)
        /*3fe0*/ 	.word	0x00000008


	//----- nvinfo : EIATTR_FRAME_SIZE
	.align		4
.L_2729:
        /*3fe4*/ 	.byte	0x04, 0x11
        /*3fe6*/ 	.short	(.L_2731 - .L_2730)
	.align		4
.L_2730:
        /*3fe8*/ 	.word	index@($_Z10J_EVALUATEPfS_S_$_Z7J_1_6_1PfS_)
        /*3fec*/ 	.word	0x00000008


	//----- nvinfo : EIATTR_FRAME_SIZE
	.align		4
.L_2731:
        /*3ff0*/ 	.byte	0x04, 0x11
        /*3ff2*/ 	.short	(.L_2733 - .L_2732)
	.align		4
.L_2732:
        /*3ff4*/ 	.word	index@($_Z10J_EVALUATEPfS_S_$_Z7J_1_6_0PfS_)
        /*3ff8*/ 	.word	0x00000008


	//----- nvinfo : EIATTR_FRAME_SIZE
	.align		4
.L_2733:
        /*3ffc*/ 	.byte	0x04, 0x11
        /*3ffe*/ 	.short	(.L_2735 - .L_2734)
	.align		4
.L_2734:
        /*4000*/ 	.word	index@($_Z10J_EVALUATEPfS_S_$_Z7J_1_5_9PfS_)
        /*4004*/ 	.word	0x00000008


	//----- nvinfo : EIATTR_FRAME_SIZE
	.align		4
.L_2735:
        /*4008*/ 	.byte	0x04, 0x11
        /*400a*/ 	.short	(.L_2737 - .L_2736)
	.align		4
.L_2736:
        /*400c*/ 	.word	index@($_Z10J_EVALUATEPfS_S_$_Z7J_1_5_8PfS_)
        /*4010*/ 	.word	0x00000008


	//----- nvinfo : EIATTR_FRAME_SIZE
	.align		4
.L_2737:
        /*4014*/ 	.byte	0x04, 0x11
        /*4016*/ 	.short	(.L_2739 - .L_2738)
	.align		4
.L_2738:
        /*4018*/ 	.word	index@($_Z10J_EVALUATEPfS_S_$_Z7J_1_5_7PfS_)
        /*401c*/ 	.word	0x00000008


	//----- nvinfo : EIATTR_FRAME_SIZE
	.align		4
.L_2739:
        /*4020*/ 	.byte	0x04, 0x11
        /*4022*/ 	.short	(.L_2741 - .L_2740)
	.align		4
.L_2740:
        /*4024*/ 	.word	index@($_Z10J_EVALUATEPfS_S_$_Z7J_1_5_6PfS_)
        /*4028*/ 	.word	0x00000008


	//----- nvinfo : EIATTR_FRAME_SIZE
	.align		4
.L_2741:
        /*402c*/ 	.byte	0x04, 0x11
        /*402e*/ 	.short	(.L_2743 - .L_2742)
	.align		4
.L_2742:
        /*4030*/ 	.word	index@($_Z10J_EVALUATEPfS_S_$_Z7J_1_5_5PfS_)
        /*4034*/ 	.word	0x00000008


	//----- nvinfo : EIATTR_FRAME_SIZE
	.align		4
.L_2743:
        /*4038*/ 	.byte	0x04, 0x11
        /*403a*/ 	.short	(.L_2745 - .L_2744)
	.align		4
.L_2744:
        /*403c*/ 	.word	index@($_Z10J_EVALUATEPfS_S_$_Z7J_1_5_4PfS_)
        /*4040*/ 	.word	0x00000008


	//----- nvinfo : EIATTR_FRAME_SIZE
	.align		4
.L_2745:
        /*4044*/ 	.byte	0x04, 0x11
        /*4046*/ 	.short	(.L_2747 - .L_2746)
	.align		4
.L_2746:
        /*4048*/ 	.word	index@($_Z10J_EVALUATEPfS_S_$_Z7J_1_5_3PfS_)
        /*404c*/ 	.word	0x00000008


	//----- nvinfo : EIATTR_FRAME_SIZE
	.align		4
.L_2747:
        /*4050*/ 	.byte	0x04, 0x11
        /*4052*/ 	.short	(.L_2749 - .L_2748)
	.align		4
.L_2748:
        /*4054*/ 	.word	index@($_Z10J_EVALUATEPfS_S_$_Z7J_1_5_2PfS_)
        /*4058*/ 	.word	0x00000008


	//----- nvinfo : EIATTR_FRAME_SIZE
	.align		4
.L_2749:
        /*405c*/ 	.byte	0x04, 0x11
        /*405e*/ 	.short	(.L_2751 - .L_2750)
	.align		4
.L_2750:
        /*4060*/ 	.word	index@($_Z10J_EVALUATEPfS_S_$_Z7J_1_5_1PfS_)
        /*4064*/ 	.word	0x00000008


	//----- nvinfo : EIATTR_FRAME_SIZE
	.align		4
.L_2751:
        /*4068*/ 	.byte	0x04, 0x11
        /*406a*/ 	.short	(.L_2753 - .L_2752)
	.align		4
.L_2752:
        /*406c*/ 	.word	index@($_Z10J_EVALUATEPfS_S_$_Z7J_1_5_0PfS_)
        /*4070*/ 	.word	0x00000008


	//----- nvinfo : EIATTR_FRAME_SIZE
	.align		4
.L_2753:
        /*4074*/ 	.byte	0x04, 0x11
        /*4076*/ 	.short	(.L_2755 - .L_2754)
	.align		4
.L_2754:
        /*4078*/ 	.word	index@($_Z10J_EVALUATEPfS_S_$_Z7J_1_4_9PfS_)
        /*407c*/ 	.word	0x00000008


	//----- nvinfo : EIATTR_FRAME_SIZE
	.align		4
.L_2755:
        /*4080*/ 	.byte	0x04, 0x11
        /*4082*/ 	.short	(.L_2757 - .L_2756)
	.align		4
.L_2756:
        /*4084*/ 	.word	index@($_Z10J_EVALUATEPfS_S_$_Z7J_1_4_8PfS_)
        /*4088*/ 	.word	0x00000008


	//----- nvinfo : EIATTR_FRAME_SIZE
	.align		4
.L_2757:
        /*408c*/ 	.byte	0x04, 0x11
        /*408e*/ 	.short	(.L_2759 - .L_2758)
	.align		4
.L_2758:
        /*4090*/ 	.word	index@($_Z10J_EVALUATEPfS_S_$_Z7J_1_4_7PfS_)
        /*4094*/ 	.word	0x00000008


	//----- nvinfo : EIATTR_FRAME_SIZE
	.align		4
.L_2759:
        /*4098*/ 	.byte	0x04, 0x11
        /*409a*/ 	.short	(.L_2761 - .L_2760)
	.align		4
.L_2760:
        /*409c*/ 	.word	index@($_Z10J_EVALUATEPfS_S_$_Z7J_1_4_6PfS_)
        /*40a0*/ 	.word	0x00000008


	//----- nvinfo : EIATTR_FRAME_SIZE
	.align		4
.L_2761:
        /*40a4*/ 	.byte	0x04, 0x11
        /*40a6*/ 	.short	(.L_2763 - .L_2762)
	.align		4
.L_2762:
        /*40a8*/ 	.word	index@($_Z10J_EVALUATEPfS_S_$_Z7J_1_4_5PfS_)
        /*40ac*/ 	.word	0x00000008


	//----- nvinfo : EIATTR_FRAME_SIZE
	.align		4
.L_2763:
        /*40b0*/ 	.byte	0x04, 0x11
        /*40b2*/ 	.short	(.L_2765 - .L_2764)
	.align		4
.L_2764:
        /*40b4*/ 	.word	index@($_Z10J_EVALUATEPfS_S_$_Z7J_1_4_4PfS_)
        /*40b8*/ 	.word	0x00000008


	//----- nvinfo : EIATTR_FRAME_SIZE
	.align		4
.L_2765:
        /*40bc*/ 	.byte	0x04, 0x11
        /*40be*/ 	.short	(.L_2767 - .L_2766)
	.align		4
.L_2766:
        /*40c0*/ 	.word	index@($_Z10J_EVALUATEPfS_S_$_Z7J_1_4_3PfS_)
        /*40c4*/ 	.word	0x00000008


	//----- nvinfo : EIATTR_FRAME_SIZE
	.align		4
.L_2767:
        /*40c8*/ 	.byte	0x04, 0x11
        /*40ca*/ 	.short	(.L_2769 - .L_2768)
	.align		4
.L_2768:
        /*40cc*/ 	.word	index@($_Z10J_EVALUATEPfS_S_$_Z7J_1_4_2PfS_)
        /*40d0*/ 	.word	0x00000008


	//----- nvinfo : EIATTR_FRAME_SIZE
	.align		4
.L_2769:
        /*40d4*/ 	.byte	0x04, 0x11
        /*40d6*/ 	.short	(.L_2771 - .L_2770)
	.align		4
.L_2770:
        /*40d8*/ 	.word	index@($_Z10J_EVALUATEPfS_S_$_Z7J_1_4_1PfS_)
        /*40dc*/ 	.word	0x00000008


	//----- nvinfo : EIATTR_FRAME_SIZE
	.align		4
.L_2771:
        /*40e0*/ 	.byte	0x04, 0x11
        /*40e2*/ 	.short	(.L_2773 - .L_2772)
	.align		4
.L_2772:
        /*40e4*/ 	.word	index@($_Z10J_EVALUATEPfS_S_$_Z7J_1_4_0PfS_)
        /*40e8*/ 	.word	0x00000008


	//----- nvinfo : EIATTR_FRAME_SIZE
	.align		4
.L_2773:
        /*40ec*/ 	.byte	0x04, 0x11
        /*40ee*/ 	.short	(.L_2775 - .L_2774)
	.align		4
.L_2774:
        /*40f0*/ 	.word	index@($_Z10J_EVALUATEPfS_S_$_Z7J_1_3_9PfS_)
        /*40f4*/ 	.word	0x00000008


	//----- nvinfo : EIATTR_FRAME_SIZE
	.align		4
.L_2775:
        /*40f8*/ 	.byte	0x04, 0x11
        /*40fa*/ 	.short	(.L_2777 - .L_2776)
	.align		4
.L_2776:
        /*40fc*/ 	.word	index@($_Z10J_EVALUATEPfS_S_$_Z7J_1_3_8PfS_)
        /*4100*/ 	.word	0x00000008


	//----- nvinfo : EIATTR_FRAME_SIZE
	.align		4
.L_2777:
        /*4104*/ 	.byte	0x04, 0x11
        /*4106*/ 	.short	(.L_2779 - .L_2778)
	.align		4
.L_2778:
        /*4108*/ 	.word	index@($_Z10J_EVALUATEPfS_S_$_Z7J_1_3_7PfS_)
        /*410c*/ 	.word	0x00000008


	//----- nvinfo : EIATTR_FRAME_SIZE
	.align		4
.L_2779:
        /*4110*/ 	.byte	0x04, 0x11
        /*4112*/ 	.short	(.L_2781 - .L_2780)
	.align		4
.L_2780:
        /*4114*/ 	.word	index@($_Z10J_EVALUATEPfS_S_$_Z7J_1_3_6PfS_)
        /*4118*/ 	.word	0x00000008


	//----- nvinfo : EIATTR_FRAME_SIZE
	.align		4
.L_2781:
        /*411c*/ 	.byte	0x04, 0x11
        /*411e*/ 	.short	(.L_2783 - .L_2782)
	.align		4
.L_2782:
        /*4120*/ 	.word	index@($_Z10J_EVALUATEPfS_S_$_Z7J_1_3_5PfS_)
        /*4124*/ 	.word	0x00000008


	//----- nvinfo : EIATTR_FRAME_SIZE
	.align		4
.L_2783:
        /*4128*/ 	.byte	0x04, 0x11
        /*412a*/ 	.short	(.L_2785 - .L_2784)
	.align		4
.L_2784:
        /*412c*/ 	.word	index@($_Z10J_EVALUATEPfS_S_$_Z7J_1_3_4PfS_)
        /*4130*/ 	.word	0x00000008


	//----- nvinfo : EIATTR_FRAME_SIZE
	.align		4
.L_2785:
        /*4134*/ 	.byte	0x04, 0x11
        /*4136*/ 	.short	(.L_2787 - .L_2786)
	.align		4
.L_2786:
        /*4138*/ 	.word	index@($_Z10J_EVALUATEPfS_S_$_Z7J_1_3_3PfS_)
        /*413c*/ 	.word	0x00000008


	//----- nvinfo : EIATTR_FRAME_SIZE
	.align		4
.L_2787:
        /*4140*/ 	.byte	0x04, 0x11
        /*4142*/ 	.short	(.L_2789 - .L_2788)
	.align		4
.L_2788:
        /*4144*/ 	.word	index@($_Z10J_EVALUATEPfS_S_$_Z7J_1_3_2PfS_)
        /*4148*/ 	.word	0x00000008


	//----- nvinfo : EIATTR_FRAME_SIZE
	.align		4
.L_2789:
        /*414c*/ 	.byte	0x04, 0x11
        /*414e*/ 	.short	(.L_2791 - .L_2790)
	.align		4
.L_2790:
        /*4150*/ 	.word	index@($_Z10J_EVALUATEPfS_S_$_Z7J_1_3_1PfS_)
        /*4154*/ 	.word	0x00000008


	//----- nvinfo : EIATTR_FRAME_SIZE
	.align		4
.L_2791:
        /*4158*/ 	.byte	0x04, 0x11
        /*415a*/ 	.short	(.L_2793 - .L_2792)
	.align		4
.L_2792:
        /*415c*/ 	.word	index@($_Z10J_EVALUATEPfS_S_$_Z7J_1_3_0PfS_)
        /*4160*/ 	.word	0x00000008


	//----- nvinfo : EIATTR_FRAME_SIZE
	.align		4
.L_2793:
        /*4164*/ 	.byte	0x04, 0x11
        /*4166*/ 	.short	(.L_2795 - .L_2794)
	.align		4
.L_2794:
        /*4168*/ 	.word	index@($_Z10J_EVALUATEPfS_S_$_Z7J_1_2_9PfS_)
        /*416c*/ 	.word	0x00000008


	//----- nvinfo : EIATTR_FRAME_SIZE
	.align		4
.L_2795:
        /*4170*/ 	.byte	0x04, 0x11
        /*4172*/ 	.short	(.L_2797 - .L_2796)
	.align		4
.L_2796:
        /*4174*/ 	.word	index@($_Z10J_EVALUATEPfS_S_$_Z7J_1_2_8PfS_)
        /*4178*/ 	.word	0x00000008


	//----- nvinfo : EIATTR_FRAME_SIZE
	.align		4
.L_2797:
        /*417c*/ 	.byte	0x04, 0x11
        /*417e*/ 	.short	(.L_2799 - .L_2798)
	.align		4
.L_2798:
        /*4180*/ 	.word	index@($_Z10J_EVALUATEPfS_S_$_Z7J_1_2_7PfS_)
        /*4184*/ 	.word	0x00000008


	//----- nvinfo : EIATTR_FRAME_SIZE
	.align		4
.L_2799:
        /*4188*/ 	.byte	0x04, 0x11
        /*418a*/ 	.short	(.L_2801 - .L_2800)
	.align		4
.L_2800:
        /*418c*/ 	.word	index@($_Z10J_EVALUATEPfS_S_$_Z7J_1_2_6PfS_)
        /*4190*/ 	.word	0x00000008


	//----- nvinfo : EIATTR_FRAME_SIZE
	.align		4
.L_2801:
        /*4194*/ 	.byte	0x04, 0x11
        /*4196*/ 	.short	(.L_2803 - .L_2802)
	.align		4
.L_2802:
        /*4198*/ 	.word	index@($_Z10J_EVALUATEPfS_S_$_Z7J_1_2_5PfS_)
        /*419c*/ 	.word	0x00000008


	//----- nvinfo : EIATTR_FRAME_SIZE
	.align		4
.L_2803:
        /*41a0*/ 	.byte	0x04, 0x11
        /*41a2*/ 	.short	(.L_2805 - .L_2804)
	.align		4
.L_2804:
        /*41a4*/ 	.word	index@($_Z10J_EVALUATEPfS_S_$_Z7J_1_2_4PfS_)
        /*41a8*/ 	.word	0x00000008


	//----- nvinfo : EIATTR_FRAME_SIZE
	.align		4
.L_2805:
        /*41ac*/ 	.byte	0x04, 0x11
        /*41ae*/ 	.short	(.L_2807 - .L_2806)
	.align		4
.L_2806:
        /*41b0*/ 	.word	index@($_Z10J_EVALUATEPfS_S_$_Z7J_1_2_3PfS_)
        /*41b4*/ 	.word	0x00000008


	//----- nvinfo : EIATTR_FRAME_SIZE
	.align		4
.L_2807:
        /*41b8*/ 	.byte	0x04, 0x11
        /*41ba*/ 	.short	(.L_2809 - .L_2808)
	.align		4
.L_2808:
        /*41bc*/ 	.word	index@($_Z10J_EVALUATEPfS_S_$_Z7J_1_2_2PfS_)
        /*41c0*/ 	.word	0x00000008


	//----- nvinfo : EIATTR_FRAME_SIZE
	.align		4
.L_2809:
        /*41c4*/ 	.byte	0x04, 0x11
        /*41c6*/ 	.short	(.L_2811 - .L_2810)
	.align		4
.L_2810:
        /*41c8*/ 	.word	index@($_Z10J_EVALUATEPfS_S_$_Z7J_1_2_1PfS_)
        /*41cc*/ 	.word	0x00000008


	//----- nvinfo : EIATTR_FRAME_SIZE
	.align		4
.L_2811:
        /*41d0*/ 	.byte	0x04, 0x11
        /*41d2*/ 	.short	(.L_2813 - .L_2812)
	.align		4
.L_2812:
        /*41d4*/ 	.word	index@($_Z10J_EVALUATEPfS_S_$_Z7J_1_2_0PfS_)
        /*41d8*/ 	.word	0x00000008


	//----- nvinfo : EIATTR_FRAME_SIZE
	.align		4
.L_2813:
        /*41dc*/ 	.byte	0x04, 0x11
        /*41de*/ 	.short	(.L_2815 - .L_2814)
	.align		4
.L_2814:
        /*41e0*/ 	.word	index@($_Z10J_EVALUATEPfS_S_$_Z7J_1_1_9PfS_)
        /*41e4*/ 	.word	0x00000008


	//----- nvinfo : EIATTR_FRAME_SIZE
	.align		4
.L_2815:
        /*41e8*/ 	.byte	0x04, 0x11
        /*41ea*/ 	.short	(.L_2817 - .L_2816)
	.align		4
.L_2816:
        /*41ec*/ 	.word	index@($_Z10J_EVALUATEPfS_S_$_Z7J_1_1_8PfS_)
        /*41f0*/ 	.word	0x00000008


	//----- nvinfo : EIATTR_FRAME_SIZE
	.align		4
.L_2817:
        /*41f4*/ 	.byte	0x04, 0x11
        /*41f6*/ 	.short	(.L_2819 - .L_2818)
	.align		4
.L_2818:
        /*41f8*/ 	.word	index@($_Z10J_EVALUATEPfS_S_$_Z7J_1_1_7PfS_)
        /*41fc*/ 	.word	0x00000008


	//----- nvinfo : EIATTR_FRAME_SIZE
	.align		4
.L_2819:
        /*4200*/ 	.byte	0x04, 0x11
        /*4202*/ 	.short	(.L_2821 - .L_2820)
	.align		4
.L_2820:
        /*4204*/ 	.word	index@($_Z10J_EVALUATEPfS_S_$_Z7J_1_1_6PfS_)
        /*4208*/ 	.word	0x00000008


	//----- nvinfo : EIATTR_FRAME_SIZE
	.align		4
.L_2821:
        /*420c*/ 	.byte	0x04, 0x11
        /*420e*/ 	.short	(.L_2823 - .L_2822)
	.align		4
.L_2822:
        /*4210*/ 	.word	index@($_Z10J_EVALUATEPfS_S_$_Z7J_1_1_5PfS_)
        /*4214*/ 	.word	0x00000008


	//----- nvinfo : EIATTR_FRAME_SIZE
	.align		4
.L_2823:
        /*4218*/ 	.byte	0x04, 0x11
        /*421a*/ 	.short	(.L_2825 - .L_2824)
	.align		4
.L_2824:
        /*421c*/ 	.word	index@($_Z10J_EVALUATEPfS_S_$_Z7J_1_1_4PfS_)
        /*4220*/ 	.word	0x00000008


	//----- nvinfo : EIATTR_FRAME_SIZE
	.align		4
.L_2825:
        /*4224*/ 	.byte	0x04, 0x11
        /*4226*/ 	.short	(.L_2827 - .L_2826)
	.align		4
.L_2826:
        /*4228*/ 	.word	index@($_Z10J_EVALUATEPfS_S_$_Z7J_1_1_3PfS_)
        /*422c*/ 	.word	0x00000008


	//----- nvinfo : EIATTR_FRAME_SIZE
	.align		4
.L_2827:
        /*4230*/ 	.byte	0x04, 0x11
        /*4232*/ 	.short	(.L_2829 - .L_2828)
	.align		4
.L_2828:
        /*4234*/ 	.word	index@($_Z10J_EVALUATEPfS_S_$_Z7J_1_1_2PfS_)
        /*4238*/ 	.word	0x00000008


	//----- nvinfo : EIATTR_FRAME_SIZE
	.align		4
.L_2829:
        /*423c*/ 	.byte	0x04, 0x11
        /*423e*/ 	.short	(.L_2831 - .L_2830)
	.align		4
.L_2830:
        /*4240*/ 	.word	index@($_Z10J_EVALUATEPfS_S_$_Z7J_1_1_1PfS_)
        /*4244*/ 	.word	0x00000008


	//----- nvinfo : EIATTR_FRAME_SIZE
	.align		4
.L_2831:
        /*4248*/ 	.byte	0x04, 0x11
        /*424a*/ 	.short	(.L_2833 - .L_2832)
	.align		4
.L_2832:
        /*424c*/ 	.word	index@($_Z10J_EVALUATEPfS_S_$_Z7J_1_1_0PfS_)
        /*4250*/ 	.word	0x00000008


	//----- nvinfo : EIATTR_FRAME_SIZE
	.align		4
.L_2833:
        /*4254*/ 	.byte	0x04, 0x11
        /*4256*/ 	.short	(.L_2835 - .L_2834)
	.align		4
.L_2834:
        /*4258*/ 	.word	index@($_Z10J_EVALUATEPfS_S_$_Z7J_1_0_9PfS_)
        /*425c*/ 	.word	0x00000008


	//----- nvinfo : EIATTR_FRAME_SIZE
	.align		4
.L_2835:
        /*4260*/ 	.byte	0x04, 0x11
        /*4262*/ 	.short	(.L_2837 - .L_2836)
	.align		4
.L_2836:
        /*4264*/ 	.word	index@($_Z10J_EVALUATEPfS_S_$_Z7J_1_0_8PfS_)
        /*4268*/ 	.word	0x00000008


	//----- nvinfo : EIATTR_FRAME_SIZE
	.align		4
.L_2837:
        /*426c*/ 	.byte	0x04, 0x11
        /*426e*/ 	.short	(.L_2839 - .L_2838)
	.align		4
.L_2838:
        /*4270*/ 	.word	index@($_Z10J_EVALUATEPfS_S_$_Z7J_1_0_7PfS_)
        /*4274*/ 	.word	0x00000008


	//----- nvinfo : EIATTR_FRAME_SIZE
	.align		4
.L_2839:
        /*4278*/ 	.byte	0x04, 0x11
        /*427a*/ 	.short	(.L_2841 - .L_2840)
	.align		4
.L_2840:
        /*427c*/ 	.word	index@($_Z10J_EVALUATEPfS_S_$_Z7J_1_0_6PfS_)
        /*4280*/ 	.word	0x00000008


	//----- nvinfo : EIATTR_FRAME_SIZE
	.align		4
.L_2841:
        /*4284*/ 	.byte	0x04, 0x11
        /*4286*/ 	.short	(.L_2843 - .L_2842)
	.align		4
.L_2842:
        /*4288*/ 	.word	index@($_Z10J_EVALUATEPfS_S_$_Z7J_1_0_5PfS_)
        /*428c*/ 	.word	0x00000008


	//----- nvinfo : EIATTR_FRAME_SIZE
	.align		4
.L_2843:
        /*4290*/ 	.byte	0x04, 0x11
        /*4292*/ 	.short	(.L_2845 - .L_2844)
	.align		4
.L_2844:
        /*4294*/ 	.word	index@($_Z10J_EVALUATEPfS_S_$_Z7J_1_0_4PfS_)
        /*4298*/ 	.word	0x00000008


	//----- nvinfo : EIATTR_FRAME_SIZE
	.align		4
.L_2845:
        /*429c*/ 	.byte	0x04, 0x11
        /*429e*/ 	.short	(.L_2847 - .L_2846)
	.align		4
.L_2846:
        /*42a0*/ 	.word	index@($_Z10J_EVALUATEPfS_S_$_Z7J_1_0_3PfS_)
        /*42a4*/ 	.word	0x00000008


	//----- nvinfo : EIATTR_FRAME_SIZE
	.align		4
.L_2847:
        /*42a8*/ 	.byte	0x04, 0x11
        /*42aa*/ 	.short	(.L_2849 - .L_2848)
	.align		4
.L_2848:
        /*42ac*/ 	.word	index@($_Z10J_EVALUATEPfS_S_$_Z7J_1_0_2PfS_)
        /*42b0*/ 	.word	0x00000008


	//----- nvinfo : EIATTR_FRAME_SIZE
	.align		4
.L_2849:
        /*42b4*/ 	.byte	0x04, 0x11
        /*42b6*/ 	.short	(.L_2851 - .L_2850)
	.align		4
.L_2850:
        /*42b8*/ 	.word	index@($_Z10J_EVALUATEPfS_S_$_Z7J_1_0_1PfS_)
        /*42bc*/ 	.word	0x00000008


	//----- nvinfo : EIATTR_FRAME_SIZE
	.align		4
.L_2851:
        /*42c0*/ 	.byte	0x04, 0x11
        /*42c2*/ 	.short	(.L_2853 - .L_2852)
	.align		4
.L_2852:
        /*42c4*/ 	.word	index@($_Z10J_EVALUATEPfS_S_$_Z7J_1_0_0PfS_)
        /*42c8*/ 	.word	0x00000008


	//----- nvinfo : EIATTR_FRAME_SIZE
	.align		4
.L_2853:
        /*42cc*/ 	.byte	0x04, 0x11
        /*42ce*/ 	.short	(.L_2855 - .L_2854)
	.align		4
.L_2854:
        /*42d0*/ 	.word	index@($_Z10J_EVALUATEPfS_S_$_Z7J_0_9_9PfS_)
        /*42d4*/ 	.word	0x00000008


	//----- nvinfo : EIATTR_FRAME_SIZE
	.align		4
.L_2855:
        /*42d8*/ 	.byte	0x04, 0x11
        /*42da*/ 	.short	(.L_2857 - .L_2856)
	.align		4
.L_2856:
        /*42dc*/ 	.word	index@($_Z10J_EVALUATEPfS_S_$_Z7J_0_9_8PfS_)
        /*42e0*/ 	.word	0x00000008


	//----- nvinfo : EIATTR_FRAME_SIZE
	.align		4
.L_2857:
        /*42e4*/ 	.byte	0x04, 0x11
        /*42e6*/ 	.short	(.L_2859 - .L_2858)
	.align		4
.L_2858:
        /*42e8*/ 	.word	index@($_Z10J_EVALUATEPfS_S_$_Z7J_0_9_7PfS_)
        /*42ec*/ 	.word	0x00000008


	//----- nvinfo : EIATTR_FRAME_SIZE
	.align		4
.L_2859:
        /*42f0*/ 	.byte	0x04, 0x11
        /*42f2*/ 	.short	(.L_2861 - .L_2860)
	.align		4
.L_2860:
        /*42f4*/ 	.word	index@($_Z10J_EVALUATEPfS_S_$_Z7J_0_9_6PfS_)
        /*42f8*/ 	.word	0x00000008


	//----- nvinfo : EIATTR_FRAME_SIZE
	.align		4
.L_2861:
        /*42fc*/ 	.byte	0x04, 0x11
        /*42fe*/ 	.short	(.L_2863 - .L_2862)
	.align		4
.L_2862:
        /*4300*/ 	.word	index@($_Z10J_EVALUATEPfS_S_$_Z7J_0_9_5PfS_)
        /*4304*/ 	.word	0x00000008


	//----- nvinfo : EIATTR_FRAME_SIZE
	.align		4
.L_2863:
        /*4308*/ 	.byte	0x04, 0x11
        /*430a*/ 	.short	(.L_2865 - .L_2864)
	.align		4
.L_2864:
        /*430c*/ 	.word	index@($_Z10J_EVALUATEPfS_S_$_Z7J_0_9_4PfS_)
        /*4310*/ 	.word	0x00000008


	//----- nvinfo : EIATTR_FRAME_SIZE
	.align		4
.L_2865:
        /*4314*/ 	.byte	0x04, 0x11
        /*4316*/ 	.short	(.L_2867 - .L_2866)
	.align		4
.L_2866:
        /*4318*/ 	.word	index@($_Z10J_EVALUATEPfS_S_$_Z7J_0_9_3PfS_)
        /*431c*/ 	.word	0x00000008


	//----- nvinfo : EIATTR_FRAME_SIZE
	.align		4
.L_2867:
        /*4320*/ 	.byte	0x04, 0x11
        /*4322*/ 	.short	(.L_2869 - .L_2868)
	.align		4
.L_2868:
        /*4324*/ 	.word	index@($_Z10J_EVALUATEPfS_S_$_Z7J_0_9_2PfS_)
        /*4328*/ 	.word	0x00000008


	//----- nvinfo : EIATTR_FRAME_SIZE
	.align		4
.L_2869:
        /*432c*/ 	.byte	0x04, 0x11
        /*432e*/ 	.short	(.L_2871 - .L_2870)
	.align		4
.L_2870:
        /*4330*/ 	.word	index@($_Z10J_EVALUATEPfS_S_$_Z7J_0_9_1PfS_)
        /*4334*/ 	.word	0x00000008


	//----- nvinfo : EIATTR_FRAME_SIZE
	.align		4
.L_2871:
        /*4338*/ 	.byte	0x04, 0x11
        /*433a*/ 	.short	(.L_2873 - .L_2872)
	.align		4
.L_2872:
        /*433c*/ 	.word	index@($_Z10J_EVALUATEPfS_S_$_Z7J_0_9_0PfS_)
        /*4340*/ 	.word	0x00000008


	//----- nvinfo : EIATTR_FRAME_SIZE
	.align		4
.L_2873:
        /*4344*/ 	.byte	0x04, 0x11
        /*4346*/ 	.short	(.L_2875 - .L_2874)
	.align		4
.L_2874:
        /*4348*/ 	.word	index@($_Z10J_EVALUATEPfS_S_$_Z7J_0_8_9PfS_)
        /*434c*/ 	.word	0x00000008


	//----- nvinfo : EIATTR_FRAME_SIZE
	.align		4
.L_2875:
        /*4350*/ 	.byte	0x04, 0x11
        /*4352*/ 	.short	(.L_2877 - .L_2876)
	.align		4
.L_2876:
        /*4354*/ 	.word	index@($_Z10J_EVALUATEPfS_S_$_Z7J_0_8_8PfS_)
        /*4358*/ 	.word	0x00000008


	//----- nvinfo : EIATTR_FRAME_SIZE
	.align		4
.L_2877:
        /*435c*/ 	.byte	0x04, 0x11
        /*435e*/ 	.short	(.L_2879 - .L_2878)
	.align		4
.L_2878:
        /*4360*/ 	.word	index@($_Z10J_EVALUATEPfS_S_$_Z7J_0_8_7PfS_)
        /*4364*/ 	.word	0x00000008


	//----- nvinfo : EIATTR_FRAME_SIZE
	.align		4
.L_2879:
        /*4368*/ 	.byte	0x04, 0x11
        /*436a*/ 	.short	(.L_2881 - .L_2880)
	.align		4
.L_2880:
        /*436c*/ 	.word	index@($_Z10J_EVALUATEPfS_S_$_Z7J_0_8_6PfS_)
        /*4370*/ 	.word	0x00000008


	//----- nvinfo : EIATTR_FRAME_SIZE
	.align		4
.L_2881:
        /*4374*/ 	.byte	0x04, 0x11
        /*4376*/ 	.short	(.L_2883 - .L_2882)
	.align		4
.L_2882:
        /*4378*/ 	.word	index@($_Z10J_EVALUATEPfS_S_$_Z7J_0_8_5PfS_)
        /*437c*/ 	.word	0x00000008


	//----- nvinfo : EIATTR_FRAME_SIZE
	.align		4
.L_2883:
        /*4380*/ 	.byte	0x04, 0x11
        /*4382*/ 	.short	(.L_2885 - .L_2884)
	.align		4
.L_2884:
        /*4384*/ 	.word	index@($_Z10J_EVALUATEPfS_S_$_Z7J_0_8_4PfS_)
        /*4388*/ 	.word	0x00000008


	//----- nvinfo : EIATTR_FRAME_SIZE
	.align		4
.L_2885:
        /*438c*/ 	.byte	0x04, 0x11
        /*438e*/ 	.short	(.L_2887 - .L_2886)
	.align		4
.L_2886:
        /*4390*/ 	.word	index@($_Z10J_EVALUATEPfS_S_$_Z7J_0_8_3PfS_)
        /*4394*/ 	.word	0x00000008


	//----- nvinfo : EIATTR_FRAME_SIZE
	.align		4
.L_2887:
        /*4398*/ 	.byte	0x04, 0x11
        /*439a*/ 	.short	(.L_2889 - .L_2888)
	.align		4
.L_2888:
        /*439c*/ 	.word	index@($_Z10J_EVALUATEPfS_S_$_Z7J_0_8_2PfS_)
        /*43a0*/ 	.word	0x00000008


	//----- nvinfo : EIATTR_FRAME_SIZE
	.align		4
.L_2889:
        /*43a4*/ 	.byte	0x04, 0x11
        /*43a6*/ 	.short	(.L_2891 - .L_2890)
	.align		4
.L_2890:
        /*43a8*/ 	.word	index@($_Z10J_EVALUATEPfS_S_$_Z7J_0_8_1PfS_)
        /*43ac*/ 	.word	0x00000008


	//----- nvinfo : EIATTR_FRAME_SIZE
	.align		4
.L_2891:
        /*43b0*/ 	.byte	0x04, 0x11
        /*43b2*/ 	.short	(.L_2893 - .L_2892)
	.align		4
.L_2892:
        /*43b4*/ 	.word	index@($_Z10J_EVALUATEPfS_S_$_Z7J_0_8_0PfS_)
        /*43b8*/ 	.word	0x00000008


	//----- nvinfo : EIATTR_FRAME_SIZE
	.align		4
.L_2893:
        /*43bc*/ 	.byte	0x04, 0x11
        /*43be*/ 	.short	(.L_2895 - .L_2894)
	.align		4
.L_2894:
        /*43c0*/ 	.word	index@($_Z10J_EVALUATEPfS_S_$_Z7J_0_7_9PfS_)
        /*43c4*/ 	.word	0x00000008


	//----- nvinfo : EIATTR_FRAME_SIZE
	.align		4
.L_2895:
        /*43c8*/ 	.byte	0x04, 0x11
        /*43ca*/ 	.short	(.L_2897 - .L_2896)
	.align		4
.L_2896:
        /*43cc*/ 	.word	index@($_Z10J_EVALUATEPfS_S_$_Z7J_0_7_8PfS_)
        /*43d0*/ 	.word	0x00000008


	//----- nvinfo : EIATTR_FRAME_SIZE
	.align		4
.L_2897:
        /*43d4*/ 	.byte	0x04, 0x11
        /*43d6*/ 	.short	(.L_2899 - .L_2898)
	.align		4
.L_2898:
        /*43d8*/ 	.word	index@($_Z10J_EVALUATEPfS_S_$_Z7J_0_7_7PfS_)
        /*43dc*/ 	.word	0x00000008


	//----- nvinfo : EIATTR_FRAME_SIZE
	.align		4
.L_2899:
        /*43e0*/ 	.byte	0x04, 0x11
        /*43e2*/ 	.short	(.L_2901 - .L_2900)
	.align		4
.L_2900:
        /*43e4*/ 	.word	index@($_Z10J_EVALUATEPfS_S_$_Z7J_0_7_6PfS_)
        /*43e8*/ 	.word	0x00000008


	//----- nvinfo : EIATTR_FRAME_SIZE
	.align		4
.L_2901:
        /*43ec*/ 	.byte	0x04, 0x11
        /*43ee*/ 	.short	(.L_2903 - .L_2902)
	.align		4
.L_2902:
        /*43f0*/ 	.word	index@($_Z10J_EVALUATEPfS_S_$_Z7J_0_7_5PfS_)
        /*43f4*/ 	.word	0x00000008


	//----- nvinfo : EIATTR_FRAME_SIZE
	.align		4
.L_2903:
        /*43f8*/ 	.byte	0x04, 0x11
        /*43fa*/ 	.short	(.L_2905 - .L_2904)
	.align		4
.L_2904:
        /*43fc*/ 	.word	index@($_Z10J_EVALUATEPfS_S_$_Z7J_0_7_4PfS_)
        /*4400*/ 	.word	0x00000008


	//----- nvinfo : EIATTR_FRAME_SIZE
	.align		4
.L_2905:
        /*4404*/ 	.byte	0x04, 0x11
        /*4406*/ 	.short	(.L_2907 - .L_2906)
	.align		4
.L_2906:
        /*4408*/ 	.word	index@($_Z10J_EVALUATEPfS_S_$_Z7J_0_7_3PfS_)
        /*440c*/ 	.word	0x00000008


	//----- nvinfo : EIATTR_FRAME_SIZE
	.align		4
.L_2907:
        /*4410*/ 	.byte	0x04, 0x11
        /*4412*/ 	.short	(.L_2909 - .L_2908)
	.align		4
.L_2908:
        /*4414*/ 	.word	index@($_Z10J_EVALUATEPfS_S_$_Z7J_0_7_2PfS_)
        /*4418*/ 	.word	0x00000008


	//----- nvinfo : EIATTR_FRAME_SIZE
	.align		4
.L_2909:
        /*441c*/ 	.byte	0x04, 0x11
        /*441e*/ 	.short	(.L_2911 - .L_2910)
	.align		4
.L_2910:
        /*4420*/ 	.word	index@($_Z10J_EVALUATEPfS_S_$_Z7J_0_7_1PfS_)
        /*4424*/ 	.word	0x00000008


	//----- nvinfo : EIATTR_FRAME_SIZE
	.align		4
.L_2911:
        /*4428*/ 	.byte	0x04, 0x11
        /*442a*/ 	.short	(.L_2913 - .L_2912)
	.align		4
.L_2912:
        /*442c*/ 	.word	index@($_Z10J_EVALUATEPfS_S_$_Z7J_0_7_0PfS_)
        /*4430*/ 	.word	0x00000008


	//----- nvinfo : EIATTR_FRAME_SIZE
	.align		4
.L_2913:
        /*4434*/ 	.byte	0x04, 0x11
        /*4436*/ 	.short	(.L_2915 - .L_2914)
	.align		4
.L_2914:
        /*4438*/ 	.word	index@($_Z10J_EVALUATEPfS_S_$_Z7J_0_6_9PfS_)
        /*443c*/ 	.word	0x00000008


	//----- nvinfo : EIATTR_FRAME_SIZE
	.align		4
.L_2915:
        /*4440*/ 	.byte	0x04, 0x11
        /*4442*/ 	.short	(.L_2917 - .L_2916)
	.align		4
.L_2916:
        /*4444*/ 	.word	index@($_Z10J_EVALUATEPfS_S_$_Z7J_0_6_8PfS_)
        /*4448*/ 	.word	0x00000008


	//----- nvinfo : EIATTR_FRAME_SIZE
	.align		4
.L_2917:
        /*444c*/ 	.byte	0x04, 0x11
        /*444e*/ 	.short	(.L_2919 - .L_2918)
	.align		4
.L_2918:
        /*4450*/ 	.word	index@($_Z10J_EVALUATEPfS_S_$_Z7J_0_6_7PfS_)
        /*4454*/ 	.word	0x00000008


	//----- nvinfo : EIATTR_FRAME_SIZE
	.align		4
.L_2919:
        /*4458*/ 	.byte	0x04, 0x11
        /*445a*/ 	.short	(.L_2921 - .L_2920)
	.align		4
.L_2920:
        /*445c*/ 	.word	index@($_Z10J_EVALUATEPfS_S_$_Z7J_0_6_6PfS_)
        /*4460*/ 	.word	0x00000008


	//----- nvinfo : EIATTR_FRAME_SIZE
	.align		4
.L_2921:
        /*4464*/ 	.byte	0x04, 0x11
        /*4466*/ 	.short	(.L_2923 - .L_2922)
	.align		4
.L_2922:
        /*4468*/ 	.word	index@($_Z10J_EVALUATEPfS_S_$_Z7J_0_6_5PfS_)
        /*446c*/ 	.word	0x00000008


	//----- nvinfo : EIATTR_FRAME_SIZE
	.align		4
.L_2923:
        /*4470*/ 	.byte	0x04, 0x11
        /*4472*/ 	.short	(.L_2925 - .L_2924)
	.align		4
.L_2924:
        /*4474*/ 	.word	index@($_Z10J_EVALUATEPfS_S_$_Z7J_0_6_4PfS_)
        /*4478*/ 	.word	0x00000008


	//----- nvinfo : EIATTR_FRAME_SIZE
	.align		4
.L_2925:
        /*447c*/ 	.byte	0x04, 0x11
        /*447e*/ 	.short	(.L_2927 - .L_2926)
	.align		4
.L_2926:
        /*4480*/ 	.word	index@($_Z10J_EVALUATEPfS_S_$_Z7J_0_6_3PfS_)
        /*4484*/ 	.word	0x00000008


	//----- nvinfo : EIATTR_FRAME_SIZE
	.align		4
.L_2927:
        /*4488*/ 	.byte	0x04, 0x11
        /*448a*/ 	.short	(.L_2929 - .L_2928)
	.align		4
.L_2928:
        /*448c*/ 	.word	index@($_Z10J_EVALUATEPfS_S_$_Z7J_0_6_2PfS_)
        /*4490*/ 	.word	0x00000008


	//----- nvinfo : EIATTR_FRAME_SIZE
	.align		4
.L_2929:
        /*4494*/ 	.byte	0x04, 0x11
        /*4496*/ 	.short	(.L_2931 - .L_2930)
	.align		4
.L_2930:
        /*4498*/ 	.word	index@($_Z10J_EVALUATEPfS_S_$_Z7J_0_6_1PfS_)
        /*449c*/ 	.word	0x00000008


	//----- nvinfo : EIATTR_FRAME_SIZE
	.align		4
.L_2931:
        /*44a0*/ 	.byte	0x04, 0x11
        /*44a2*/ 	.short	(.L_2933 - .L_2932)
	.align		4
.L_2932:
        /*44a4*/ 	.word	index@($_Z10J_EVALUATEPfS_S_$_Z7J_0_6_0PfS_)
        /*44a8*/ 	.word	0x00000008


	//----- nvinfo : EIATTR_FRAME_SIZE
	.align		4
.L_2933:
        /*44ac*/ 	.byte	0x04, 0x11
        /*44ae*/ 	.short	(.L_2935 - .L_2934)
	.align		4
.L_2934:
        /*44b0*/ 	.word	index@($_Z10J_EVALUATEPfS_S_$_Z7J_0_5_9PfS_)
        /*44b4*/ 	.word	0x00000008


	//----- nvinfo : EIATTR_FRAME_SIZE
	.align		4
.L_2935:
        /*44b8*/ 	.byte	0x04, 0x11
        /*44ba*/ 	.short	(.L_2937 - .L_2936)
	.align		4
.L_2936:
        /*44bc*/ 	.word	index@($_Z10J_EVALUATEPfS_S_$_Z7J_0_5_8PfS_)
        /*44c0*/ 	.word	0x00000008


	//----- nvinfo : EIATTR_FRAME_SIZE
	.align		4
.L_2937:
        /*44c4*/ 	.byte	0x04, 0x11
        /*44c6*/ 	.short	(.L_2939 - .L_2938)
	.align		4
.L_2938:
        /*44c8*/ 	.word	index@($_Z10J_EVALUATEPfS_S_$_Z7J_0_5_7PfS_)
        /*44cc*/ 	.word	0x00000008


	//----- nvinfo : EIATTR_FRAME_SIZE
	.align		4
.L_2939:
        /*44d0*/ 	.byte	0x04, 0x11
        /*44d2*/ 	.short	(.L_2941 - .L_2940)
	.align		4
.L_2940:
        /*44d4*/ 	.word	index@($_Z10J_EVALUATEPfS_S_$_Z7J_0_5_6PfS_)
        /*44d8*/ 	.word	0x00000008


	//----- nvinfo : EIATTR_FRAME_SIZE
	.align		4
.L_2941:
        /*44dc*/ 	.byte	0x04, 0x11
        /*44de*/ 	.short	(.L_2943 - .L_2942)
	.align		4
.L_2942:
        /*44e0*/ 	.word	index@($_Z10J_EVALUATEPfS_S_$_Z7J_0_5_5PfS_)
        /*44e4*/ 	.word	0x00000008


	//----- nvinfo : EIATTR_FRAME_SIZE
	.align		4
.L_2943:
        /*44e8*/ 	.byte	0x04, 0x11
        /*44ea*/ 	.short	(.L_2945 - .L_2944)
	.align		4
.L_2944:
        /*44ec*/ 	.word	index@($_Z10J_EVALUATEPfS_S_$_Z7J_0_5_4PfS_)
        /*44f0*/ 	.word	0x00000008


	//----- nvinfo : EIATTR_FRAME_SIZE
	.align		4
.L_2945:
        /*44f4*/ 	.byte	0x04, 0x11
        /*44f6*/ 	.short	(.L_2947 - .L_2946)
	.align		4
.L_2946:
        /*44f8*/ 	.word	index@($_Z10J_EVALUATEPfS_S_$_Z7J_0_5_3PfS_)
        /*44fc*/ 	.word	0x00000008


	//----- nvinfo : EIATTR_FRAME_SIZE
	.align		4
.L_2947:
        /*4500*/ 	.byte	0x04, 0x11
        /*4502*/ 	.short	(.L_2949 - .L_2948)
	.align		4
.L_2948:
        /*4504*/ 	.word	index@($_Z10J_EVALUATEPfS_S_$_Z7J_0_5_2PfS_)
        /*4508*/ 	.word	0x00000008


	//----- nvinfo : EIATTR_FRAME_SIZE
	.align		4
.L_2949:
        /*450c*/ 	.byte	0x04, 0x11
        /*450e*/ 	.short	(.L_2951 - .L_2950)
	.align		4
.L_2950:
        /*4510*/ 	.word	index@($_Z10J_EVALUATEPfS_S_$_Z7J_0_5_1PfS_)
        /*4514*/ 	.word	0x00000008


	//----- nvinfo : EIATTR_FRAME_SIZE
	.align		4
.L_2951:
        /*4518*/ 	.byte	0x04, 0x11
        /*451a*/ 	.short	(.L_2953 - .L_2952)
	.align		4
.L_2952:
        /*451c*/ 	.word	index@($_Z10J_EVALUATEPfS_S_$_Z7J_0_5_0PfS_)
        /*4520*/ 	.word	0x00000008


	//----- nvinfo : EIATTR_FRAME_SIZE
	.align		4
.L_2953:
        /*4524*/ 	.byte	0x04, 0x11
        /*4526*/ 	.short	(.L_2955 - .L_2954)
	.align		4
.L_2954:
        /*4528*/ 	.word	index@($_Z10J_EVALUATEPfS_S_$_Z7J_0_4_9PfS_)
        /*452c*/ 	.word	0x00000008


	//----- nvinfo : EIATTR_FRAME_SIZE
	.align		4
.L_2955:
        /*4530*/ 	.byte	0x04, 0x11
        /*4532*/ 	.short	(.L_2957 - .L_2956)
	.align		4
.L_2956:
        /*4534*/ 	.word	index@($_Z10J_EVALUATEPfS_S_$_Z7J_0_4_8PfS_)
        /*4538*/ 	.word	0x00000008


	//----- nvinfo : EIATTR_FRAME_SIZE
	.align		4
.L_2957:
        /*453c*/ 	.byte	0x04, 0x11
        /*453e*/ 	.short	(.L_2959 - .L_2958)
	.align		4
.L_2958:
        /*4540*/ 	.word	index@($_Z10J_EVALUATEPfS_S_$_Z7J_0_4_7PfS_)
        /*4544*/ 	.word	0x00000008


	//----- nvinfo : EIATTR_FRAME_SIZE
	.align		4
.L_2959:
        /*4548*/ 	.byte	0x04, 0x11
        /*454a*/ 	.short	(.L_2961 - .L_2960)
	.align		4
.L_2960:
        /*454c*/ 	.word	index@($_Z10J_EVALUATEPfS_S_$_Z7J_0_4_6PfS_)
        /*4550*/ 	.word	0x00000008


	//----- nvinfo : EIATTR_FRAME_SIZE
	.align		4
.L_2961:
        /*4554*/ 	.byte	0x04, 0x11
        /*4556*/ 	.short	(.L_2963 - .L_2962)
	.align		4
.L_2962:
        /*4558*/ 	.word	index@($_Z10J_EVALUATEPfS_S_$_Z7J_0_4_5PfS_)
        /*455c*/ 	.word	0x00000008


	//----- nvinfo : EIATTR_FRAME_SIZE
	.align		4
.L_2963:
        /*4560*/ 	.byte	0x04, 0x11
        /*4562*/ 	.short	(.L_2965 - .L_2964)
	.align		4
.L_2964:
        /*4564*/ 	.word	index@($_Z10J_EVALUATEPfS_S_$_Z7J_0_4_4PfS_)
        /*4568*/ 	.word	0x00000008


	//----- nvinfo : EIATTR_FRAME_SIZE
	.align		4
.L_2965:
        /*456c*/ 	.byte	0x04, 0x11
        /*456e*/ 	.short	(.L_2967 - .L_2966)
	.align		4
.L_2966:
        /*4570*/ 	.word	index@($_Z10J_EVALUATEPfS_S_$_Z7J_0_4_3PfS_)
        /*4574*/ 	.word	0x00000008


	//----- nvinfo : EIATTR_FRAME_SIZE
	.align		4
.L_2967:
        /*4578*/ 	.byte	0x04, 0x11
        /*457a*/ 	.short	(.L_2969 - .L_2968)
	.align		4
.L_2968:
        /*457c*/ 	.word	index@($_Z10J_EVALUATEPfS_S_$_Z7J_0_4_2PfS_)
        /*4580*/ 	.word	0x00000008


	//----- nvinfo : EIATTR_FRAME_SIZE
	.align		4
.L_2969:
        /*4584*/ 	.byte	0x04, 0x11
        /*4586*/ 	.short	(.L_2971 - .L_2970)
	.align		4
.L_2970:
        /*4588*/ 	.word	index@($_Z10J_EVALUATEPfS_S_$_Z7J_0_4_1PfS_)
        /*458c*/ 	.word	0x00000008


	//----- nvinfo : EIATTR_FRAME_SIZE
	.align		4
.L_2971:
        /*4590*/ 	.byte	0x04, 0x11
        /*4592*/ 	.short	(.L_2973 - .L_2972)
	.align		4
.L_2972:
        /*4594*/ 	.word	index@($_Z10J_EVALUATEPfS_S_$_Z7J_0_4_0PfS_)
        /*4598*/ 	.word	0x00000008


	//----- nvinfo : EIATTR_FRAME_SIZE
	.align		4
.L_2973:
        /*459c*/ 	.byte	0x04, 0x11
        /*459e*/ 	.short	(.L_2975 - .L_2974)
	.align		4
.L_2974:
        /*45a0*/ 	.word	index@($_Z10J_EVALUATEPfS_S_$_Z7J_0_3_9PfS_)
        /*45a4*/ 	.word	0x00000008


	//----- nvinfo : EIATTR_FRAME_SIZE
	.align		4
.L_2975:
        /*45a8*/ 	.byte	0x04, 0x11
        /*45aa*/ 	.short	(.L_2977 - .L_2976)
	.align		4
.L_2976:
        /*45ac*/ 	.word	index@($_Z10J_EVALUATEPfS_S_$_Z7J_0_3_8PfS_)
        /*45b0*/ 	.word	0x00000008


	//----- nvinfo : EIATTR_FRAME_SIZE
	.align		4
.L_2977:
        /*45b4*/ 	.byte	0x04, 0x11
        /*45b6*/ 	.short	(.L_2979 - .L_2978)
	.align		4
.L_2978:
        /*45b8*/ 	.word	index@($_Z10J_EVALUATEPfS_S_$_Z7J_0_3_7PfS_)
        /*45bc*/ 	.word	0x00000008


	//----- nvinfo : EIATTR_FRAME_SIZE
	.align		4
.L_2979:
        /*45c0*/ 	.byte	0x04, 0x11
        /*45c2*/ 	.short	(.L_2981 - .L_2980)
	.align		4
.L_2980:
        /*45c4*/ 	.word	index@($_Z10J_EVALUATEPfS_S_$_Z7J_0_3_6PfS_)
        /*45c8*/ 	.word	0x00000008


	//----- nvinfo : EIATTR_FRAME_SIZE
	.align		4
.L_2981:
        /*45cc*/ 	.byte	0x04, 0x11
        /*45ce*/ 	.short	(.L_2983 - .L_2982)
	.align		4
.L_2982:
        /*45d0*/ 	.word	index@($_Z10J_EVALUATEPfS_S_$_Z7J_0_3_5PfS_)
        /*45d4*/ 	.word	0x00000008


	//----- nvinfo : EIATTR_FRAME_SIZE
	.align		4
.L_2983:
        /*45d8*/ 	.byte	0x04, 0x11
        /*45da*/ 	.short	(.L_2985 - .L_2984)
	.align		4
.L_2984:
        /*45dc*/ 	.word	index@($_Z10J_EVALUATEPfS_S_$_Z7J_0_3_4PfS_)
        /*45e0*/ 	.word	0x00000008


	//----- nvinfo : EIATTR_FRAME_SIZE
	.align		4
.L_2985:
        /*45e4*/ 	.byte	0x04, 0x11
        /*45e6*/ 	.short	(.L_2987 - .L_2986)
	.align		4
.L_2986:
        /*45e8*/ 	.word	index@($_Z10J_EVALUATEPfS_S_$_Z7J_0_3_3PfS_)
        /*45ec*/ 	.word	0x00000008


	//----- nvinfo : EIATTR_FRAME_SIZE
	.align		4
.L_2987:
        /*45f0*/ 	.byte	0x04, 0x11
        /*45f2*/ 	.short	(.L_2989 - .L_2988)
	.align		4
.L_2988:
        /*45f4*/ 	.word	index@($_Z10J_EVALUATEPfS_S_$_Z7J_0_3_2PfS_)
        /*45f8*/ 	.word	0x00000008


	//----- nvinfo : EIATTR_FRAME_SIZE
	.align		4
.L_2989:
        /*45fc*/ 	.byte	0x04, 0x11
        /*45fe*/ 	.short	(.L_2991 - .L_2990)
	.align		4
.L_2990:
        /*4600*/ 	.word	index@($_Z10J_EVALUATEPfS_S_$_Z7J_0_3_1PfS_)
        /*4604*/ 	.word	0x00000008


	//----- nvinfo : EIATTR_FRAME_SIZE
	.align		4
.L_2991:
        /*4608*/ 	.byte	0x04, 0x11
        /*460a*/ 	.short	(.L_2993 - .L_2992)
	.align		4
.L_2992:
        /*460c*/ 	.word	index@($_Z10J_EVALUATEPfS_S_$_Z7J_0_3_0PfS_)
        /*4610*/ 	.word	0x00000008


	//----- nvinfo : EIATTR_FRAME_SIZE
	.align		4
.L_2993:
        /*4614*/ 	.byte	0x04, 0x11
        /*4616*/ 	.short	(.L_2995 - .L_2994)
	.align		4
.L_2994:
        /*4618*/ 	.word	index@($_Z10J_EVALUATEPfS_S_$_Z7J_0_2_9PfS_)
        /*461c*/ 	.word	0x00000008


	//----- nvinfo : EIATTR_FRAME_SIZE
	.align		4
.L_2995:
        /*4620*/ 	.byte	0x04, 0x11
        /*4622*/ 	.short	(.L_2997 - .L_2996)
	.align		4
.L_2996:
        /*4624*/ 	.word	index@($_Z10J_EVALUATEPfS_S_$_Z7J_0_2_8PfS_)
        /*4628*/ 	.word	0x00000008


	//----- nvinfo : EIATTR_FRAME_SIZE
	.align		4
.L_2997:
        /*462c*/ 	.byte	0x04, 0x11
        /*462e*/ 	.short	(.L_2999 - .L_2998)
	.align		4
.L_2998:
        /*4630*/ 	.word	index@($_Z10J_EVALUATEPfS_S_$_Z7J_0_2_7PfS_)
        /*4634*/ 	.word	0x00000008


	//----- nvinfo : EIATTR_FRAME_SIZE
	.align		4
.L_2999:
        /*4638*/ 	.byte	0x04, 0x11
        /*463a*/ 	.short	(.L_3001 - .L_3000)
	.align		4
.L_3000:
        /*463c*/ 	.word	index@($_Z10J_EVALUATEPfS_S_$_Z7J_0_2_6PfS_)
        /*4640*/ 	.word	0x00000008


	//----- nvinfo : EIATTR_FRAME_SIZE
	.align		4
.L_3001:
        /*4644*/ 	.byte	0x04, 0x11
        /*4646*/ 	.short	(.L_3003 - .L_3002)
	.align		4
.L_3002:
        /*4648*/ 	.word	index@($_Z10J_EVALUATEPfS_S_$_Z7J_0_2_5PfS_)
        /*464c*/ 	.word	0x00000008


	//----- nvinfo : EIATTR_FRAME_SIZE
	.align		4
.L_3003:
        /*4650*/ 	.byte	0x04, 0x11
        /*4652*/ 	.short	(.L_3005 - .L_3004)
	.align		4
.L_3004:
        /*4654*/ 	.word	index@($_Z10J_EVALUATEPfS_S_$_Z7J_0_2_4PfS_)
        /*4658*/ 	.word	0x00000008


	//----- nvinfo : EIATTR_FRAME_SIZE
	.align		4
.L_3005:
        /*465c*/ 	.byte	0x04, 0x11
        /*465e*/ 	.short	(.L_3007 - .L_3006)
	.align		4
.L_3006:
        /*4660*/ 	.word	index@($_Z10J_EVALUATEPfS_S_$_Z7J_0_2_3PfS_)
        /*4664*/ 	.word	0x00000008


	//----- nvinfo : EIATTR_FRAME_SIZE
	.align		4
.L_3007:
        /*4668*/ 	.byte	0x04, 0x11
        /*466a*/ 	.short	(.L_3009 - .L_3008)
	.align		4
.L_3008:
        /*466c*/ 	.word	index@($_Z10J_EVALUATEPfS_S_$_Z7J_0_2_2PfS_)
        /*4670*/ 	.word	0x00000008


	//----- nvinfo : EIATTR_FRAME_SIZE
	.align		4
.L_3009:
        /*4674*/ 	.byte	0x04, 0x11
        /*4676*/ 	.short	(.L_3011 - .L_3010)
	.align		4
.L_3010:
        /*4678*/ 	.word	index@($_Z10J_EVALUATEPfS_S_$_Z7J_0_2_1PfS_)
        /*467c*/ 	.word	0x00000008


	//----- nvinfo : EIATTR_FRAME_SIZE
	.align		4
.L_3011:
        /*4680*/ 	.byte	0x04, 0x11
        /*4682*/ 	.short	(.L_3013 - .L_3012)
	.align		4
.L_3012:
        /*4684*/ 	.word	index@($_Z10J_EVALUATEPfS_S_$_Z7J_0_2_0PfS_)
        /*4688*/ 	.word	0x00000008


	//----- nvinfo : EIATTR_FRAME_SIZE
	.align		4
.L_3013:
        /*468c*/ 	.byte	0x04, 0x11
        /*468e*/ 	.short	(.L_3015 - .L_3014)
	.align		4
.L_3014:
        /*4690*/ 	.word	index@($_Z10J_EVALUATEPfS_S_$_Z7J_0_1_9PfS_)
        /*4694*/ 	.word	0x00000008


	//----- nvinfo : EIATTR_FRAME_SIZE
	.align		4
.L_3015:
        /*4698*/ 	.byte	0x04, 0x11
        /*469a*/ 	.short	(.L_3017 - .L_3016)
	.align		4
.L_3016:
        /*469c*/ 	.word	index@($_Z10J_EVALUATEPfS_S_$_Z7J_0_1_8PfS_)
        /*46a0*/ 	.word	0x00000008


	//----- nvinfo : EIATTR_FRAME_SIZE
	.align		4
.L_3017:
        /*46a4*/ 	.byte	0x04, 0x11
        /*46a6*/ 	.short	(.L_3019 - .L_3018)
	.align		4
.L_3018:
        /*46a8*/ 	.word	index@($_Z10J_EVALUATEPfS_S_$_Z7J_0_1_7PfS_)
        /*46ac*/ 	.word	0x00000008


	//----- nvinfo : EIATTR_FRAME_SIZE
	.align		4
.L_3019:
        /*46b0*/ 	.byte	0x04, 0x11
        /*46b2*/ 	.short	(.L_3021 - .L_3020)
	.align		4
.L_3020:
        /*46b4*/ 	.word	index@($_Z10J_EVALUATEPfS_S_$_Z7J_0_1_6PfS_)
        /*46b8*/ 	.word	0x00000008


	//----- nvinfo : EIATTR_FRAME_SIZE
	.align		4
.L_3021:
        /*46bc*/ 	.byte	0x04, 0x11
        /*46be*/ 	.short	(.L_3023 - .L_3022)
	.align		4
.L_3022:
        /*46c0*/ 	.word	index@($_Z10J_EVALUATEPfS_S_$_Z7J_0_1_5PfS_)
        /*46c4*/ 	.word	0x00000008


	//----- nvinfo : EIATTR_FRAME_SIZE
	.align		4
.L_3023:
        /*46c8*/ 	.byte	0x04, 0x11
        /*46ca*/ 	.short	(.L_3025 - .L_3024)
	.align		4
.L_3024:
        /*46cc*/ 	.word	index@($_Z10J_EVALUATEPfS_S_$_Z7J_0_1_4PfS_)
        /*46d0*/ 	.word	0x00000008


	//----- nvinfo : EIATTR_FRAME_SIZE
	.align		4
.L_3025:
        /*46d4*/ 	.byte	0x04, 0x11
        /*46d6*/ 	.short	(.L_3027 - .L_3026)
	.align		4
.L_3026:
        /*46d8*/ 	.word	index@($_Z10J_EVALUATEPfS_S_$_Z7J_0_1_3PfS_)
        /*46dc*/ 	.word	0x00000008


	//----- nvinfo : EIATTR_FRAME_SIZE
	.align		4
.L_3027:
        /*46e0*/ 	.byte	0x04, 0x11
        /*46e2*/ 	.short	(.L_3029 - .L_3028)
	.align		4
.L_3028:
        /*46e4*/ 	.word	index@($_Z10J_EVALUATEPfS_S_$_Z7J_0_1_2PfS_)
        /*46e8*/ 	.word	0x00000008


	//----- nvinfo : EIATTR_FRAME_SIZE
	.align		4
.L_3029:
        /*46ec*/ 	.byte	0x04, 0x11
        /*46ee*/ 	.short	(.L_3031 - .L_3030)
	.align		4
.L_3030:
        /*46f0*/ 	.word	index@($_Z10J_EVALUATEPfS_S_$_Z7J_0_1_1PfS_)
        /*46f4*/ 	.word	0x00000008


	//----- nvinfo : EIATTR_FRAME_SIZE
	.align		4
.L_3031:
        /*46f8*/ 	.byte	0x04, 0x11
        /*46fa*/ 	.short	(.L_3033 - .L_3032)
	.align		4
.L_3032:
        /*46fc*/ 	.word	index@($_Z10J_EVALUATEPfS_S_$_Z7J_0_1_0PfS_)
        /*4700*/ 	.word	0x00000008


	//----- nvinfo : EIATTR_FRAME_SIZE
	.align		4
.L_3033:
        /*4704*/ 	.byte	0x04, 0x11
        /*4706*/ 	.short	(.L_3035 - .L_3034)
	.align		4
.L_3034:
        /*4708*/ 	.word	index@($_Z10J_EVALUATEPfS_S_$_Z7J_0_0_9PfS_)
        /*470c*/ 	.word	0x00000008


	//----- nvinfo : EIATTR_FRAME_SIZE
	.align		4
.L_3035:
        /*4710*/ 	.byte	0x04, 0x11
        /*4712*/ 	.short	(.L_3037 - .L_3036)
	.align		4
.L_3036:
        /*4714*/ 	.word	index@($_Z10J_EVALUATEPfS_S_$_Z7J_0_0_8PfS_)
        /*4718*/ 	.word	0x00000008


	//----- nvinfo : EIATTR_FRAME_SIZE
	.align		4
.L_3037:
        /*471c*/ 	.byte	0x04, 0x11
        /*471e*/ 	.short	(.L_3039 - .L_3038)
	.align		4
.L_3038:
        /*4720*/ 	.word	index@($_Z10J_EVALUATEPfS_S_$_Z7J_0_0_7PfS_)
        /*4724*/ 	.word	0x00000008


	//----- nvinfo : EIATTR_FRAME_SIZE
	.align		4
.L_3039:
        /*4728*/ 	.byte	0x04, 0x11
        /*472a*/ 	.short	(.L_3041 - .L_3040)
	.align		4
.L_3040:
        /*472c*/ 	.word	index@($_Z10J_EVALUATEPfS_S_$_Z7J_0_0_6PfS_)
        /*4730*/ 	.word	0x00000008


	//----- nvinfo : EIATTR_FRAME_SIZE
	.align		4
.L_3041:
        /*4734*/ 	.byte	0x04, 0x11
        /*4736*/ 	.short	(.L_3043 - .L_3042)
	.align		4
.L_3042:
        /*4738*/ 	.word	index@($_Z10J_EVALUATEPfS_S_$_Z7J_0_0_5PfS_)
        /*473c*/ 	.word	0x00000008


	//----- nvinfo : EIATTR_FRAME_SIZE
	.align		4
.L_3043:
        /*4740*/ 	.byte	0x04, 0x11
        /*4742*/ 	.short	(.L_3045 - .L_3044)
	.align		4
.L_3044:
        /*4744*/ 	.word	index@($_Z10J_EVALUATEPfS_S_$_Z7J_0_0_4PfS_)
        /*4748*/ 	.word	0x00000008


	//----- nvinfo : EIATTR_FRAME_SIZE
	.align		4
.L_3045:
        /*474c*/ 	.byte	0x04, 0x11
        /*474e*/ 	.short	(.L_3047 - .L_3046)
	.align		4
.L_3046:
        /*4750*/ 	.word	index@($_Z10J_EVALUATEPfS_S_$_Z7J_0_0_3PfS_)
        /*4754*/ 	.word	0x00000008


	//----- nvinfo : EIATTR_FRAME_SIZE
	.align		4
.L_3047:
        /*4758*/ 	.byte	0x04, 0x11
        /*475a*/ 	.short	(.L_3049 - .L_3048)
	.align		4
.L_3048:
        /*475c*/ 	.word	index@($_Z10J_EVALUATEPfS_S_$_Z7J_0_0_2PfS_)
        /*4760*/ 	.word	0x00000008


	//----- nvinfo : EIATTR_FRAME_SIZE
	.align		4
.L_3049:
        /*4764*/ 	.byte	0x04, 0x11
        /*4766*/ 	.short	(.L_3051 - .L_3050)
	.align		4
.L_3050:
        /*4768*/ 	.word	index@($_Z10J_EVALUATEPfS_S_$_Z7J_0_0_1PfS_)
        /*476c*/ 	.word	0x00000008


	//----- nvinfo : EIATTR_FRAME_SIZE
	.align		4
.L_3051:
        /*4770*/ 	.byte	0x04, 0x11
        /*4772*/ 	.short	(.L_3053 - .L_3052)
	.align		4
.L_3052:
        /*4774*/ 	.word	index@($_Z10J_EVALUATEPfS_S_$_Z7J_0_0_0PfS_)
        /*4778*/ 	.word	0x00000008


	//----- nvinfo : EIATTR_FRAME_SIZE
	.align		4
.L_3053:
        /*477c*/ 	.byte	0x04, 0x11
        /*477e*/ 	.short	(.L_3055 - .L_3054)
	.align		4
.L_3054:
        /*4780*/ 	.word	index@($_Z10J_EVALUATEPfS_S_$_Z6COST_2PfS_)
        /*4784*/ 	.word	0x00000008


	//----- nvinfo : EIATTR_FRAME_SIZE
	.align		4
.L_3055:
        /*4788*/ 	.byte	0x04, 0x11
        /*478a*/ 	.short	(.L_3057 - .L_3056)
	.align		4
.L_3056:
        /*478c*/ 	.word	index@($_Z10J_EVALUATEPfS_S_$_Z6COST_1PfS_)
        /*4790*/ 	.word	0x00000008


	//----- nvinfo : EIATTR_FRAME_SIZE
	.align		4
.L_3057:
        /*4794*/ 	.byte	0x04, 0x11
        /*4796*/ 	.short	(.L_3059 - .L_3058)
	.align		4
.L_3058:
        /*4798*/ 	.word	index@($_Z10J_EVALUATEPfS_S_$_Z6COST_0PfS_)
        /*479c*/ 	.word	0x00000008


	//----- nvinfo : EIATTR_FRAME_SIZE
	.align		4
.L_3059:
        /*47a0*/ 	.byte	0x04, 0x11
        /*47a2*/ 	.short	(.L_3061 - .L_3060)
	.align		4
.L_3060:
        /*47a4*/ 	.word	index@(_Z10J_EVALUATEPfS_S_)
        /*47a8*/ 	.word	0x00000008


	//----- nvinfo : EIATTR_REGCOUNT
	.align		4
.L_3061:
        /*47ac*/ 	.byte	0x04, 0x2f
        /*47ae*/ 	.short	(.L_3063 - .L_3062)
	.align		4
.L_3062:
        /*47b0*/ 	.word	index@(_Z12KKT_EVALUATEPfS_S_)
        /*47b4*/ 	.word	0x00000018


	//----- nvinfo : EIATTR_FRAME_SIZE
	.align		4
.L_3063:
        /*47b8*/ 	.byte	0x04, 0x11
        /*47ba*/ 	.short	(.L_3065 - .L_3064)
	.align		4
.L_3064:
        /*47bc*/ 	.word	index@($_Z12KKT_EVALUATEPfS_S_$_Z9J_2_21_21PfS_)
        /*47c0*/ 	.word	0x00000008


	//----- nvinfo : EIATTR_FRAME_SIZE
	.align		4
.L_3065:
        /*47c4*/ 	.byte	0x04, 0x11
        /*47c6*/ 	.short	(.L_3067 - .L_3066)
	.align		4
.L_3066:
        /*47c8*/ 	.word	index@($_Z12KKT_EVALUATEPfS_S_$_Z9J_2_21_20PfS_)
        /*47cc*/ 	.word	0x00000008


	//----- nvinfo : EIATTR_FRAME_SIZE
	.align		4
.L_3067:
        /*47d0*/ 	.byte	0x04, 0x11
        /*47d2*/ 	.short	(.L_3069 - .L_3068)
	.align		4
.L_3068:
        /*47d4*/ 	.word	index@($_Z12KKT_EVALUATEPfS_S_$_Z9J_2_21_19PfS_)
        /*47d8*/ 	.word	0x00000008


	//----- nvinfo : EIATTR_FRAME_SIZE
	.align		4
.L_3069:
        /*47dc*/ 	.byte	0x04, 0x11
        /*47de*/ 	.short	(.L_3071 - .L_3070)
	.align		4
.L_3070:
        /*47e0*/ 	.word	index@($_Z12KKT_EVALUATEPfS_S_$_Z9J_2_21_18PfS_)
        /*47e4*/ 	.word	0x00000008


	//----- nvinfo : EIATTR_FRAME_SIZE
	.align		4
.L_3071:
        /*47e8*/ 	.byte	0x04, 0x11
        /*47ea*/ 	.short	(.L_3073 - .L_3072)
	.align		4
.L_3072:
        /*47ec*/ 	.word	index@($_Z12KKT_EVALUATEPfS_S_$_Z9J_2_21_17PfS_)
        /*47f0*/ 	.word	0x00000008


	//----- nvinfo : EIATTR_FRAME_SIZE
	.align		4
.L_3073:
        /*47f4*/ 	.byte	0x04, 0x11
        /*47f6*/ 	.short	(.L_3075 - .L_3074)
	.align		4
.L_3074:
        /*47f8*/ 	.word	index@($_Z12KKT_EVALUATEPfS_S_$_Z9J_2_21_16PfS_)
        /*47fc*/ 	.word	0x00000008


	//----- nvinfo : EIATTR_FRAME_SIZE
	.align		4
.L_3075:
        /*4800*/ 	.byte	0x04, 0x11
        /*4802*/ 	.short	(.L_3077 - .L_3076)
	.align		4
.L_3076:
        /*4804*/ 	.word	index@($_Z12KKT_EVALUATEPfS_S_$_Z9J_2_21_15PfS_)
        /*4808*/ 	.word	0x00000008


	//----- nvinfo : EIATTR_FRAME_SIZE
	.align		4
.L_3077:
        /*480c*/ 	.byte	0x04, 0x11
        /*480e*/ 	.short	(.L_3079 - .L_3078)
	.align		4
.L_3078:
        /*4810*/ 	.word	index@($_Z12KKT_EVALUATEPfS_S_$_Z9J_2_21_14PfS_)
        /*4814*/ 	.word	0x00000008


	//----- nvinfo : EIATTR_FRAME_SIZE
	.align		4
.L_3079:
        /*4818*/ 	.byte	0x04, 0x11
        /*481a*/ 	.short	(.L_3081 - .L_3080)
	.align		4
.L_3080:
        /*481c*/ 	.word	index@($_Z12KKT_EVALUATEPfS_S_$_Z9J_2_21_13PfS_)
        /*4820*/ 	.word	0x00000008


	//----- nvinfo : EIATTR_FRAME_SIZE
	.align		4
.L_3081:
        /*4824*/ 	.byte	0x04, 0x11
        /*4826*/ 	.short	(.L_3083 - .L_3082)
	.align		4
.L_3082:
        /*4828*/ 	.word	index@($_Z12KKT_EVALUATEPfS_S_$_Z9J_2_21_12PfS_)
        /*482c*/ 	.word	0x00000008


	//----- nvinfo : EIATTR_FRAME_SIZE
	.align		4
.L_3083:
        /*4830*/ 	.byte	0x04, 0x11
        /*4832*/ 	.short	(.L_3085 - .L_3084)
	.align		4
.L_3084:
        /*4834*/ 	.word	index@($_Z12KKT_EVALUATEPfS_S_$_Z9J_2_21_11PfS_)
        /*4838*/ 	.word	0x00000008


	//----- nvinfo : EIATTR_FRAME_SIZE
	.align		4
.L_3085:
        /*483c*/ 	.byte	0x04, 0x11
        /*483e*/ 	.short	(.L_3087 - .L_3086)
	.align		4
.L_3086:
        /*4840*/ 	.word	index@($_Z12KKT_EVALUATEPfS_S_$_Z9J_2_21_10PfS_)
        /*4844*/ 	.word	0x00000008


	//----- nvinfo : EIATTR_FRAME_SIZE
	.align		4
.L_3087:
        /*4848*/ 	.byte	0x04, 0x11
        /*484a*/ 	.short	(.L_3089 - .L_3088)
	.align		4
.L_3088:
        /*484c*/ 	.word	index@($_Z12KKT_EVALUATEPfS_S_$_Z9J_2_20_21PfS_)
        /*4850*/ 	.word	0x00000008


	//----- nvinfo : EIATTR_FRAME_SIZE
	.align		4
.L_3089:
        /*4854*/ 	.byte	0x04, 0x11
        /*4856*/ 	.short	(.L_3091 - .L_3090)
	.align		4
.L_3090:
        /*4858*/ 	.word	index@($_Z12KKT_EVALUATEPfS_S_$_Z9J_2_20_20PfS_)
        /*485c*/ 	.word	0x00000008


	//----- nvinfo : EIATTR_FRAME_SIZE
	.align		4
.L_3091:
        /*4860*/ 	.byte	0x04, 0x11
        /*4862*/ 	.short	(.L_3093 - .L_3092)
	.align		4
.L_3092:
        /*4864*/ 	.word	index@($_Z12KKT_EVALUATEPfS_S_$_Z9J_2_20_19PfS_)
        /*4868*/ 	.word	0x00000008


	//----- nvinfo : EIATTR_FRAME_SIZE
	.align		4
.L_3093:
        /*486c*/ 	.byte	0x04, 0x11
        /*486e*/ 	.short	(.L_3095 - .L_3094)
	.align		4
.L_3094:
        /*4870*/ 	.word	index@($_Z12KKT_EVALUATEPfS_S_$_Z9J_2_20_18PfS_)
        /*4874*/ 	.word	0x00000008


	//----- nvinfo : EIATTR_FRAME_SIZE
	.align		4
.L_3095:
        /*4878*/ 	.byte	0x04, 0x11
        /*487a*/ 	.short	(.L_3097 - .L_3096)
	.align		4
.L_3096:
        /*487c*/ 	.word	index@($_Z12KKT_EVALUATEPfS_S_$_Z9J_2_20_17PfS_)
        /*4880*/ 	.word	0x00000008


	//----- nvinfo : EIATTR_FRAME_SIZE
	.align		4
.L_3097:
        /*4884*/ 	.byte	0x04, 0x11
        /*4886*/ 	.short	(.L_3099 - .L_3098)
	.align		4
.L_3098:
        /*4888*/ 	.word	index@($_Z12KKT_EVALUATEPfS_S_$_Z9J_2_20_16PfS_)
        /*488c*/ 	.word	0x00000008


	//----- nvinfo : EIATTR_FRAME_SIZE
	.align		4
.L_3099:
        /*4890*/ 	.byte	0x04, 0x11
        /*4892*/ 	.short	(.L_3101 - .L_3100)
	.align		4
.L_3100:
        /*4894*/ 	.word	index@($_Z12KKT_EVALUATEPfS_S_$_Z9J_2_20_15PfS_)
        /*4898*/ 	.word	0x00000008


	//----- nvinfo : EIATTR_FRAME_SIZE
	.align		4
.L_3101:
        /*489c*/ 	.byte	0x04, 0x11
        /*489e*/ 	.short	(.L_3103 - .L_3102)
	.align		4
.L_3102:
        /*48a0*/ 	.word	index@($_Z12KKT_EVALUATEPfS_S_$_Z9J_2_20_14PfS_)
        /*48a4*/ 	.word	0x00000008


	//----- nvinfo : EIATTR_FRAME_SIZE
	.align		4
.L_3103:
        /*48a8*/ 	.byte	0x04, 0x11
        /*48aa*/ 	.short	(.L_3105 - .L_3104)
	.align		4
.L_3104:
        /*48ac*/ 	.word	index@($_Z12KKT_EVALUATEPfS_S_$_Z9J_2_20_13PfS_)
        /*48b0*/ 	.word	0x00000008


	//----- nvinfo : EIATTR_FRAME_SIZE
	.align		4
.L_3105:
        /*48b4*/ 	.byte	0x04, 0x11
        /*48b6*/ 	.short	(.L_3107 - .L_3106)
	.align		4
.L_3106:
        /*48b8*/ 	.word	index@($_Z12KKT_EVALUATEPfS_S_$_Z9J_2_20_12PfS_)
        /*48bc*/ 	.word	0x00000008


	//----- nvinfo : EIATTR_FRAME_SIZE
	.align		4
.L_3107:
        /*48c0*/ 	.byte	0x04, 0x11
        /*48c2*/ 	.short	(.L_3109 - .L_3108)
	.align		4
.L_3108:
        /*48c4*/ 	.word	index@($_Z12KKT_EVALUATEPfS_S_$_Z9J_2_20_11PfS_)
        /*48c8*/ 	.word	0x00000008


	//----- nvinfo : EIATTR_FRAME_SIZE
	.align		4
.L_3109:
        /*48cc*/ 	.byte	0x04, 0x11
        /*48ce*/ 	.short	(.L_3111 - .L_3110)
	.align		4
.L_3110:
        /*48d0*/ 	.word	index@($_Z12KKT_EVALUATEPfS_S_$_Z9J_2_20_10PfS_)
        /*48d4*/ 	.word	0x00000008


	//----- nvinfo : EIATTR_FRAME_SIZE
	.align		4
.L_3111:
        /*48d8*/ 	.byte	0x04, 0x11
        /*48da*/ 	.short	(.L_3113 - .L_3112)
	.align		4
.L_3112:
        /*48dc*/ 	.word	index@($_Z12KKT_EVALUATEPfS_S_$_Z9J_2_19_21PfS_)
        /*48e0*/ 	.word	0x00000008


	//----- nvinfo : EIATTR_FRAME_SIZE
	.align		4
.L_3113:
        /*48e4*/ 	.byte	0x04, 0x11
        /*48e6*/ 	.short	(.L_3115 - .L_3114)
	.align		4
.L_3114:
        /*48e8*/ 	.word	index@($_Z12KKT_EVALUATEPfS_S_$_Z9J_2_19_20PfS_)
        /*48ec*/ 	.word	0x00000008


	//----- nvinfo : EIATTR_FRAME_SIZE
	.align		4
.L_3115:
        /*48f0*/ 	.byte	0x04, 0x11
        /*48f2*/ 	.short	(.L_3117 - .L_3116)
	.align		4
.L_3116:
        /*48f4*/ 	.word	index@($_Z12KKT_EVALUATEPfS_S_$_Z9J_2_19_19PfS_)
        /*48f8*/ 	.word	0x00000008


	//----- nvinfo : EIATTR_FRAME_SIZE
	.align		4
.L_3117:
        /*48fc*/ 	.byte	0x04, 0x11
        /*48fe*/ 	.short	(.L_3119 - .L_3118)
	.align		4
.L_3118:
        /*4900*/ 	.word	index@($_Z12KKT_EVALUATEPfS_S_$_Z9J_2_19_18PfS_)
        /*4904*/ 	.word	0x00000008


	//----- nvinfo : EIATTR_FRAME_SIZE
	.align		4
.L_3119:
        /*4908*/ 	.byte	0x04, 0x11
        /*490a*/ 	.short	(.L_3121 - .L_3120)
	.align		4
.L_3120:
        /*490c*/ 	.word	index@($_Z12KKT_EVALUATEPfS_S_$_Z9J_2_19_17PfS_)
        /*4910*/ 	.word	0x00000008


	//----- nvinfo : EIATTR_FRAME_SIZE
	.align		4
.L_3121:
        /*4914*/ 	.byte	0x04, 0x11
        /*4916*/ 	.short	(.L_3123 - .L_3122)
	.align		4
.L_3122:
        /*4918*/ 	.word	index@($_Z12KKT_EVALUATEPfS_S_$_Z9J_2_19_16PfS_)
        /*491c*/ 	.word	0x00000008


	//----- nvinfo : EIATTR_FRAME_SIZE
	.align		4
.L_3123:
        /*4920*/ 	.byte	0x04, 0x11
        /*4922*/ 	.short	(.L_3125 - .L_3124)
	.align		4
.L_3124:
        /*4924*/ 	.word	index@($_Z12KKT_EVALUATEPfS_S_$_Z9J_2_19_15PfS_)
        /*4928*/ 	.word	0x00000008


	//----- nvinfo : EIATTR_FRAME_SIZE
	.align		4
.L_3125:
        /*492c*/ 	.byte	0x04, 0x11
        /*492e*/ 	.short	(.L_3127 - .L_3126)
	.align		4
.L_3126:
        /*4930*/ 	.word	index@($_Z12KKT_EVALUATEPfS_S_$_Z9J_2_19_14PfS_)
        /*4934*/ 	.word	0x00000008


	//----- nvinfo : EIATTR_FRAME_SIZE
	.align		4
.L_3127:
        /*4938*/ 	.byte	0x04, 0x11
        /*493a*/ 	.short	(.L_3129 - .L_3128)
	.align		4
.L_3128:
        /*493c*/ 	.word	index@($_Z12KKT_EVALUATEPfS_S_$_Z9J_2_19_13PfS_)
        /*4940*/ 	.word	0x00000008


	//----- nvinfo : EIATTR_FRAME_SIZE
	.align		4
.L_3129:
        /*4944*/ 	.byte	0x04, 0x11
        /*4946*/ 	.short	(.L_3131 - .L_3130)
	.align		4
.L_3130:
        /*4948*/ 	.word	index@($_Z12KKT_EVALUATEPfS_S_$_Z9J_2_19_12PfS_)
        /*494c*/ 	.word	0x00000008


	//----- nvinfo : EIATTR_FRAME_SIZE
	.align		4
.L_3131:
        /*4950*/ 	.byte	0x04, 0x11
        /*4952*/ 	.short	(.L_3133 - .L_3132)
	.align		4
.L_3132:
        /*4954*/ 	.word	index@($_Z12KKT_EVALUATEPfS_S_$_Z9J_2_19_11PfS_)
        /*4958*/ 	.word	0x00000008


	//----- nvinfo : EIATTR_FRAME_SIZE
	.align		4
.L_3133:
        /*495c*/ 	.byte	0x04, 0x11
        /*495e*/ 	.short	(.L_3135 - .L_3134)
	.align		4
.L_3134:
        /*4960*/ 	.word	index@($_Z12KKT_EVALUATEPfS_S_$_Z9J_2_19_10PfS_)
        /*4964*/ 	.word	0x00000008


	//----- nvinfo : EIATTR_FRAME_SIZE
	.align		4
.L_3135:
        /*4968*/ 	.byte	0x04, 0x11
        /*496a*/ 	.short	(.L_3137 - .L_3136)
	.align		4
.L_3136:
        /*496c*/ 	.word	index@($_Z12KKT_EVALUATEPfS_S_$_Z9J_2_18_21PfS_)
        /*4970*/ 	.word	0x00000008


	//----- nvinfo : EIATTR_FRAME_SIZE
	.align		4
.L_3137:
        /*4974*/ 	.byte	0x04, 0x11
        /*4976*/ 	.short	(.L_3139 - .L_3138)
	.align		4
.L_3138:
        /*4978*/ 	.word	index@($_Z12KKT_EVALUATEPfS_S_$_Z9J_2_18_20PfS_)
        /*497c*/ 	.word	0x00000008


	//----- nvinfo : EIATTR_FRAME_SIZE
	.align		4
.L_3139:
        /*4980*/ 	.byte	0x04, 0x11
        /*4982*/ 	.short	(.L_3141 - .L_3140)
	.align		4
.L_3140:
        /*4984*/ 	.word	index@($_Z12KKT_EVALUATEPfS_S_$_Z9J_2_18_19PfS_)
        /*4988*/ 	.word	0x00000008


	//----- nvinfo : EIATTR_FRAME_SIZE
	.align		4
.L_3141:
        /*498c*/ 	.byte	0x04, 0x11
        /*498e*/ 	.short	(.L_3143 - .L_3142)
	.align		4
.L_3142:
        /*4990*/ 	.word	index@($_Z12KKT_EVALUATEPfS_S_$_Z9J_2_18_18PfS_)
        /*4994*/ 	.word	0x00000008


	//----- nvinfo : EIATTR_FRAME_SIZE
	.align		4
.L_3143:
        /*4998*/ 	.byte	0x04, 0x11
        /*499a*/ 	.short	(.L_3145 - .L_3144)
	.align		4
.L_3144:
        /*499c*/ 	.word	index@($_Z12KKT_EVALUATEPfS_S_$_Z9J_2_18_17PfS_)
        /*49a0*/ 	.word	0x00000008


	//----- nvinfo : EIATTR_FRAME_SIZE
	.align		4
.L_3145:
        /*49a4*/ 	.byte	0x04, 0x11
        /*49a6*/ 	.short	(.L_3147 - .L_3146)
	.align		4
.L_3146:
        /*49a8*/ 	.word	index@($_Z12KKT_EVALUATEPfS_S_$_Z9J_2_18_16PfS_)
        /*49ac*/ 	.word	0x00000008


	//----- nvinfo : EIATTR_FRAME_SIZE
	.align		4
.L_3147:
        /*49b0*/ 	.byte	0x04, 0x11
        /*49b2*/ 	.short	(.L_3149 - .L_3148)
	.align		4
.L_3148:
        /*49b4*/ 	.word	index@($_Z12KKT_EVALUATEPfS_S_$_Z9J_2_18_15PfS_)
        /*49b8*/ 	.word	0x00000008


	//----- nvinfo : EIATTR_FRAME_SIZE
	.align		4
.L_3149:
        /*49bc*/ 	.byte	0x04, 0x11
        /*49be*/ 	.short	(.L_3151 - .L_3150)
	.align		4
.L_3150:
        /*49c0*/ 	.word	index@($_Z12KKT_EVALUATEPfS_S_$_Z9J_2_18_14PfS_)
        /*49c4*/ 	.word	0x00000008


	//----- nvinfo : EIATTR_FRAME_SIZE
	.align		4
.L_3151:
        /*49c8*/ 	.byte	0x04, 0x11
        /*49ca*/ 	.short	(.L_3153 - .L_3152)
	.align		4
.L_3152:
        /*49cc*/ 	.word	index@($_Z12KKT_EVALUATEPfS_S_$_Z9J_2_18_13PfS_)
        /*49d0*/ 	.word	0x00000008


	//----- nvinfo : EIATTR_FRAME_SIZE
	.align		4
.L_3153:
        /*49d4*/ 	.byte	0x04, 0x11
        /*49d6*/ 	.short	(.L_3155 - .L_3154)
	.align		4
.L_3154:
        /*49d8*/ 	.word	index@($_Z12KKT_EVALUATEPfS_S_$_Z9J_2_18_12PfS_)
        /*49dc*/ 	.word	0x00000008


	//----- nvinfo : EIATTR_FRAME_SIZE
	.align		4
.L_3155:
        /*49e0*/ 	.byte	0x04, 0x11
        /*49e2*/ 	.short	(.L_3157 - .L_3156)
	.align		4
.L_3156:
        /*49e4*/ 	.word	index@($_Z12KKT_EVALUATEPfS_S_$_Z9J_2_18_11PfS_)
        /*49e8*/ 	.word	0x00000008


	//----- nvinfo : EIATTR_FRAME_SIZE
	.align		4
.L_3157:
        /*49ec*/ 	.byte	0x04, 0x11
        /*49ee*/ 	.short	(.L_3159 - .L_3158)
	.align		4
.L_3158:
        /*49f0*/ 	.word	index@($_Z12KKT_EVALUATEPfS_S_$_Z9J_2_18_10PfS_)
        /*49f4*/ 	.word	0x00000008


	//----- nvinfo : EIATTR_FRAME_SIZE
	.align		4
.L_3159:
        /*49f8*/ 	.byte	0x04, 0x11
        /*49fa*/ 	.short	(.L_3161 - .L_3160)
	.align		4
.L_3160:
        /*49fc*/ 	.word	index@($_Z12KKT_EVALUATEPfS_S_$_Z9J_2_17_21PfS_)
        /*4a00*/ 	.word	0x00000008


	//----- nvinfo : EIATTR_FRAME_SIZE
	.align		4
.L_3161:
        /*4a04*/ 	.byte	0x04, 0x11
        /*4a06*/ 	.short	(.L_3163 - .L_3162)
	.align		4
.L_3162:
        /*4a08*/ 	.word	index@($_Z12KKT_EVALUATEPfS_S_$_Z9J_2_17_20PfS_)
        /*4a0c*/ 	.word	0x00000008


	//----- nvinfo : EIATTR_FRAME_SIZE
	.align		4
.L_3163:
        /*4a10*/ 	.byte	0x04, 0x11
        /*4a12*/ 	.short	(.L_3165 - .L_3164)
	.align		4
.L_3164:
        /*4a14*/ 	.word	index@($_Z12KKT_EVALUATEPfS_S_$_Z9J_2_17_19PfS_)
        /*4a18*/ 	.word	0x00000008


	//----- nvinfo : EIATTR_FRAME_SIZE
	.align		4
.L_3165:
        /*4a1c*/ 	.byte	0x04, 0x11
        /*4a1e*/ 	.short	(.L_3167 - .L_3166)
	.align		4
.L_3166:
        /*4a20*/ 	.word	index@($_Z12KKT_EVALUATEPfS_S_$_Z9J_2_17_18PfS_)
        /*4a24*/ 	.word	0x00000008


	//----- nvinfo : EIATTR_FRAME_SIZE
	.align		4
.L_3167:
        /*4a28*/ 	.byte	0x04, 0x11
        /*4a2a*/ 	.short	(.L_3169 - .L_3168)
	.align		4
.L_3168:
        /*4a2c*/ 	.word	index@($_Z12KKT_EVALUATEPfS_S_$_Z9J_2_17_17PfS_)
        /*4a30*/ 	.word	0x00000008


	//----- nvinfo : EIATTR_FRAME_SIZE
	.align		4
.L_3169:
        /*4a34*/ 	.byte	0x04, 0x11
        /*4a36*/ 	.short	(.L_3171 - .L_3170)
	.align		4
.L_3170:
        /*4a38*/ 	.word	index@($_Z12KKT_EVALUATEPfS_S_$_Z9J_2_17_16PfS_)
        /*4a3c*/ 	.word	0x00000008


	//----- nvinfo : EIATTR_FRAME_SIZE
	.align		4
.L_3171:
        /*4a40*/ 	.byte	0x04, 0x11
        /*4a42*/ 	.short	(.L_3173 - .L_3172)
	.align		4
.L_3172:
        /*4a44*/ 	.word	index@($_Z12KKT_EVALUATEPfS_S_$_Z9J_2_17_15PfS_)
        /*4a48*/ 	.word	0x00000008


	//----- nvinfo : EIATTR_FRAME_SIZE
	.align		4
.L_3173:
        /*4a4c*/ 	.byte	0x04, 0x11
        /*4a4e*/ 	.short	(.L_3175 - .L_3174)
	.align		4
.L_3174:
        /*4a50*/ 	.word	index@($_Z12KKT_EVALUATEPfS_S_$_Z9J_2_17_14PfS_)
        /*4a54*/ 	.word	0x00000008


	//----- nvinfo : EIATTR_FRAME_SIZE
	.align		4
.L_3175:
        /*4a58*/ 	.byte	0x04, 0x11
        /*4a5a*/ 	.short	(.L_3177 - .L_3176)
	.align		4
.L_3176:
        /*4a5c*/ 	.word	index@($_Z12KKT_EVALUATEPfS_S_$_Z9J_2_17_13PfS_)
        /*4a60*/ 	.word	0x00000008


	//----- nvinfo : EIATTR_FRAME_SIZE
	.align		4
.L_3177:
        /*4a64*/ 	.byte	0x04, 0x11
        /*4a66*/ 	.short	(.L_3179 - .L_3178)
	.align		4
.L_3178:
        /*4a68*/ 	.word	index@($_Z12KKT_EVALUATEPfS_S_$_Z9J_2_17_12PfS_)
        /*4a6c*/ 	.word	0x00000008


	//----- nvinfo : EIATTR_FRAME_SIZE
	.align		4
.L_3179:
        /*4a70*/ 	.byte	0x04, 0x11
        /*4a72*/ 	.short	(.L_3181 - .L_3180)
	.align		4
.L_3180:
        /*4a74*/ 	.word	index@($_Z12KKT_EVALUATEPfS_S_$_Z9J_2_17_11PfS_)
        /*4a78*/ 	.word	0x00000008


	//----- nvinfo : EIATTR_FRAME_SIZE
	.align		4
.L_3181:
        /*4a7c*/ 	.byte	0x04, 0x11
        /*4a7e*/ 	.short	(.L_3183 - .L_3182)
	.align		4
.L_3182:
        /*4a80*/ 	.word	index@($_Z12KKT_EVALUATEPfS_S_$_Z9J_2_17_10PfS_)
        /*4a84*/ 	.word	0x00000008


	//----- nvinfo : EIATTR_FRAME_SIZE
	.align		4
.L_3183:
        /*4a88*/ 	.byte	0x04, 0x11
        /*4a8a*/ 	.short	(.L_3185 - .L_3184)
	.align		4
.L_3184:
        /*4a8c*/ 	.word	index@($_Z12KKT_EVALUATEPfS_S_$_Z9J_2_16_21PfS_)
        /*4a90*/ 	.word	0x00000008


	//----- nvinfo : EIATTR_FRAME_SIZE
	.align		4
.L_3185:
        /*4a94*/ 	.byte	0x04, 0x11
        /*4a96*/ 	.short	(.L_3187 - .L_3186)
	.align		4
.L_3186:
        /*4a98*/ 	.word	index@($_Z12KKT_EVALUATEPfS_S_$_Z9J_2_16_20PfS_)
        /*4a9c*/ 	.word	0x00000008


	//----- nvinfo : EIATTR_FRAME_SIZE
	.align		4
.L_3187:
        /*4aa0*/ 	.byte	0x04, 0x11
        /*4aa2*/ 	.short	(.L_3189 - .L_3188)
	.align		4
.L_3188:
        /*4aa4*/ 	.word	index@($_Z12KKT_EVALUATEPfS_S_$_Z9J_2_16_19PfS_)
        /*4aa8*/ 	.word	0x00000008


	//----- nvinfo : EIATTR_FRAME_SIZE
	.align		4
.L_3189:
        /*4aac*/ 	.byte	0x04, 0x11
        /*4aae*/ 	.short	(.L_3191 - .L_3190)
	.align		4
.L_3190:
        /*4ab0*/ 	.word	index@($_Z12KKT_EVALUATEPfS_S_$_Z9J_2_16_18PfS_)
        /*4ab4*/ 	.word	0x00000008


	//----- nvinfo : EIATTR_FRAME_SIZE
	.align		4
.L_3191:
        /*4ab8*/ 	.byte	0x04, 0x11
        /*4aba*/ 	.short	(.L_3193 - .L_3192)
	.align		4
.L_3192:
        /*4abc*/ 	.word	index@($_Z12KKT_EVALUATEPfS_S_$_Z9J_2_16_17PfS_)
        /*4ac0*/ 	.word	0x00000008


	//----- nvinfo : EIATTR_FRAME_SIZE
	.align		4
.L_3193:
        /*4ac4*/ 	.byte	0x04, 0x11
        /*4ac6*/ 	.short	(.L_3195 - .L_3194)
	.align		4
.L_3194:
        /*4ac8*/ 	.word	index@($_Z12KKT_EVALUATEPfS_S_$_Z9J_2_16_16PfS_)
        /*4acc*/ 	.word	0x00000008


	//----- nvinfo : EIATTR_FRAME_SIZE
	.align		4
.L_3195:
        /*4ad0*/ 	.byte	0x04, 0x11
        /*4ad2*/ 	.short	(.L_3197 - .L_3196)
	.align		4
.L_3196:
        /*4ad4*/ 	.word	index@($_Z12KKT_EVALUATEPfS_S_$_Z9J_2_16_15PfS_)
        /*4ad8*/ 	.word	0x00000008


	//----- nvinfo : EIATTR_FRAME_SIZE
	.align		4
.L_3197:
        /*4adc*/ 	.byte	0x04, 0x11
        /*4ade*/ 	.short	(.L_3199 - .L_3198)
	.align		4
.L_3198:
        /*4ae0*/ 	.word	index@($_Z12KKT_EVALUATEPfS_S_$_Z9J_2_16_14PfS_)
        /*4ae4*/ 	.word	0x00000008


	//----- nvinfo : EIATTR_FRAME_SIZE
	.align		4
.L_3199:
        /*4ae8*/ 	.byte	0x04, 0x11
        /*4aea*/ 	.short	(.L_3201 - .L_3200)
	.align		4
.L_3200:
        /*4aec*/ 	.word	index@($_Z12KKT_EVALUATEPfS_S_$_Z9J_2_16_13PfS_)
        /*4af0*/ 	.word	0x00000008


	//----- nvinfo : EIATTR_FRAME_SIZE
	.align		4
.L_3201:
        /*4af4*/ 	.byte	0x04, 0x11
        /*4af6*/ 	.short	(.L_3203 - .L_3202)
	.align		4
.L_3202:
        /*4af8*/ 	.word	index@($_Z12KKT_EVALUATEPfS_S_$_Z9J_2_16_12PfS_)
        /*4afc*/ 	.word	0x00000008


	//----- nvinfo : EIATTR_FRAME_SIZE
	.align		4
.L_3203:
        /*4b00*/ 	.byte	0x04, 0x11
        /*4b02*/ 	.short	(.L_3205 - .L_3204)
	.align		4
.L_3204:
        /*4b04*/ 	.word	index@($_Z12KKT_EVALUATEPfS_S_$_Z9J_2_16_11PfS_)
        /*4b08*/ 	.word	0x00000008


	//----- nvinfo : EIATTR_FRAME_SIZE
	.align		4
.L_3205:
        /*4b0c*/ 	.byte	0x04, 0x11
        /*4b0e*/ 	.short	(.L_3207 - .L_3206)
	.align		4
.L_3206:
        /*4b10*/ 	.word	index@($_Z12KKT_EVALUATEPfS_S_$_Z9J_2_16_10PfS_)
        /*4b14*/ 	.word	0x00000008


	//----- nvinfo : EIATTR_FRAME_SIZE
	.align		4
.L_3207:
        /*4b18*/ 	.byte	0x04, 0x11
        /*4b1a*/ 	.short	(.L_3209 - .L_3208)
	.align		4
.L_3208:
        /*4b1c*/ 	.word	index@($_Z12KKT_EVALUATEPfS_S_$_Z9J_2_15_21PfS_)
        /*4b20*/ 	.word	0x00000008


	//----- nvinfo : EIATTR_FRAME_SIZE
	.align		4
.L_3209:
        /*4b24*/ 	.byte	0x04, 0x11
        /*4b26*/ 	.short	(.L_3211 - .L_3210)
	.align		4
.L_3210:
        /*4b28*/ 	.word	index@($_Z12KKT_EVALUATEPfS_S_$_Z9J_2_15_20PfS_)
        /*4b2c*/ 	.word	0x00000008


	//----- nvinfo : EIATTR_FRAME_SIZE
	.align		4
.L_3211:
        /*4b30*/ 	.byte	0x04, 0x11
        /*4b32*/ 	.short	(.L_3213 - .L_3212)
	.align		4
.L_3212:
        /*4b34*/ 	.word	index@($_Z12KKT_EVALUATEPfS_S_$_Z9J_2_15_19PfS_)
        /*4b38*/ 	.word	0x00000008


	//----- nvinfo : EIATTR_FRAME_SIZE
	.align		4
.L_3213:
        /*4b3c*/ 	.byte	0x04, 0x11
        /*4b3e*/ 	.short	(.L_3215 - .L_3214)
	.align		4
.L_3214:
        /*4b40*/ 	.word	index@($_Z12KKT_EVALUATEPfS_S_$_Z9J_2_15_18PfS_)
        /*4b44*/ 	.word	0x00000008


	//----- nvinfo : EIATTR_FRAME_SIZE
	.align		4
.L_3215:
        /*4b48*/ 	.byte	0x04, 0x11
        /*4b4a*/ 	.short	(.L_3217 - .L_3216)
	.align		4
.L_3216:
        /*4b4c*/ 	.word	index@($_Z12KKT_EVALUATEPfS_S_$_Z9J_2_15_17PfS_)
        /*4b50*/ 	.word	0x00000008


	//----- nvinfo : EIATTR_FRAME_SIZE
	.align		4
.L_3217:
        /*4b54*/ 	.byte	0x04, 0x11
        /*4b56*/ 	.short	(.L_3219 - .L_3218)
	.align		4
.L_3218:
        /*4b58*/ 	.word	index@($_Z12KKT_EVALUATEPfS_S_$_Z9J_2_15_16PfS_)
        /*4b5c*/ 	.word	0x00000008


	//----- nvinfo : EIATTR_FRAME_SIZE
	.align		4
.L_3219:
        /*4b60*/ 	.byte	0x04, 0x11
        /*4b62*/ 	.short	(.L_3221 - .L_3220)
	.align		4
.L_3220:
        /*4b64*/ 	.word	index@($_Z12KKT_EVALUATEPfS_S_$_Z9J_2_15_15PfS_)
        /*4b68*/ 	.word	0x00000008


	//----- nvinfo : EIATTR_FRAME_SIZE
	.align		4
.L_3221:
        /*4b6c*/ 	.byte	0x04, 0x11
        /*4b6e*/ 	.short	(.L_3223 - .L_3222)
	.align		4
.L_3222:
        /*4b70*/ 	.word	index@($_Z12KKT_EVALUATEPfS_S_$_Z9J_2_15_14PfS_)
        /*4b74*/ 	.word	0x00000008


	//----- nvinfo : EIATTR_FRAME_SIZE
	.align		4
.L_3223:
        /*4b78*/ 	.byte	0x04, 0x11
        /*4b7a*/ 	.short	(.L_3225 - .L_3224)
	.align		4
.L_3224:
        /*4b7c*/ 	.word	index@($_Z12KKT_EVALUATEPfS_S_$_Z9J_2_15_13PfS_)
        /*4b80*/ 	.word	0x00000008


	//----- nvinfo : EIATTR_FRAME_SIZE
	.align		4
.L_3225:
        /*4b84*/ 	.byte	0x04, 0x11
        /*4b86*/ 	.short	(.L_3227 - .L_3226)
	.align		4
.L_3226:
        /*4b88*/ 	.word	index@($_Z12KKT_EVALUATEPfS_S_$_Z9J_2_15_12PfS_)
        /*4b8c*/ 	.word	0x00000008


	//----- nvinfo : EIATTR_FRAME_SIZE
	.align		4
.L_3227:
        /*4b90*/ 	.byte	0x04, 0x11
        /*4b92*/ 	.short	(.L_3229 - .L_3228)
	.align		4
.L_3228:
        /*4b94*/ 	.word	index@($_Z12KKT_EVALUATEPfS_S_$_Z9J_2_15_11PfS_)
        /*4b98*/ 	.word	0x00000008


	//----- nvinfo : EIATTR_FRAME_SIZE
	.align		4
.L_3229:
        /*4b9c*/ 	.byte	0x04, 0x11
        /*4b9e*/ 	.short	(.L_3231 - .L_3230)
	.align		4
.L_3230:
        /*4ba0*/ 	.word	index@($_Z12KKT_EVALUATEPfS_S_$_Z9J_2_15_10PfS_)
        /*4ba4*/ 	.word	0x00000008


	//----- nvinfo : EIATTR_FRAME_SIZE
	.align		4
.L_3231:
        /*4ba8*/ 	.byte	0x04, 0x11
        /*4baa*/ 	.short	(.L_3233 - .L_3232)
	.align		4
.L_3232:
        /*4bac*/ 	.word	index@($_Z12KKT_EVALUATEPfS_S_$_Z9J_2_14_21PfS_)
        /*4bb0*/ 	.word	0x00000008


	//----- nvinfo : EIATTR_FRAME_SIZE
	.align		4
.L_3233:
        /*4bb4*/ 	.byte	0x04, 0x11
        /*4bb6*/ 	.short	(.L_3235 - .L_3234)
	.align		4
.L_3234:
        /*4bb8*/ 	.word	index@($_Z12KKT_EVALUATEPfS_S_$_Z9J_2_14_20PfS_)
        /*4bbc*/ 	.word	0x00000008


	//----- nvinfo : EIATTR_FRAME_SIZE
	.align		4
.L_3235:
        /*4bc0*/ 	.byte	0x04, 0x11
        /*4bc2*/ 	.short	(.L_3237 - .L_3236)
	.align		4
.L_3236:
        /*4bc4*/ 	.word	index@($_Z12KKT_EVALUATEPfS_S_$_Z9J_2_14_19PfS_)
        /*4bc8*/ 	.word	0x00000008


	//----- nvinfo : EIATTR_FRAME_SIZE
	.align		4
.L_3237:
        /*4bcc*/ 	.byte	0x04, 0x11
        /*4bce*/ 	.short	(.L_3239 - .L_3238)
	.align		4
.L_3238:
        /*4bd0*/ 	.word	index@($_Z12KKT_EVALUATEPfS_S_$_Z9J_2_14_18PfS_)
        /*4bd4*/ 	.word	0x00000008


	//----- nvinfo : EIATTR_FRAME_SIZE
	.align		4
.L_3239:
        /*4bd8*/ 	.byte	0x04, 0x11
        /*4bda*/ 	.short	(.L_3241 - .L_3240)
	.align		4
.L_3240:
        /*4bdc*/ 	.word	index@($_Z12KKT_EVALUATEPfS_S_$_Z9J_2_14_17PfS_)
        /*4be0*/ 	.word	0x00000008


	//----- nvinfo : EIATTR_FRAME_SIZE
	.align		4
.L_3241:
        /*4be4*/ 	.byte	0x04, 0x11
        /*4be6*/ 	.short	(.L_3243 - .L_3242)
	.align		4
.L_3242:
        /*4be8*/ 	.word	index@($_Z12KKT_EVALUATEPfS_S_$_Z9J_2_14_16PfS_)
        /*4bec*/ 	.word	0x00000008


	//----- nvinfo : EIATTR_FRAME_SIZE
	.align		4
.L_3243:
        /*4bf0*/ 	.byte	0x04, 0x11
        /*4bf2*/ 	.short	(.L_3245 - .L_3244)
	.align		4
.L_3244:
        /*4bf4*/ 	.word	index@($_Z12KKT_EVALUATEPfS_S_$_Z9J_2_14_15PfS_)
        /*4bf8*/ 	.word	0x00000008


	//----- nvinfo : EIATTR_FRAME_SIZE
	.align		4
.L_3245:
        /*4bfc*/ 	.byte	0x04, 0x11
        /*4bfe*/ 	.short	(.L_3247 - .L_3246)
	.align		4
.L_3246:
        /*4c00*/ 	.word	index@($_Z12KKT_EVALUATEPfS_S_$_Z9J_2_14_14PfS_)
        /*4c04*/ 	.word	0x00000008


	//----- nvinfo : EIATTR_FRAME_SIZE
	.align		4
.L_3247:
        /*4c08*/ 	.byte	0x04, 0x11
        /*4c0a*/ 	.short	(.L_3249 - .L_3248)
	.align		4
.L_3248:
        /*4c0c*/ 	.word	index@($_Z12KKT_EVALUATEPfS_S_$_Z9J_2_14_13PfS_)
        /*4c10*/ 	.word	0x00000008


	//----- nvinfo : EIATTR_FRAME_SIZE
	.align		4
.L_3249:
        /*4c14*/ 	.byte	0x04, 0x11
        /*4c16*/ 	.short	(.L_3251 - .L_3250)
	.align		4
.L_3250:
        /*4c18*/ 	.word	index@($_Z12KKT_EVALUATEPfS_S_$_Z9J_2_14_12PfS_)
        /*4c1c*/ 	.word	0x00000008


	//----- nvinfo : EIATTR_FRAME_SIZE
	.align		4
.L_3251:
        /*4c20*/ 	.byte	0x04, 0x11
        /*4c22*/ 	.short	(.L_3253 - .L_3252)
	.align		4
.L_3252:
        /*4c24*/ 	.word	index@($_Z12KKT_EVALUATEPfS_S_$_Z9J_2_14_11PfS_)
        /*4c28*/ 	.word	0x00000008


	//----- nvinfo : EIATTR_FRAME_SIZE
	.align		4
.L_3253:
        /*4c2c*/ 	.byte	0x04, 0x11
        /*4c2e*/ 	.short	(.L_3255 - .L_3254)
	.align		4
.L_3254:
        /*4c30*/ 	.word	index@($_Z12KKT_EVALUATEPfS_S_$_Z9J_2_14_10PfS_)
        /*4c34*/ 	.word	0x00000008


	//----- nvinfo : EIATTR_FRAME_SIZE
	.align		4
.L_3255:
        /*4c38*/ 	.byte	0x04, 0x11
        /*4c3a*/ 	.short	(.L_3257 - .L_3256)
	.align		4
.L_3256:
        /*4c3c*/ 	.word	index@($_Z12KKT_EVALUATEPfS_S_$_Z9J_2_13_21PfS_)
        /*4c40*/ 	.word	0x00000008


	//----- nvinfo : EIATTR_FRAME_SIZE
	.align		4
.L_3257:
        /*4c44*/ 	.byte	0x04, 0x11
        /*4c46*/ 	.short	(.L_3259 - .L_3258)
	.align		4
.L_3258:
        /*4c48*/ 	.word	index@($_Z12KKT_EVALUATEPfS_S_$_Z9J_2_13_20PfS_)
        /*4c4c*/ 	.word	0x00000008


	//----- nvinfo : EIATTR_FRAME_SIZE
	.align		4
.L_3259:
        /*4c50*/ 	.byte	0x04, 0x11
        /*4c52*/ 	.short	(.L_3261 - .L_3260)
	.align		4
.L_3260:
        /*4c54*/ 	.word	index@($_Z12KKT_EVALUATEPfS_S_$_Z9J_2_13_19PfS_)
        /*4c58*/ 	.word	0x00000008


	//----- nvinfo : EIATTR_FRAME_SIZE
	.align		4
.L_3261:
        /*4c5c*/ 	.byte	0x04, 0x11
        /*4c5e*/ 	.short	(.L_3263 - .L_3262)
	.align		4
.L_3262:
        /*4c60*/ 	.word	index@($_Z12KKT_EVALUATEPfS_S_$_Z9J_2_13_18PfS_)
        /*4c64*/ 	.word	0x00000008


	//----- nvinfo : EIATTR_FRAME_SIZE
	.align		4
.L_3263:
        /*4c68*/ 	.byte	0x04, 0x11
        /*4c6a*/ 	.short	(.L_3265 - .L_3264)
	.align		4
.L_3264:
        /*4c6c*/ 	.word	index@($_Z12KKT_EVALUATEPfS_S_$_Z9J_2_13_17PfS_)
        /*4c70*/ 	.word	0x00000008


	//----- nvinfo : EIATTR_FRAME_SIZE
	.align		4
.L_3265:
        /*4c74*/ 	.byte	0x04, 0x11
        /*4c76*/ 	.short	(.L_3267 - .L_3266)
	.align		4
.L_3266:
        /*4c78*/ 	.word	index@($_Z12KKT_EVALUATEPfS_S_$_Z9J_2_13_16PfS_)
        /*4c7c*/ 	.word	0x00000008


	//----- nvinfo : EIATTR_FRAME_SIZE
	.align		4
.L_3267:
        /*4c80*/ 	.byte	0x04, 0x11
        /*4c82*/ 	.short	(.L_3269 - .L_3268)
	.align		4
.L_3268:
        /*4c84*/ 	.word	index@($_Z12KKT_EVALUATEPfS_S_$_Z9J_2_13_15PfS_)
        /*4c88*/ 	.word	0x00000008


	//----- nvinfo : EIATTR_FRAME_SIZE
	.align		4
.L_3269:
        /*4c8c*/ 	.byte	0x04, 0x11
        /*4c8e*/ 	.short	(.L_3271 - .L_3270)
	.align		4
.L_3270:
        /*4c90*/ 	.word	index@($_Z12KKT_EVALUATEPfS_S_$_Z9J_2_13_14PfS_)
        /*4c94*/ 	.word	0x00000008


	//----- nvinfo : EIATTR_FRAME_SIZE
	.align		4
.L_3271:
        /*4c98*/ 	.byte	0x04, 0x11
        /*4c9a*/ 	.short	(.L_3273 - .L_3272)
	.align		4
.L_3272:
        /*4c9c*/ 	.word	index@($_Z12KKT_EVALUATEPfS_S_$_Z9J_2_13_13PfS_)
        /*4ca0*/ 	.word	0x00000008


	//----- nvinfo : EIATTR_FRAME_SIZE
	.align		4
.L_3273:
        /*4ca4*/ 	.byte	0x04, 0x11
        /*4ca6*/ 	.short	(.L_3275 - .L_3274)
	.align		4
.L_3274:
        /*4ca8*/ 	.word	index@($_Z12KKT_EVALUATEPfS_S_$_Z9J_2_13_12PfS_)
        /*4cac*/ 	.word	0x00000008


	//----- nvinfo : EIATTR_FRAME_SIZE
	.align		4
.L_3275:
        /*4cb0*/ 	.byte	0x04, 0x11
        /*4cb2*/ 	.short	(.L_3277 - .L_3276)
	.align		4
.L_3276:
        /*4cb4*/ 	.word	index@($_Z12KKT_EVALUATEPfS_S_$_Z9J_2_13_11PfS_)
        /*4cb8*/ 	.word	0x00000008


	//----- nvinfo : EIATTR_FRAME_SIZE
	.align		4
.L_3277:
        /*4cbc*/ 	.byte	0x04, 0x11
        /*4cbe*/ 	.short	(.L_3279 - .L_3278)
	.align		4
.L_3278:
        /*4cc0*/ 	.word	index@($_Z12KKT_EVALUATEPfS_S_$_Z9J_2_13_10PfS_)
        /*4cc4*/ 	.word	0x00000008


	//----- nvinfo : EIATTR_FRAME_SIZE
	.align		4
.L_3279:
        /*4cc8*/ 	.byte	0x04, 0x11
        /*4cca*/ 	.short	(.L_3281 - .L_3280)
	.align		4
.L_3280:
        /*4ccc*/ 	.word	index@($_Z12KKT_EVALUATEPfS_S_$_Z9J_2_12_21PfS_)
        /*4cd0*/ 	.word	0x00000008


	//----- nvinfo : EIATTR_FRAME_SIZE
	.align		4
.L_3281:
        /*4cd4*/ 	.byte	0x04, 0x11
        /*4cd6*/ 	.short	(.L_3283 - .L_3282)
	.align		4
.L_3282:
        /*4cd8*/ 	.word	index@($_Z12KKT_EVALUATEPfS_S_$_Z9J_2_12_20PfS_)
        /*4cdc*/ 	.word	0x00000008


	//----- nvinfo : EIATTR_FRAME_SIZE
	.align		4
.L_3283:
        /*4ce0*/ 	.byte	0x04, 0x11
        /*4ce2*/ 	.short	(.L_3285 - .L_3284)
	.align		4
.L_3284:
        /*4ce4*/ 	.word	index@($_Z12KKT_EVALUATEPfS_S_$_Z9J_2_12_19PfS_)
        /*4ce8*/ 	.word	0x00000008


	//----- nvinfo : EIATTR_FRAME_SIZE
	.align		4
.L_3285:
        /*4cec*/ 	.byte	0x04, 0x11
        /*4cee*/ 	.short	(.L_3287 - .L_3286)
	.align		4
.L_3286:
        /*4cf0*/ 	.word	index@($_Z12KKT_EVALUATEPfS_S_$_Z9J_2_12_18PfS_)
        /*4cf4*/ 	.word	0x00000008


	//----- nvinfo : EIATTR_FRAME_SIZE
	.align		4
.L_3287:
        /*4cf8*/ 	.byte	0x04, 0x11
        /*4cfa*/ 	.short	(.L_3289 - .L_3288)
	.align		4
.L_3288:
        /*4cfc*/ 	.word	index@($_Z12KKT_EVALUATEPfS_S_$_Z9J_2_12_17PfS_)
        /*4d00*/ 	.word	0x00000008


	//----- nvinfo : EIATTR_FRAME_SIZE
	.align		4
.L_3289:
        /*4d04*/ 	.byte	0x04, 0x11
        /*4d06*/ 	.short	(.L_3291 - .L_3290)
	.align		4
.L_3290:
        /*4d08*/ 	.word	index@($_Z12KKT_EVALUATEPfS_S_$_Z9J_2_12_16PfS_)
        /*4d0c*/ 	.word	0x00000008


	//----- nvinfo : EIATTR_FRAME_SIZE
	.align		4
.L_3291:
        /*4d10*/ 	.byte	0x04, 0x11
        /*4d12*/ 	.short	(.L_3293 - .L_3292)
	.align		4
.L_3292:
        /*4d14*/ 	.word	index@($_Z12KKT_EVALUATEPfS_S_$_Z9J_2_12_15PfS_)
        /*4d18*/ 	.word	0x00000008


	//----- nvinfo : EIATTR_FRAME_SIZE
	.align		4
.L_3293:
        /*4d1c*/ 	.byte	0x04, 0x11
        /*4d1e*/ 	.short	(.L_3295 - .L_3294)
	.align		4
.L_3294:
        /*4d20*/ 	.word	index@($_Z12KKT_EVALUATEPfS_S_$_Z9J_2_12_14PfS_)
        /*4d24*/ 	.word	0x00000008


	//----- nvinfo : EIATTR_FRAME_SIZE
	.align		4
.L_3295:
        /*4d28*/ 	.byte	0x04, 0x11
        /*4d2a*/ 	.short	(.L_3297 - .L_3296)
	.align		4
.L_3296:
        /*4d2c*/ 	.word	index@($_Z12KKT_EVALUATEPfS_S_$_Z9J_2_12_13PfS_)
        /*4d30*/ 	.word	0x00000008


	//----- nvinfo : EIATTR_FRAME_SIZE
	.align		4
.L_3297:
        /*4d34*/ 	.byte	0x04, 0x11
        /*4d36*/ 	.short	(.L_3299 - .L_3298)
	.align		4
.L_3298:
        /*4d38*/ 	.word	index@($_Z12KKT_EVALUATEPfS_S_$_Z9J_2_12_12PfS_)
        /*4d3c*/ 	.word	0x00000008


	//----- nvinfo : EIATTR_FRAME_SIZE
	.align		4
.L_3299:
        /*4d40*/ 	.byte	0x04, 0x11
        /*4d42*/ 	.short	(.L_3301 - .L_3300)
	.align		4
.L_3300:
        /*4d44*/ 	.word	index@($_Z12KKT_EVALUATEPfS_S_$_Z9J_2_12_11PfS_)
        /*4d48*/ 	.word	0x00000008


	//----- nvinfo : EIATTR_FRAME_SIZE
	.align		4
.L_3301:
        /*4d4c*/ 	.byte	0x04, 0x11
        /*4d4e*/ 	.short	(.L_3303 - .L_3302)
	.align		4
.L_3302:
        /*4d50*/ 	.word	index@($_Z12KKT_EVALUATEPfS_S_$_Z9J_2_12_10PfS_)
        /*4d54*/ 	.word	0x00000008


	//----- nvinfo : EIATTR_FRAME_SIZE
	.align		4
.L_3303:
        /*4d58*/ 	.byte	0x04, 0x11
        /*4d5a*/ 	.short	(.L_3305 - .L_3304)
	.align		4
.L_3304:
        /*4d5c*/ 	.word	index@($_Z12KKT_EVALUATEPfS_S_$_Z9J_2_11_21PfS_)
        /*4d60*/ 	.word	0x00000008


	//----- nvinfo : EIATTR_FRAME_SIZE
	.align		4
.L_3305:
        /*4d64*/ 	.byte	0x04, 0x11
        /*4d66*/ 	.short	(.L_3307 - .L_3306)
	.align		4
.L_3306:
        /*4d68*/ 	.word	index@($_Z12KKT_EVALUATEPfS_S_$_Z9J_2_11_20PfS_)
        /*4d6c*/ 	.word	0x00000008


	//----- nvinfo : EIATTR_FRAME_SIZE
	.align		4
.L_3307:
        /*4d70*/ 	.byte	0x04, 0x11
        /*4d72*/ 	.short	(.L_3309 - .L_3308)
	.align		4
.L_3308:
        /*4d74*/ 	.word	index@($_Z12KKT_EVALUATEPfS_S_$_Z9J_2_11_19PfS_)
        /*4d78*/ 	.word	0x00000008


	//----- nvinfo : EIATTR_FRAME_SIZE
	.align		4
.L_3309:
        /*4d7c*/ 	.byte	0x04, 0x11
        /*4d7e*/ 	.short	(.L_3311 - .L_3310)
	.align		4
.L_3310:
        /*4d80*/ 	.word	index@($_Z12KKT_EVALUATEPfS_S_$_Z9J_2_11_18PfS_)
        /*4d84*/ 	.word	0x00000008


	//----- nvinfo : EIATTR_FRAME_SIZE
	.align		4
.L_3311:
        /*4d88*/ 	.byte	0x04, 0x11
        /*4d8a*/ 	.short	(.L_3313 - .L_3312)
	.align		4
.L_3312:
        /*4d8c*/ 	.word	index@($_Z12KKT_EVALUATEPfS_S_$_Z9J_2_11_17PfS_)
        /*4d90*/ 	.word	0x00000008


	//----- nvinfo : EIATTR_FRAME_SIZE
	.align		4
.L_3313:
        /*4d94*/ 	.byte	0x04, 0x11
        /*4d96*/ 	.short	(.L_3315 - .L_3314)
	.align		4
.L_3314:
        /*4d98*/ 	.word	index@($_Z12KKT_EVALUATEPfS_S_$_Z9J_2_11_16PfS_)
        /*4d9c*/ 	.word	0x00000008


	//----- nvinfo : EIATTR_FRAME_SIZE
	.align		4
.L_3315:
        /*4da0*/ 	.byte	0x04, 0x11
        /*4da2*/ 	.short	(.L_3317 - .L_3316)
	.align		4
.L_3316:
        /*4da4*/ 	.word	index@($_Z12KKT_EVALUATEPfS_S_$_Z9J_2_11_15PfS_)
        /*4da8*/ 	.word	0x00000008


	//----- nvinfo : EIATTR_FRAME_SIZE
	.align		4
.L_3317:
        /*4dac*/ 	.byte	0x04, 0x11
        /*4dae*/ 	.short	(.L_3319 - .L_3318)
	.align		4
.L_3318:
        /*4db0*/ 	.word	index@($_Z12KKT_EVALUATEPfS_S_$_Z9J_2_11_14PfS_)
        /*4db4*/ 	.word	0x00000008


	//----- nvinfo : EIATTR_FRAME_SIZE
	.align		4
.L_3319:
        /*4db8*/ 	.byte	0x04, 0x11
        /*4dba*/ 	.short	(.L_3321 - .L_3320)
	.align		4
.L_3320:
        /*4dbc*/ 	.word	index@($_Z12KKT_EVALUATEPfS_S_$_Z9J_2_11_13PfS_)
        /*4dc0*/ 	.word	0x00000008


	//----- nvinfo : EIATTR_FRAME_SIZE
	.align		4
.L_3321:
        /*4dc4*/ 	.byte	0x04, 0x11
        /*4dc6*/ 	.short	(.L_3323 - .L_3322)
	.align		4
.L_3322:
        /*4dc8*/ 	.word	index@($_Z12KKT_EVALUATEPfS_S_$_Z9J_2_11_12PfS_)
        /*4dcc*/ 	.word	0x00000008


	//----- nvinfo : EIATTR_FRAME_SIZE
	.align		4
.L_3323:
        /*4dd0*/ 	.byte	0x04, 0x11
        /*4dd2*/ 	.short	(.L_3325 - .L_3324)
	.align		4
.L_3324:
        /*4dd4*/ 	.word	index@($_Z12KKT_EVALUATEPfS_S_$_Z9J_2_11_11PfS_)
        /*4dd8*/ 	.word	0x00000008


	//----- nvinfo : EIATTR_FRAME_SIZE
	.align		4
.L_3325:
        /*4ddc*/ 	.byte	0x04, 0x11
        /*4dde*/ 	.short	(.L_3327 - .L_3326)
	.align		4
.L_3326:
        /*4de0*/ 	.word	index@($_Z12KKT_EVALUATEPfS_S_$_Z9J_2_11_10PfS_)
        /*4de4*/ 	.word	0x00000008


	//----- nvinfo : EIATTR_FRAME_SIZE
	.align		4
.L_3327:
        /*4de8*/ 	.byte	0x04, 0x11
        /*4dea*/ 	.short	(.L_3329 - .L_3328)
	.align		4
.L_3328:
        /*4dec*/ 	.word	index@($_Z12KKT_EVALUATEPfS_S_$_Z9J_2_10_21PfS_)
        /*4df0*/ 	.word	0x00000008


	//----- nvinfo : EIATTR_FRAME_SIZE
	.align		4
.L_3329:
        /*4df4*/ 	.byte	0x04, 0x11
        /*4df6*/ 	.short	(.L_3331 - .L_3330)
	.align		4
.L_3330:
        /*4df8*/ 	.word	index@($_Z12KKT_EVALUATEPfS_S_$_Z9J_2_10_20PfS_)
        /*4dfc*/ 	.word	0x00000008


	//----- nvinfo : EIATTR_FRAME_SIZE
	.align		4
.L_3331:
        /*4e00*/ 	.byte	0x04, 0x11
        /*4e02*/ 	.short	(.L_3333 - .L_3332)
	.align		4
.L_3332:
        /*4e04*/ 	.word	index@($_Z12KKT_EVALUATEPfS_S_$_Z9J_2_10_19PfS_)
        /*4e08*/ 	.word	0x00000008


	//----- nvinfo : EIATTR_FRAME_SIZE
	.align		4
.L_3333:
        /*4e0c*/ 	.byte	0x04, 0x11
        /*4e0e*/ 	.short	(.L_3335 - .L_3334)
	.align		4
.L_3334:
        /*4e10*/ 	.word	index@($_Z12KKT_EVALUATEPfS_S_$_Z9J_2_10_18PfS_)
        /*4e14*/ 	.word	0x00000008


	//----- nvinfo : EIATTR_FRAME_SIZE
	.align		4
.L_3335:
        /*4e18*/ 	.byte	0x04, 0x11
        /*4e1a*/ 	.short	(.L_3337 - .L_3336)
	.align		4
.L_3336:
        /*4e1c*/ 	.word	index@($_Z12KKT_EVALUATEPfS_S_$_Z9J_2_10_17PfS_)
        /*4e20*/ 	.word	0x00000008


	//----- nvinfo : EIATTR_FRAME_SIZE
	.align		4
.L_3337:
        /*4e24*/ 	.byte	0x04, 0x11
        /*4e26*/ 	.short	(.L_3339 - .L_3338)
	.align		4
.L_3338:
        /*4e28*/ 	.word	index@($_Z12KKT_EVALUATEPfS_S_$_Z9J_2_10_16PfS_)
        /*4e2c*/ 	.word	0x00000008


	//----- nvinfo : EIATTR_FRAME_SIZE
	.align		4
.L_3339:
        /*4e30*/ 	.byte	0x04, 0x11
        /*4e32*/ 	.short	(.L_3341 - .L_3340)
	.align		4
.L_3340:
        /*4e34*/ 	.word	index@($_Z12KKT_EVALUATEPfS_S_$_Z9J_2_10_15PfS_)
        /*4e38*/ 	.word	0x00000008


	//----- nvinfo : EIATTR_FRAME_SIZE
	.align		4
.L_3341:
        /*4e3c*/ 	.byte	0x04, 0x11
        /*4e3e*/ 	.short	(.L_3343 - .L_3342)
	.align		4
.L_3342:
        /*4e40*/ 	.word	index@($_Z12KKT_EVALUATEPfS_S_$_Z9J_2_10_14PfS_)
        /*4e44*/ 	.word	0x00000008


	//----- nvinfo : EIATTR_FRAME_SIZE
	.align		4
.L_3343:
        /*4e48*/ 	.byte	0x04, 0x11
        /*4e4a*/ 	.short	(.L_3345 - .L_3344)
	.align		4
.L_3344:
        /*4e4c*/ 	.word	index@($_Z12KKT_EVALUATEPfS_S_$_Z9J_2_10_13PfS_)
        /*4e50*/ 	.word	0x00000008


	//----- nvinfo : EIATTR_FRAME_SIZE
	.align		4
.L_3345:
        /*4e54*/ 	.byte	0x04, 0x11
        /*4e56*/ 	.short	(.L_3347 - .L_3346)
	.align		4
.L_3346:
        /*4e58*/ 	.word	index@($_Z12KKT_EVALUATEPfS_S_$_Z9J_2_10_12PfS_)
        /*4e5c*/ 	.word	0x00000008


	//----- nvinfo : EIATTR_FRAME_SIZE
	.align		4
.L_3347:
        /*4e60*/ 	.byte	0x04, 0x11
        /*4e62*/ 	.short	(.L_3349 - .L_3348)
	.align		4
.L_3348:
        /*4e64*/ 	.word	index@($_Z12KKT_EVALUATEPfS_S_$_Z9J_2_10_11PfS_)
        /*4e68*/ 	.word	0x00000008


	//----- nvinfo : EIATTR_FRAME_SIZE
	.align		4
.L_3349:
        /*4e6c*/ 	.byte	0x04, 0x11
        /*4e6e*/ 	.short	(.L_3351 - .L_3350)
	.align		4
.L_3350:
        /*4e70*/ 	.word	index@($_Z12KKT_EVALUATEPfS_S_$_Z9J_2_10_10PfS_)
        /*4e74*/ 	.word	0x00000008


	//----- nvinfo : EIATTR_FRAME_SIZE
	.align		4
.L_3351:
        /*4e78*/ 	.byte	0x04, 0x11
        /*4e7a*/ 	.short	(.L_3353 - .L_3352)
	.align		4
.L_3352:
        /*4e7c*/ 	.word	index@($_Z12KKT_EVALUATEPfS_S_$_Z9J_1_21_21PfS_)
        /*4e80*/ 	.word	0x00000008


	//----- nvinfo : EIATTR_FRAME_SIZE
	.align		4
.L_3353:
        /*4e84*/ 	.byte	0x04, 0x11
        /*4e86*/ 	.short	(.L_3355 - .L_3354)
	.align		4
.L_3354:
        /*4e88*/ 	.word	index@($_Z12KKT_EVALUATEPfS_S_$_Z9J_1_21_20PfS_)
        /*4e8c*/ 	.word	0x00000008


	//----- nvinfo : EIATTR_FRAME_SIZE
	.align		4
.L_3355:
        /*4e90*/ 	.byte	0x04, 0x11
        /*4e92*/ 	.short	(.L_3357 - .L_3356)
	.align		4
.L_3356:
        /*4e94*/ 	.word	index@($_Z12KKT_EVALUATEPfS_S_$_Z9J_1_21_19PfS_)
        /*4e98*/ 	.word	0x00000008


	//----- nvinfo : EIATTR_FRAME_SIZE
	.align		4
.L_3357:
        /*4e9c*/ 	.byte	0x04, 0x11
        /*4e9e*/ 	.short	(.L_3359 - .L_3358)
	.align		4
.L_3358:
        /*4ea0*/ 	.word	index@($_Z12KKT_EVALUATEPfS_S_$_Z9J_1_21_18PfS_)
        /*4ea4*/ 	.word	0x00000008


	//----- nvinfo : EIATTR_FRAME_SIZE
	.align		4
.L_3359:
        /*4ea8*/ 	.byte	0x04, 0x11
        /*4eaa*/ 	.short	(.L_3361 - .L_3360)
	.align		4
.L_3360:
        /*4eac*/ 	.word	index@($_Z12KKT_EVALUATEPfS_S_$_Z9J_1_21_17PfS_)
        /*4eb0*/ 	.word	0x00000008


	//----- nvinfo : EIATTR_FRAME_SIZE
	.align		4
.L_3361:
        /*4eb4*/ 	.byte	0x04, 0x11
        /*4eb6*/ 	.short	(.L_3363 - .L_3362)
	.align		4
.L_3362:
        /*4eb8*/ 	.word	index@($_Z12KKT_EVALUATEPfS_S_$_Z9J_1_21_16PfS_)
        /*4ebc*/ 	.word	0x00000008


	//----- nvinfo : EIATTR_FRAME_SIZE
	.align		4
.L_3363:
        /*4ec0*/ 	.byte	0x04, 0x11
        /*4ec2*/ 	.short	(.L_3365 - .L_3364)
	.align		4
.L_3364:
        /*4ec4*/ 	.word	index@($_Z12KKT_EVALUATEPfS_S_$_Z9J_1_21_15PfS_)
        /*4ec8*/ 	.word	0x00000008


	//----- nvinfo : EIATTR_FRAME_SIZE
	.align		4
.L_3365:
        /*4ecc*/ 	.byte	0x04, 0x11
        /*4ece*/ 	.short	(.L_3367 - .L_3366)
	.align		4
.L_3366:
        /*4ed0*/ 	.word	index@($_Z12KKT_EVALUATEPfS_S_$_Z9J_1_21_14PfS_)
        /*4ed4*/ 	.word	0x00000008


	//----- nvinfo : EIATTR_FRAME_SIZE
	.align		4
.L_3367:
        /*4ed8*/ 	.byte	0x04, 0x11
        /*4eda*/ 	.short	(.L_3369 - .L_3368)
	.align		4
.L_3368:
        /*4edc*/ 	.word	index@($_Z12KKT_EVALUATEPfS_S_$_Z9J_1_21_13PfS_)
        /*4ee0*/ 	.word	0x00000008


	//----- nvinfo : EIATTR_FRAME_SIZE
	.align		4
.L_3369:
        /*4ee4*/ 	.byte	0x04, 0x11
        /*4ee6*/ 	.short	(.L_3371 - .L_3370)
	.align		4
.L_3370:
        /*4ee8*/ 	.word	index@($_Z12KKT_EVALUATEPfS_S_$_Z9J_1_21_12PfS_)
        /*4eec*/ 	.word	0x00000008


	//----- nvinfo : EIATTR_FRAME_SIZE
	.align		4
.L_3371:
        /*4ef0*/ 	.byte	0x04, 0x11
        /*4ef2*/ 	.short	(.L_3373 - .L_3372)
	.align		4
.L_3372:
        /*4ef4*/ 	.word	index@($_Z12KKT_EVALUATEPfS_S_$_Z9J_1_21_11PfS_)
        /*4ef8*/ 	.word	0x00000008


	//----- nvinfo : EIATTR_FRAME_SIZE
	.align		4
.L_3373:
        /*4efc*/ 	.byte	0x04, 0x11
        /*4efe*/ 	.short	(.L_3375 - .L_3374)
	.align		4
.L_3374:
        /*4f00*/ 	.word	index@($_Z12KKT_EVALUATEPfS_S_$_Z9J_1_21_10PfS_)
        /*4f04*/ 	.word	0x00000008


	//----- nvinfo : EIATTR_FRAME_SIZE
	.align		4
.L_3375:
        /*4f08*/ 	.byte	0x04, 0x11
        /*4f0a*/ 	.short	(.L_3377 - .L_3376)
	.align		4
.L_3376:
        /*4f0c*/ 	.word	index@($_Z12KKT_EVALUATEPfS_S_$_Z9J_1_20_21PfS_)
        /*4f10*/ 	.word	0x00000008


	//----- nvinfo : EIATTR_FRAME_SIZE
	.align		4
.L_3377:
        /*4f14*/ 	.byte	0x04, 0x11
        /*4f16*/ 	.short	(.L_3379 - .L_3378)
	.align		4
.L_3378:
        /*4f18*/ 	.word	index@($_Z12KKT_EVALUATEPfS_S_$_Z9J_1_20_20PfS_)
        /*4f1c*/ 	.word	0x00000008


	//----- nvinfo : EIATTR_FRAME_SIZE
	.align		4
.L_3379:
        /*4f20*/ 	.byte	0x04, 0x11
        /*4f22*/ 	.short	(.L_3381 - .L_3380)
	.align		4
.L_3380:
        /*4f24*/ 	.word	index@($_Z12KKT_EVALUATEPfS_S_$_Z9J_1_20_19PfS_)
        /*4f28*/ 	.word	0x00000008


	//----- nvinfo : EIATTR_FRAME_SIZE
	.align		4
.L_3381:
        /*4f2c*/ 	.byte	0x04, 0x11
        /*4f2e*/ 	.short	(.L_3383 - .L_3382)
	.align		4
.L_3382:
        /*4f30*/ 	.word	index@($_Z12KKT_EVALUATEPfS_S_$_Z9J_1_20_18PfS_)
        /*4f34*/ 	.word	0x00000008


	//----- nvinfo : EIATTR_FRAME_SIZE
	.align		4
.L_3383:
        /*4f38*/ 	.byte	0x04, 0x11
        /*4f3a*/ 	.short	(.L_3385 - .L_3384)
	.align		4
.L_3384:
        /*4f3c*/ 	.word	index@($_Z12KKT_EVALUATEPfS_S_$_Z9J_1_20_17PfS_)
        /*4f40*/ 	.word	0x00000008


	//----- nvinfo : EIATTR_FRAME_SIZE
	.align		4
.L_3385:
        /*4f44*/ 	.byte	0x04, 0x11
        /*4f46*/ 	.short	(.L_3387 - .L_3386)
	.align		4
.L_3386:
        /*4f48*/ 	.word	index@($_Z12KKT_EVALUATEPfS_S_$_Z9J_1_20_16PfS_)
        /*4f4c*/ 	.word	0x00000008


	//----- nvinfo : EIATTR_FRAME_SIZE
	.align		4
.L_3387:
        /*4f50*/ 	.byte	0x04, 0x11
        /*4f52*/ 	.short	(.L_3389 - .L_3388)
	.align		4
.L_3388:
        /*4f54*/ 	.word	index@($_Z12KKT_EVALUATEPfS_S_$_Z9J_1_20_15PfS_)
        /*4f58*/ 	.word	0x00000008


	//----- nvinfo : EIATTR_FRAME_SIZE
	.align		4
.L_3389:
        /*4f5c*/ 	.byte	0x04, 0x11
        /*4f5e*/ 	.short	(.L_3391 - .L_3390)
	.align		4
.L_3390:
        /*4f60*/ 	.word	index@($_Z12KKT_EVALUATEPfS_S_$_Z9J_1_20_14PfS_)
        /*4f64*/ 	.word	0x00000008


	//----- nvinfo : EIATTR_FRAME_SIZE
	.align		4
.L_3391:
        /*4f68*/ 	.byte	0x04, 0x11
        /*4f6a*/ 	.short	(.L_3393 - .L_3392)
	.align		4
.L_3392:
        /*4f6c*/ 	.word	index@($_Z12KKT_EVALUATEPfS_S_$_Z9J_1_20_13PfS_)
        /*4f70*/ 	.word	0x00000008


	//----- nvinfo : EIATTR_FRAME_SIZE
	.align		4
.L_3393:
        /*4f74*/ 	.byte	0x04, 0x11
        /*4f76*/ 	.short	(.L_3395 - .L_3394)
	.align		4
.L_3394:
        /*4f78*/ 	.word	index@($_Z12KKT_EVALUATEPfS_S_$_Z9J_1_20_12PfS_)
        /*4f7c*/ 	.word	0x00000008


	//----- nvinfo : EIATTR_FRAME_SIZE
	.align		4
.L_3395:
        /*4f80*/ 	.byte	0x04, 0x11
        /*4f82*/ 	.short	(.L_3397 - .L_3396)
	.align		4
.L_3396:
        /*4f84*/ 	.word	index@($_Z12KKT_EVALUATEPfS_S_$_Z9J_1_20_11PfS_)
        /*4f88*/ 	.word	0x00000008


	//----- nvinfo : EIATTR_FRAME_SIZE
	.align		4
.L_3397:
        /*4f8c*/ 	.byte	0x04, 0x11
        /*4f8e*/ 	.short	(.L_3399 - .L_3398)
	.align		4
.L_3398:
        /*4f90*/ 	.word	index@($_Z12KKT_EVALUATEPfS_S_$_Z9J_1_20_10PfS_)
        /*4f94*/ 	.word	0x00000008


	//----- nvinfo : EIATTR_FRAME_SIZE
	.align		4
.L_3399:
        /*4f98*/ 	.byte	0x04, 0x11
        /*4f9a*/ 	.short	(.L_3401 - .L_3400)
	.align		4
.L_3400:
        /*4f9c*/ 	.word	index@($_Z12KKT_EVALUATEPfS_S_$_Z9J_1_19_21PfS_)
        /*4fa0*/ 	.word	0x00000008


	//----- nvinfo : EIATTR_FRAME_SIZE
	.align		4
.L_3401:
        /*4fa4*/ 	.byte	0x04, 0x11
        /*4fa6*/ 	.short	(.L_3403 - .L_3402)
	.align		4
.L_3402:
        /*4fa8*/ 	.word	index@($_Z12KKT_EVALUATEPfS_S_$_Z9J_1_19_20PfS_)
        /*4fac*/ 	.word	0x00000008


	//----- nvinfo : EIATTR_FRAME_SIZE
	.align		4
.L_3403:
        /*4fb0*/ 	.byte	0x04, 0x11
        /*4fb2*/ 	.short	(.L_3405 - .L_3404)
	.align		4
.L_3404:
        /*4fb4*/ 	.word	index@($_Z12KKT_EVALUATEPfS_S_$_Z9J_1_19_19PfS_)
        /*4fb8*/ 	.word	0x00000008


	//----- nvinfo : EIATTR_FRAME_SIZE
	.align		4
.L_3405:
        /*4fbc*/ 	.byte	0x04, 0x11
        /*4fbe*/ 	.short	(.L_3407 - .L_3406)
	.align		4
.L_3406:
        /*4fc0*/ 	.word	index@($_Z12KKT_EVALUATEPfS_S_$_Z9J_1_19_18PfS_)
        /*4fc4*/ 	.word	0x00000008


	//----- nvinfo : EIATTR_FRAME_SIZE
	.align		4
.L_3407:
        /*4fc8*/ 	.byte	0x04, 0x11
        /*4fca*/ 	.short	(.L_3409 - .L_3408)
	.align		4
.L_3408:
        /*4fcc*/ 	.word	index@($_Z12KKT_EVALUATEPfS_S_$_Z9J_1_19_17PfS_)
        /*4fd0*/ 	.word	0x00000008


	//----- nvinfo : EIATTR_FRAME_SIZE
	.align		4
.L_3409:
        /*4fd4*/ 	.byte	0x04, 0x11
        /*4fd6*/ 	.short	(.L_3411 - .L_3410)
	.align		4
.L_3410:
        /*4fd8*/ 	.word	index@($_Z12KKT_EVALUATEPfS_S_$_Z9J_1_19_16PfS_)
        /*4fdc*/ 	.word	0x00000008


	//----- nvinfo : EIATTR_FRAME_SIZE
	.align		4
.L_3411:
        /*4fe0*/ 	.byte	0x04, 0x11
        /*4fe2*/ 	.short	(.L_3413 - .L_3412)
	.align		4
.L_3412:
        /*4fe4*/ 	.word	index@($_Z12KKT_EVALUATEPfS_S_$_Z9J_1_19_15PfS_)
        /*4fe8*/ 	.word	0x00000008


	//----- nvinfo : EIATTR_FRAME_SIZE
	.align		4
.L_3413:
        /*4fec*/ 	.byte	0x04, 0x11
        /*4fee*/ 	.short	(.L_3415 - .L_3414)
	.align		4
.L_3414:
        /*4ff0*/ 	.word	index@($_Z12KKT_EVALUATEPfS_S_$_Z9J_1_19_14PfS_)
        /*4ff4*/ 	.word	0x00000008


	//----- nvinfo : EIATTR_FRAME_SIZE
	.align		4
.L_3415:
        /*4ff8*/ 	.byte	0x04, 0x11
        /*4ffa*/ 	.short	(.L_3417 - .L_3416)
	.align		4
.L_3416:
        /*4ffc*/ 	.word	index@($_Z12KKT_EVALUATEPfS_S_$_Z9J_1_19_13PfS_)
        /*5000*/ 	.word	0x00000008


	//----- nvinfo : EIATTR_FRAME_SIZE
	.align		4
.L_3417:
        /*5004*/ 	.byte	0x04, 0x11
        /*5006*/ 	.short	(.L_3419 - .L_3418)
	.align		4
.L_3418:
        /*5008*/ 	.word	index@($_Z12KKT_EVALUATEPfS_S_$_Z9J_1_19_12PfS_)
        /*500c*/ 	.word	0x00000008


	//----- nvinfo : EIATTR_FRAME_SIZE
	.align		4
.L_3419:
        /*5010*/ 	.byte	0x04, 0x11
        /*5012*/ 	.short	(.L_3421 - .L_3420)
	.align		4
.L_3420:
        /*5014*/ 	.word	index@($_Z12KKT_EVALUATEPfS_S_$_Z9J_1_19_11PfS_)
        /*5018*/ 	.word	0x00000008


	//----- nvinfo : EIATTR_FRAME_SIZE
	.align		4
.L_3421:
        /*501c*/ 	.byte	0x04, 0x11
        /*501e*/ 	.short	(.L_3423 - .L_3422)
	.align		4
.L_3422:
        /*5020*/ 	.word	index@($_Z12KKT_EVALUATEPfS_S_$_Z9J_1_19_10PfS_)
        /*5024*/ 	.word	0x00000008


	//----- nvinfo : EIATTR_FRAME_SIZE
	.align		4
.L_3423:
        /*5028*/ 	.byte	0x04, 0x11
        /*502a*/ 	.short	(.L_3425 - .L_3424)
	.align		4
.L_3424:
        /*502c*/ 	.word	index@($_Z12KKT_EVALUATEPfS_S_$_Z9J_1_18_21PfS_)
        /*5030*/ 	.word	0x00000008


	//----- nvinfo : EIATTR_FRAME_SIZE
	.align		4
.L_3425:
        /*5034*/ 	.byte	0x04, 0x11
        /*5036*/ 	.short	(.L_3427 - .L_3426)
	.align		4
.L_3426:
        /*5038*/ 	.word	index@($_Z12KKT_EVALUATEPfS_S_$_Z9J_1_18_20PfS_)
        /*503c*/ 	.word	0x00000008


	//----- nvinfo : EIATTR_FRAME_SIZE
	.align		4
.L_3427:
        /*5040*/ 	.byte	0x04, 0x11
        /*5042*/ 	.short	(.L_3429 - .L_3428)
	.align		4
.L_3428:
        /*5044*/ 	.word	index@($_Z12KKT_EVALUATEPfS_S_$_Z9J_1_18_19PfS_)
        /*5048*/ 	.word	0x00000008


	//----- nvinfo : EIATTR_FRAME_SIZE
	.align		4
.L_3429:
        /*504c*/ 	.byte	0x04, 0x11
        /*504e*/ 	.short	(.L_3431 - .L_3430)
	.align		4
.L_3430:
        /*5050*/ 	.word	index@($_Z12KKT_EVALUATEPfS_S_$_Z9J_1_18_18PfS_)
        /*5054*/ 	.word	0x00000008


	//----- nvinfo : EIATTR_FRAME_SIZE
	.align		4
.L_3431:
        /*5058*/ 	.byte	0x04, 0x11
        /*505a*/ 	.short	(.L_3433 - .L_3432)
	.align		4
.L_3432:
        /*505c*/ 	.word	index@($_Z12KKT_EVALUATEPfS_S_$_Z9J_1_18_17PfS_)
        /*5060*/ 	.word	0x00000008


	//----- nvinfo : EIATTR_FRAME_SIZE
	.align		4
.L_3433:
        /*5064*/ 	.byte	0x04, 0x11
        /*5066*/ 	.short	(.L_3435 - .L_3434)
	.align		4
.L_3434:
        /*5068*/ 	.word	index@($_Z12KKT_EVALUATEPfS_S_$_Z9J_1_18_16PfS_)
        /*506c*/ 	.word	0x00000008


	//----- nvinfo : EIATTR_FRAME_SIZE
	.align		4
.L_3435:
        /*5070*/ 	.byte	0x04, 0x11
        /*5072*/ 	.short	(.L_3437 - .L_3436)
	.align		4
.L_3436:
        /*5074*/ 	.word	index@($_Z12KKT_EVALUATEPfS_S_$_Z9J_1_18_15PfS_)
        /*5078*/ 	.word	0x00000008


	//----- nvinfo : EIATTR_FRAME_SIZE
	.align		4
.L_3437:
        /*507c*/ 	.byte	0x04, 0x11
        /*507e*/ 	.short	(.L_3439 - .L_3438)
	.align		4
.L_3438:
        /*5080*/ 	.word	index@($_Z12KKT_EVALUATEPfS_S_$_Z9J_1_18_14PfS_)
        /*5084*/ 	.word	0x00000008


	//----- nvinfo : EIATTR_FRAME_SIZE
	.align		4
.L_3439:
        /*5088*/ 	.byte	0x04, 0x11
        /*508a*/ 	.short	(.L_3441 - .L_3440)
	.align		4
.L_3440:
        /*508c*/ 	.word	index@($_Z12KKT_EVALUATEPfS_S_$_Z9J_1_18_13PfS_)
        /*5090*/ 	.word	0x00000008


	//----- nvinfo : EIATTR_FRAME_SIZE
	.align		4
.L_3441:
        /*5094*/ 	.byte	0x04, 0x11
        /*5096*/ 	.short	(.L_3443 - .L_3442)
	.align		4
.L_3442:
        /*5098*/ 	.word	index@($_Z12KKT_EVALUATEPfS_S_$_Z9J_1_18_12PfS_)
        /*509c*/ 	.word	0x00000008


	//----- nvinfo : EIATTR_FRAME_SIZE
	.align		4
.L_3443:
        /*50a0*/ 	.byte	0x04, 0x11
        /*50a2*/ 	.short	(.L_3445 - .L_3444)
	.align		4
.L_3444:
        /*50a4*/ 	.word	index@($_Z12KKT_EVALUATEPfS_S_$_Z9J_1_18_11PfS_)
        /*50a8*/ 	.word	0x00000008


	//----- nvinfo : EIATTR_FRAME_SIZE
	.align		4
.L_3445:
        /*50ac*/ 	.byte	0x04, 0x11
        /*50ae*/ 	.short	(.L_3447 - .L_3446)
	.align		4
.L_3446:
        /*50b0*/ 	.word	index@($_Z12KKT_EVALUATEPfS_S_$_Z9J_1_18_10PfS_)
        /*50b4*/ 	.word	0x00000008


	//----- nvinfo : EIATTR_FRAME_SIZE
	.align		4
.L_3447:
        /*50b8*/ 	.byte	0x04, 0x11
        /*50ba*/ 	.short	(.L_3449 - .L_3448)
	.align		4
.L_3448:
        /*50bc*/ 	.word	index@($_Z12KKT_EVALUATEPfS_S_$_Z9J_1_17_21PfS_)
        /*50c0*/ 	.word	0x00000008


	//----- nvinfo : EIATTR_FRAME_SIZE
	.align		4
.L_3449:
        /*50c4*/ 	.byte	0x04, 0x11
        /*50c6*/ 	.short	(.L_3451 - .L_3450)
	.align		4
.L_3450:
        /*50c8*/ 	.word	index@($_Z12KKT_EVALUATEPfS_S_$_Z9J_1_17_20PfS_)
        /*50cc*/ 	.word	0x00000008


	//----- nvinfo : EIATTR_FRAME_SIZE
	.align		4
.L_3451:
        /*50d0*/ 	.byte	0x04, 0x11
        /*50d2*/ 	.short	(.L_3453 - .L_3452)
	.align		4
.L_3452:
        /*50d4*/ 	.word	index@($_Z12KKT_EVALUATEPfS_S_$_Z9J_1_17_19PfS_)
        /*50d8*/ 	.word	0x00000008


	//----- nvinfo : EIATTR_FRAME_SIZE
	.align		4
.L_3453:
        /*50dc*/ 	.byte	0x04, 0x11
        /*50de*/ 	.short	(.L_3455 - .L_3454)
	.align		4
.L_3454:
        /*50e0*/ 	.word	index@($_Z12KKT_EVALUATEPfS_S_$_Z9J_1_17_18PfS_)
        /*50e4*/ 	.word	0x00000008


	//----- nvinfo : EIATTR_FRAME_SIZE
	.align		4
.L_3455:
        /*50e8*/ 	.byte	0x04, 0x11
        /*50ea*/ 	.short	(.L_3457 - .L_3456)
	.align		4
.L_3456:
        /*50ec*/ 	.word	index@($_Z12KKT_EVALUATEPfS_S_$_Z9J_1_17_17PfS_)
        /*50f0*/ 	.word	0x00000008


	//----- nvinfo : EIATTR_FRAME_SIZE
	.align		4
.L_3457:
        /*50f4*/ 	.byte	0x04, 0x11
        /*50f6*/ 	.short	(.L_3459 - .L_3458)
	.align		4
.L_3458:
        /*50f8*/ 	.word	index@($_Z12KKT_EVALUATEPfS_S_$_Z9J_1_17_16PfS_)
        /*50fc*/ 	.word	0x00000008


	//----- nvinfo : EIATTR_FRAME_SIZE
	.align		4
.L_3459:
        /*5100*/ 	.byte	0x04, 0x11
        /*5102*/ 	.short	(.L_3461 - .L_3460)
	.align		4
.L_3460:
        /*5104*/ 	.word	index@($_Z12KKT_EVALUATEPfS_S_$_Z9J_1_17_15PfS_)
        /*5108*/ 	.word	0x00000008


	//----- nvinfo : EIATTR_FRAME_SIZE
	.align		4
.L_3461:
        /*510c*/ 	.byte	0x04, 0x11
        /*510e*/ 	.short	(.L_3463 - .L_3462)
	.align		4
.L_3462:
        /*5110*/ 	.word	index@($_Z12KKT_EVALUATEPfS_S_$_Z9J_1_17_14PfS_)
        /*5114*/ 	.word	0x00000008


	//----- nvinfo : EIATTR_FRAME_SIZE
	.align		4
.L_3463:
        /*5118*/ 	.byte	0x04, 0x11
        /*511a*/ 	.short	(.L_3465 - .L_3464)
	.align		4
.L_3464:
        /*511c*/ 	.word	index@($_Z12KKT_EVALUATEPfS_S_$_Z9J_1_17_13PfS_)
        /*5120*/ 	.word	0x00000008


	//----- nvinfo : EIATTR_FRAME_SIZE
	.align		4
.L_3465:
        /*5124*/ 	.byte	0x04, 0x11
        /*5126*/ 	.short	(.L_3467 - .L_3466)
	.align		4
.L_3466:
        /*5128*/ 	.word	index@($_Z12KKT_EVALUATEPfS_S_$_Z9J_1_17_12PfS_)
        /*512c*/ 	.word	0x00000008


	//----- nvinfo : EIATTR_FRAME_SIZE
	.align		4
.L_3467:
        /*5130*/ 	.byte	0x04, 0x11
        /*5132*/ 	.short	(.L_3469 - .L_3468)
	.align		4
.L_3468:
        /*5134*/ 	.word	index@($_Z12KKT_EVALUATEPfS_S_$_Z9J_1_17_11PfS_)
        /*5138*/ 	.word	0x00000008


	//----- nvinfo : EIATTR_FRAME_SIZE
	.align		4
.L_3469:
        /*513c*/ 	.byte	0x04, 0x11
        /*513e*/ 	.short	(.L_3471 - .L_3470)
	.align		4
.L_3470:
        /*5140*/ 	.word	index@($_Z12KKT_EVALUATEPfS_S_$_Z9J_1_17_10PfS_)
        /*5144*/ 	.word	0x00000008


	//----- nvinfo : EIATTR_FRAME_SIZE
	.align		4
.L_3471:
        /*5148*/ 	.byte	0x04, 0x11
        /*514a*/ 	.short	(.L_3473 - .L_3472)
	.align		4
.L_3472:
        /*514c*/ 	.word	index@($_Z12KKT_EVALUATEPfS_S_$_Z9J_1_16_21PfS_)
        /*5150*/ 	.word	0x00000008


	//----- nvinfo : EIATTR_FRAME_SIZE
	.align		4
.L_3473:
        /*5154*/ 	.byte	0x04, 0x11
        /*5156*/ 	.short	(.L_3475 - .L_3474)
	.align		4
.L_3474:
        /*5158*/ 	.word	index@($_Z12KKT_EVALUATEPfS_S_$_Z9J_1_16_20PfS_)
        /*515c*/ 	.word	0x00000008


	//----- nvinfo : EIATTR_FRAME_SIZE
	.align		4
.L_3475:
        /*5160*/ 	.byte	0x04, 0x11
        /*5162*/ 	.short	(.L_3477 - .L_3476)
	.align		4
.L_3476:
        /*5164*/ 	.word	index@($_Z12KKT_EVALUATEPfS_S_$_Z9J_1_16_19PfS_)
        /*5168*/ 	.word	0x00000008


	//----- nvinfo : EIATTR_FRAME_SIZE
	.align		4
.L_3477:
        /*516c*/ 	.byte	0x04, 0x11
        /*516e*/ 	.short	(.L_3479 - .L_3478)
	.align		4
.L_3478:
        /*5170*/ 	.word	index@($_Z12KKT_EVALUATEPfS_S_$_Z9J_1_16_18PfS_)
        /*5174*/ 	.word	0x00000008


	//----- nvinfo : EIATTR_FRAME_SIZE
	.align		4
.L_3479:
        /*5178*/ 	.byte	0x04, 0x11
        /*517a*/ 	.short	(.L_3481 - .L_3480)
	.align		4
.L_3480:
        /*517c*/ 	.word	index@($_Z12KKT_EVALUATEPfS_S_$_Z9J_1_16_17PfS_)
        /*5180*/ 	.word	0x00000008


	//----- nvinfo : EIATTR_FRAME_SIZE
	.align		4
.L_3481:
        /*5184*/ 	.byte	0x04, 0x11
        /*5186*/ 	.short	(.L_3483 - .L_3482)
	.align		4
.L_3482:
        /*5188*/ 	.word	index@($_Z12KKT_EVALUATEPfS_S_$_Z9J_1_16_16PfS_)
        /*518c*/ 	.word	0x00000008


	//----- nvinfo : EIATTR_FRAME_SIZE
	.align		4
.L_3483:
        /*5190*/ 	.byte	0x04, 0x11
        /*5192*/ 	.short	(.L_3485 - .L_3484)
	.align		4
.L_3484:
        /*5194*/ 	.word	index@($_Z12KKT_EVALUATEPfS_S_$_Z9J_1_16_15PfS_)
        /*5198*/ 	.word	0x00000008


	//----- nvinfo : EIATTR_FRAME_SIZE
	.align		4
.L_3485:
        /*519c*/ 	.byte	0x04, 0x11
        /*519e*/ 	.short	(.L_3487 - .L_3486)
	.align		4
.L_3486:
        /*51a0*/ 	.word	index@($_Z12KKT_EVALUATEPfS_S_$_Z9J_1_16_14PfS_)
        /*51a4*/ 	.word	0x00000008


	//----- nvinfo : EIATTR_FRAME_SIZE
	.align		4
.L_3487:
        /*51a8*/ 	.byte	0x04, 0x11
        /*51aa*/ 	.short	(.L_3489 - .L_3488)
	.align		4
.L_3488:
        /*51ac*/ 	.word	index@($_Z12KKT_EVALUATEPfS_S_$_Z9J_1_16_13PfS_)
        /*51b0*/ 	.word	0x00000008


	//----- nvinfo : EIATTR_FRAME_SIZE
	.align		4
.L_3489:
        /*51b4*/ 	.byte	0x04, 0x11
        /*51b6*/ 	.short	(.L_3491 - .L_3490)
	.align		4
.L_3490:
        /*51b8*/ 	.word	index@($_Z12KKT_EVALUATEPfS_S_$_Z9J_1_16_12PfS_)
        /*51bc*/ 	.word	0x00000008


	//----- nvinfo : EIATTR_FRAME_SIZE
	.align		4
.L_3491:
        /*51c0*/ 	.byte	0x04, 0x11
        /*51c2*/ 	.short	(.L_3493 - .L_3492)
	.align		4
.L_3492:
        /*51c4*/ 	.word	index@($_Z12KKT_EVALUATEPfS_S_$_Z9J_1_16_11PfS_)
        /*51c8*/ 	.word	0x00000008


	//----- nvinfo : EIATTR_FRAME_SIZE
	.align		4
.L_3493:
        /*51cc*/ 	.byte	0x04, 0x11
        /*51ce*/ 	.short	(.L_3495 - .L_3494)
	.align		4
.L_3494:
        /*51d0*/ 	.word	index@($_Z12KKT_EVALUATEPfS_S_$_Z9J_1_16_10PfS_)
        /*51d4*/ 	.word	0x00000008


	//----- nvinfo : EIATTR_FRAME_SIZE
	.align		4
.L_3495:
        /*51d8*/ 	.byte	0x04, 0x11
        /*51da*/ 	.short	(.L_3497 - .L_3496)
	.align		4
.L_3496:
        /*51dc*/ 	.word	index@($_Z12KKT_EVALUATEPfS_S_$_Z9J_1_15_21PfS_)
        /*51e0*/ 	.word	0x00000008


	//----- nvinfo : EIATTR_FRAME_SIZE
	.align		4
.L_3497:
        /*51e4*/ 	.byte	0x04, 0x11
        /*51e6*/ 	.short	(.L_3499 - .L_3498)
	.align		4
.L_3498:
        /*51e8*/ 	.word	index@($_Z12KKT_EVALUATEPfS_S_$_Z9J_1_15_20PfS_)
        /*51ec*/ 	.word	0x00000008


	//----- nvinfo : EIATTR_FRAME_SIZE
	.align		4
.L_3499:
        /*51f0*/ 	.byte	0x04, 0x11
        /*51f2*/ 	.short	(.L_3501 - .L_3500)
	.align		4
.L_3500:
        /*51f4*/ 	.word	index@($_Z12KKT_EVALUATEPfS_S_$_Z9J_1_15_19PfS_)
        /*51f8*/ 	.word	0x00000008


	//----- nvinfo : EIATTR_FRAME_SIZE
	.align		4
.L_3501:
        /*51fc*/ 	.byte	0x04, 0x11
        /*51fe*/ 	.short	(.L_3503 - .L_3502)
	.align		4
.L_3502:
        /*5200*/ 	.word	index@($_Z12KKT_EVALUATEPfS_S_$_Z9J_1_15_18PfS_)
        /*5204*/ 	.word	0x00000008


	//----- nvinfo : EIATTR_FRAME_SIZE
	.align		4
.L_3503:
        /*5208*/ 	.byte	0x04, 0x11
        /*520a*/ 	.short	(.L_3505 - .L_3504)
	.align		4
.L_3504:
        /*520c*/ 	.word	index@($_Z12KKT_EVALUATEPfS_S_$_Z9J_1_15_17PfS_)
        /*5210*/ 	.word	0x00000008


	//----- nvinfo : EIATTR_FRAME_SIZE
	.align		4
.L_3505:
        /*5214*/ 	.byte	0x04, 0x11
        /*5216*/ 	.short	(.L_3507 - .L_3506)
	.align		4
.L_3506:
        /*5218*/ 	.word	index@($_Z12KKT_EVALUATEPfS_S_$_Z9J_1_15_16PfS_)
        /*521c*/ 	.word	0x00000008


	//----- nvinfo : EIATTR_FRAME_SIZE
	.align		4
.L_3507:
        /*5220*/ 	.byte	0x04, 0x11
        /*5222*/ 	.short	(.L_3509 - .L_3508)
	.align		4
.L_3508:
        /*5224*/ 	.word	index@($_Z12KKT_EVALUATEPfS_S_$_Z9J_1_15_15PfS_)
        /*5228*/ 	.word	0x00000008


	//----- nvinfo : EIATTR_FRAME_SIZE
	.align		4
.L_3509:
        /*522c*/ 	.byte	0x04, 0x11
        /*522e*/ 	.short	(.L_3511 - .L_3510)
	.align		4
.L_3510:
        /*5230*/ 	.word	index@($_Z12KKT_EVALUATEPfS_S_$_Z9J_1_15_14PfS_)
        /*5234*/ 	.word	0x00000008


	//----- nvinfo : EIATTR_FRAME_SIZE
	.align		4
.L_3511:
        /*5238*/ 	.byte	0x04, 0x11
        /*523a*/ 	.short	(.L_3513 - .L_3512)
	.align		4
.L_3512:
        /*523c*/ 	.word	index@($_Z12KKT_EVALUATEPfS_S_$_Z9J_1_15_13PfS_)
        /*5240*/ 	.word	0x00000008


	//----- nvinfo : EIATTR_FRAME_SIZE
	.align		4
.L_3513:
        /*5244*/ 	.byte	0x04, 0x11
        /*5246*/ 	.short	(.L_3515 - .L_3514)
	.align		4
.L_3514:
        /*5248*/ 	.word	index@($_Z12KKT_EVALUATEPfS_S_$_Z9J_1_15_12PfS_)
        /*524c*/ 	.word	0x00000008


	//----- nvinfo : EIATTR_FRAME_SIZE
	.align		4
.L_3515:
        /*5250*/ 	.byte	0x04, 0x11
        /*5252*/ 	.short	(.L_3517 - .L_3516)
	.align		4
.L_3516:
        /*5254*/ 	.word	index@($_Z12KKT_EVALUATEPfS_S_$_Z9J_1_15_11PfS_)
        /*5258*/ 	.word	0x00000008


	//----- nvinfo : EIATTR_FRAME_SIZE
	.align		4
.L_3517:
        /*525c*/ 	.byte	0x04, 0x11
        /*525e*/ 	.short	(.L_3519 - .L_3518)
	.align		4
.L_3518:
        /*5260*/ 	.word	index@($_Z12KKT_EVALUATEPfS_S_$_Z9J_1_15_10PfS_)
        /*5264*/ 	.word	0x00000008


	//----- nvinfo : EIATTR_FRAME_SIZE
	.align		4
.L_3519:
        /*5268*/ 	.byte	0x04, 0x11
        /*526a*/ 	.short	(.L_3521 - .L_3520)
	.align		4
.L_3520:
        /*526c*/ 	.word	index@($_Z12KKT_EVALUATEPfS_S_$_Z9J_1_14_21PfS_)
        /*5270*/ 	.word	0x00000008


	//----- nvinfo : EIATTR_FRAME_SIZE
	.align		4
.L_3521:
        /*5274*/ 	.byte	0x04, 0x11
        /*5276*/ 	.short	(.L_3523 - .L_3522)
	.align		4
.L_3522:
        /*5278*/ 	.word	index@($_Z12KKT_EVALUATEPfS_S_$_Z9J_1_14_20PfS_)
        /*527c*/ 	.word	0x00000008


	//----- nvinfo : EIATTR_FRAME_SIZE
	.align		4
.L_3523:
        /*5280*/ 	.byte	0x04, 0x11
        /*5282*/ 	.short	(.L_3525 - .L_3524)
	.align		4
.L_3524:
        /*5284*/ 	.word	index@($_Z12KKT_EVALUATEPfS_S_$_Z9J_1_14_19PfS_)
        /*5288*/ 	.word	0x00000008


	//----- nvinfo : EIATTR_FRAME_SIZE
	.align		4
.L_3525:
        /*528c*/ 	.byte	0x04, 0x11
        /*528e*/ 	.short	(.L_3527 - .L_3526)
	.align		4
.L_3526:
        /*5290*/ 	.word	index@($_Z12KKT_EVALUATEPfS_S_$_Z9J_1_14_18PfS_)
        /*5294*/ 	.word	0x00000008


	//----- nvinfo : EIATTR_FRAME_SIZE
	.align		4
.L_3527:
        /*5298*/ 	.byte	0x04, 0x11
        /*529a*/ 	.short	(.L_3529 - .L_3528)
	.align		4
.L_3528:
        /*529c*/ 	.word	index@($_Z12KKT_EVALUATEPfS_S_$_Z9J_1_14_17PfS_)
        /*52a0*/ 	.word	0x00000008


	//----- nvinfo : EIATTR_FRAME_SIZE
	.align		4
.L_3529:
        /*52a4*/ 	.byte	0x04, 0x11
        /*52a6*/ 	.short	(.L_3531 - .L_3530)
	.align		4
.L_3530:
        /*52a8*/ 	.word	index@($_Z12KKT_EVALUATEPfS_S_$_Z9J_1_14_16PfS_)
        /*52ac*/ 	.word	0x00000008


	//----- nvinfo : EIATTR_FRAME_SIZE
	.align		4
.L_3531:
        /*52b0*/ 	.byte	0x04, 0x11
        /*52b2*/ 	.short	(.L_3533 - .L_3532)
	.align		4
.L_3532:
        /*52b4*/ 	.word	index@($_Z12KKT_EVALUATEPfS_S_$_Z9J_1_14_15PfS_)
        /*52b8*/ 	.word	0x00000008


	//----- nvinfo : EIATTR_FRAME_SIZE
	.align		4
.L_3533:
        /*52bc*/ 	.byte	0x04, 0x11
        /*52be*/ 	.short	(.L_3535 - .L_3534)
	.align		4
.L_3534:
        /*52c0*/ 	.word	index@($_Z12KKT_EVALUATEPfS_S_$_Z9J_1_14_14PfS_)
        /*52c4*/ 	.word	0x00000008


	//----- nvinfo : EIATTR_FRAME_SIZE
	.align		4
.L_3535:
        /*52c8*/ 	.byte	0x04, 0x11
        /*52ca*/ 	.short	(.L_3537 - .L_3536)
	.align		4
.L_3536:
        /*52cc*/ 	.word	index@($_Z12KKT_EVALUATEPfS_S_$_Z9J_1_14_13PfS_)
        /*52d0*/ 	.word	0x00000008


	//----- nvinfo : EIATTR_FRAME_SIZE
	.align		4
.L_3537:
        /*52d4*/ 	.byte	0x04, 0x11
        /*52d6*/ 	.short	(.L_3539 - .L_3538)
	.align		4
.L_3538:
        /*52d8*/ 	.word	index@($_Z12KKT_EVALUATEPfS_S_$_Z9J_1_14_12PfS_)
        /*52dc*/ 	.word	0x00000008


	//----- nvinfo : EIATTR_FRAME_SIZE
	.align		4
.L_3539:
        /*52e0*/ 	.byte	0x04, 0x11
        /*52e2*/ 	.short	(.L_3541 - .L_3540)
	.align		4
.L_3540:
        /*52e4*/ 	.word	index@($_Z12KKT_EVALUATEPfS_S_$_Z9J_1_14_11PfS_)
        /*52e8*/ 	.word	0x00000008


	//----- nvinfo : EIATTR_FRAME_SIZE
	.align		4
.L_3541:
        /*52ec*/ 	.byte	0x04, 0x11
        /*52ee*/ 	.short	(.L_3543 - .L_3542)
	.align		4
.L_3542:
        /*52f0*/ 	.word	index@($_Z12KKT_EVALUATEPfS_S_$_Z9J_1_14_10PfS_)
        /*52f4*/ 	.word	0x00000008


	//----- nvinfo : EIATTR_FRAME_SIZE
	.align		4
.L_3543:
        /*52f8*/ 	.byte	0x04, 0x11
        /*52fa*/ 	.short	(.L_3545 - .L_3544)
	.align		4
.L_3544:
        /*52fc*/ 	.word	index@($_Z12KKT_EVALUATEPfS_S_$_Z9J_1_13_21PfS_)
        /*5300*/ 	.word	0x00000008


	//----- nvinfo : EIATTR_FRAME_SIZE
	.align		4
.L_3545:
        /*5304*/ 	.byte	0x04, 0x11
        /*5306*/ 	.short	(.L_3547 - .L_3546)
	.align		4
.L_3546:
        /*5308*/ 	.word	index@($_Z12KKT_EVALUATEPfS_S_$_Z9J_1_13_20PfS_)
        /*530c*/ 	.word	0x00000008


	//----- nvinfo : EIATTR_FRAME_SIZE
	.align		4
.L_3547:
        /*5310*/ 	.byte	0x04, 0x11
        /*5312*/ 	.short	(.L_3549 - .L_3548)
	.align		4
.L_3548:
        /*5314*/ 	.word	index@($_Z12KKT_EVALUATEPfS_S_$_Z9J_1_13_19PfS_)
        /*5318*/ 	.word	0x00000008


	//----- nvinfo : EIATTR_FRAME_SIZE
	.align		4
.L_3549:
        /*531c*/ 	.byte	0x04, 0x11
        /*531e*/ 	.short	(.L_3551 - .L_3550)
	.align		4
.L_3550:
        /*5320*/ 	.word	index@($_Z12KKT_EVALUATEPfS_S_$_Z9J_1_13_18PfS_)
        /*5324*/ 	.word	0x00000008


	//----- nvinfo : EIATTR_FRAME_SIZE
	.align		4
.L_3551:
        /*5328*/ 	.byte	0x04, 0x11
        /*532a*/ 	.short	(.L_3553 - .L_3552)
	.align		4
.L_3552:
        /*532c*/ 	.word	index@($_Z12KKT_EVALUATEPfS_S_$_Z9J_1_13_17PfS_)
        /*5330*/ 	.word	0x00000008


	//----- nvinfo : EIATTR_FRAME_SIZE
	.align		4
.L_3553:
        /*5334*/ 	.byte	0x04, 0x11
        /*5336*/ 	.short	(.L_3555 - .L_3554)
	.align		4
.L_3554:
        /*5338*/ 	.word	index@($_Z12KKT_EVALUATEPfS_S_$_Z9J_1_13_16PfS_)
        /*533c*/ 	.word	0x00000008


	//----- nvinfo : EIATTR_FRAME_SIZE
	.align		4
.L_3555:
        /*5340*/ 	.byte	0x04, 0x11
        /*5342*/ 	.short	(.L_3557 - .L_3556)
	.align		4
.L_3556:
        /*5344*/ 	.word	index@($_Z12KKT_EVALUATEPfS_S_$_Z9J_1_13_15PfS_)
        /*5348*/ 	.word	0x00000008


	//----- nvinfo : EIATTR_FRAME_SIZE
	.align		4
.L_3557:
        /*534c*/ 	.byte	0x04, 0x11
        /*534e*/ 	.short	(.L_3559 - .L_3558)
	.align		4
.L_3558:
        /*5350*/ 	.word	index@($_Z12KKT_EVALUATEPfS_S_$_Z9J_1_13_14PfS_)
        /*5354*/ 	.word	0x00000008


	//----- nvinfo : EIATTR_FRAME_SIZE
	.align		4
.L_3559:
        /*5358*/ 	.byte	0x04, 0x11
        /*535a*/ 	.short	(.L_3561 - .L_3560)
	.align		4
.L_3560:
        /*535c*/ 	.word	index@($_Z12KKT_EVALUATEPfS_S_$_Z9J_1_13_13PfS_)
        /*5360*/ 	.word	0x00000008


	//----- nvinfo : EIATTR_FRAME_SIZE
	.align		4
.L_3561:
        /*5364*/ 	.byte	0x04, 0x11
        /*5366*/ 	.short	(.L_3563 - .L_3562)
	.align		4
.L_3562:
        /*5368*/ 	.word	index@($_Z12KKT_EVALUATEPfS_S_$_Z9J_1_13_12PfS_)
        /*536c*/ 	.word	0x00000008


	//----- nvinfo : EIATTR_FRAME_SIZE
	.align		4
.L_3563:
        /*5370*/ 	.byte	0x04, 0x11
        /*5372*/ 	.short	(.L_3565 - .L_3564)
	.align		4
.L_3564:
        /*5374*/ 	.word	index@($_Z12KKT_EVALUATEPfS_S_$_Z9J_1_13_11PfS_)
        /*5378*/ 	.word	0x00000008


	//----- nvinfo : EIATTR_FRAME_SIZE
	.align		4
.L_3565:
        /*537c*/ 	.byte	0x04, 0x11
        /*537e*/ 	.short	(.L_3567 - .L_3566)
	.align		4
.L_3566:
        /*5380*/ 	.word	index@($_Z12KKT_EVALUATEPfS_S_$_Z9J_1_13_10PfS_)
        /*5384*/ 	.word	0x00000008


	//----- nvinfo : EIATTR_FRAME_SIZE
	.align		4
.L_3567:
        /*5388*/ 	.byte	0x04, 0x11
        /*538a*/ 	.short	(.L_3569 - .L_3568)
	.align		4
.L_3568:
        /*538c*/ 	.word	index@($_Z12KKT_EVALUATEPfS_S_$_Z9J_1_12_21PfS_)
        /*5390*/ 	.word	0x00000008


	//----- nvinfo : EIATTR_FRAME_SIZE
	.align		4
.L_3569:
        /*5394*/ 	.byte	0x04, 0x11
        /*5396*/ 	.short	(.L_3571 - .L_3570)
	.align		4
.L_3570:
        /*5398*/ 	.word	index@($_Z12KKT_EVALUATEPfS_S_$_Z9J_1_12_20PfS_)
        /*539c*/ 	.word	0x00000008


	//----- nvinfo : EIATTR_FRAME_SIZE
	.align		4
.L_3571:
        /*53a0*/ 	.byte	0x04, 0x11
        /*53a2*/ 	.short	(.L_3573 - .L_3572)
	.align		4
.L_3572:
        /*53a4*/ 	.word	index@($_Z12KKT_EVALUATEPfS_S_$_Z9J_1_12_19PfS_)
        /*53a8*/ 	.word	0x00000008


	//----- nvinfo : EIATTR_FRAME_SIZE
	.align		4
.L_3573:
        /*53ac*/ 	.byte	0x04, 0x11
        /*53ae*/ 	.short	(.L_3575 - .L_3574)
	.align		4
.L_3574:
        /*53b0*/ 	.word	index@($_Z12KKT_EVALUATEPfS_S_$_Z9J_1_12_18PfS_)
        /*53b4*/ 	.word	0x00000008


	//----- nvinfo : EIATTR_FRAME_SIZE
	.align		4
.L_3575:
        /*53b8*/ 	.byte	0x04, 0x11
        /*53ba*/ 	.short	(.L_3577 - .L_3576)
	.align		4
.L_3576:
        /*53bc*/ 	.word	index@($_Z12KKT_EVALUATEPfS_S_$_Z9J_1_12_17PfS_)
        /*53c0*/ 	.word	0x00000008


	//----- nvinfo : EIATTR_FRAME_SIZE
	.align		4
.L_3577:
        /*53c4*/ 	.byte	0x04, 0x11
        /*53c6*/ 	.short	(.L_3579 - .L_3578)
	.align		4
.L_3578:
        /*53c8*/ 	.word	index@($_Z12KKT_EVALUATEPfS_S_$_Z9J_1_12_16PfS_)
        /*53cc*/ 	.word	0x00000008


	//----- nvinfo : EIATTR_FRAME_SIZE
	.align		4
.L_3579:
        /*53d0*/ 	.byte	0x04, 0x11
        /*53d2*/ 	.short	(.L_3581 - .L_3580)
	.align		4
.L_3580:
        /*53d4*/ 	.word	index@($_Z12KKT_EVALUATEPfS_S_$_Z9J_1_12_15PfS_)
        /*53d8*/ 	.word	0x00000008


	//----- nvinfo : EIATTR_FRAME_SIZE
	.align		4
.L_3581:
        /*53dc*/ 	.byte	0x04, 0x11
        /*53de*/ 	.short	(.L_3583 - .L_3582)
	.align		4
.L_3582:
        /*53e0*/ 	.word	index@($_Z12KKT_EVALUATEPfS_S_$_Z9J_1_12_14PfS_)
        /*53e4*/ 	.word	0x00000008


	//----- nvinfo : EIATTR_FRAME_SIZE
	.align		4
.L_3583:
        /*53e8*/ 	.byte	0x04, 0x11
        /*53ea*/ 	.short	(.L_3585 - .L_3584)
	.align		4
.L_3584:
        /*53ec*/ 	.word	index@($_Z12KKT_EVALUATEPfS_S_$_Z9J_1_12_13PfS_)
        /*53f0*/ 	.word	0x00000008


	//----- nvinfo : EIATTR_FRAME_SIZE
	.align		4
.L_3585:
        /*53f4*/ 	.byte	0x04, 0x11
        /*53f6*/ 	.short	(.L_3587 - .L_3586)
	.align		4
.L_3586:
        /*53f8*/ 	.word	index@($_Z12KKT_EVALUATEPfS_S_$_Z9J_1_12_12PfS_)
        /*53fc*/ 	.word	0x00000008


	//----- nvinfo : EIATTR_FRAME_SIZE
	.align		4
.L_3587:
        /*5400*/ 	.byte	0x04, 0x11
        /*5402*/ 	.short	(.L_3589 - .L_3588)
	.align		4
.L_3588:
        /*5404*/ 	.word	index@($_Z12KKT_EVALUATEPfS_S_$_Z9J_1_12_11PfS_)
        /*5408*/ 	.word	0x00000008


	//----- nvinfo : EIATTR_FRAME_SIZE
	.align		4
.L_3589:
        /*540c*/ 	.byte	0x04, 0x11
        /*540e*/ 	.short	(.L_3591 - .L_3590)
	.align		4
.L_3590:
        /*5410*/ 	.word	index@($_Z12KKT_EVALUATEPfS_S_$_Z9J_1_12_10PfS_)
        /*5414*/ 	.word	0x00000008


	//----- nvinfo : EIATTR_FRAME_SIZE
	.align		4
.L_3591:
        /*5418*/ 	.byte	0x04, 0x11
        /*541a*/ 	.short	(.L_3593 - .L_3592)
	.align		4
.L_3592:
        /*541c*/ 	.word	index@($_Z12KKT_EVALUATEPfS_S_$_Z9J_1_11_21PfS_)
        /*5420*/ 	.word	0x00000008


	//----- nvinfo : EIATTR_FRAME_SIZE
	.align		4
.L_3593:
        /*5424*/ 	.byte	0x04, 0x11
        /*5426*/ 	.short	(.L_3595 - .L_3594)
	.align		4
.L_3594:
        /*5428*/ 	.word	index@($_Z12KKT_EVALUATEPfS_S_$_Z9J_1_11_20PfS_)
        /*542c*/ 	.word	0x00000008


	//----- nvinfo : EIATTR_FRAME_SIZE
	.align		4
.L_3595:
        /*5430*/ 	.byte	0x04, 0x11
        /*5432*/ 	.short	(.L_3597 - .L_3596)
	.align		4
.L_3596:
        /*5434*/ 	.word	index@($_Z12KKT_EVALUATEPfS_S_$_Z9J_1_11_19PfS_)
        /*5438*/ 	.word	0x00000008


	//----- nvinfo : EIATTR_FRAME_SIZE
	.align		4
.L_3597:
        /*543c*/ 	.byte	0x04, 0x11
        /*543e*/ 	.short	(.L_3599 - .L_3598)
	.align		4
.L_3598:
        /*5440*/ 	.word	index@($_Z12KKT_EVALUATEPfS_S_$_Z9J_1_11_18PfS_)
        /*5444*/ 	.word	0x00000008


	//----- nvinfo : EIATTR_FRAME_SIZE
	.align		4
.L_3599:
        /*5448*/ 	.byte	0x04, 0x11
        /*544a*/ 	.short	(.L_3601 - .L_3600)
	.align		4
.L_3600:
        /*544c*/ 	.word	index@($_Z12KKT_EVALUATEPfS_S_$_Z9J_1_11_17PfS_)
        /*5450*/ 	.word	0x00000008


	//----- nvinfo : EIATTR_FRAME_SIZE
	.align		4
.L_3601:
        /*5454*/ 	.byte	0x04, 0x11
        /*5456*/ 	.short	(.L_3603 - .L_3602)
	.align		4
.L_3602:
        /*5458*/ 	.word	index@($_Z12KKT_EVALUATEPfS_S_$_Z9J_1_11_16PfS_)
        /*545c*/ 	.word	0x00000008


	//----- nvinfo : EIATTR_FRAME_SIZE
	.align		4
.L_3603:
        /*5460*/ 	.byte	0x04, 0x11
        /*5462*/ 	.short	(.L_3605 - .L_3604)
	.align		4
.L_3604:
        /*5464*/ 	.word	index@($_Z12KKT_EVALUATEPfS_S_$_Z9J_1_11_15PfS_)
        /*5468*/ 	.word	0x00000008


	//----- nvinfo : EIATTR_FRAME_SIZE
	.align		4
.L_3605:
        /*546c*/ 	.byte	0x04, 0x11
        /*546e*/ 	.short	(.L_3607 - .L_3606)
	.align		4
.L_3606:
        /*5470*/ 	.word	index@($_Z12KKT_EVALUATEPfS_S_$_Z9J_1_11_14PfS_)
        /*5474*/ 	.word	0x00000008


	//----- nvinfo : EIATTR_FRAME_SIZE
	.align		4
.L_3607:
        /*5478*/ 	.byte	0x04, 0x11
        /*547a*/ 	.short	(.L_3609 - .L_3608)
	.align		4
.L_3608:
        /*547c*/ 	.word	index@($_Z12KKT_EVALUATEPfS_S_$_Z9J_1_11_13PfS_)
        /*5480*/ 	.word	0x00000008


	//----- nvinfo : EIATTR_FRAME_SIZE
	.align		4
.L_3609:
        /*5484*/ 	.byte	0x04, 0x11
        /*5486*/ 	.short	(.L_3611 - .L_3610)
	.align		4
.L_3610:
        /*5488*/ 	.word	index@($_Z12KKT_EVALUATEPfS_S_$_Z9J_1_11_12PfS_)
        /*548c*/ 	.word	0x00000008


	//----- nvinfo : EIATTR_FRAME_SIZE
	.align		4
.L_3611:
        /*5490*/ 	.byte	0x04, 0x11
        /*5492*/ 	.short	(.L_3613 - .L_3612)
	.align		4
.L_3612:
        /*5494*/ 	.word	index@($_Z12KKT_EVALUATEPfS_S_$_Z9J_1_11_11PfS_)
        /*5498*/ 	.word	0x00000008


	//----- nvinfo : EIATTR_FRAME_SIZE
	.align		4
.L_3613:
        /*549c*/ 	.byte	0x04, 0x11
        /*549e*/ 	.short	(.L_3615 - .L_3614)
	.align		4
.L_3614:
        /*54a0*/ 	.word	index@($_Z12KKT_EVALUATEPfS_S_$_Z9J_1_11_10PfS_)
        /*54a4*/ 	.word	0x00000008


	//----- nvinfo : EIATTR_FRAME_SIZE
	.align		4
.L_3615:
        /*54a8*/ 	.byte	0x04, 0x11
        /*54aa*/ 	.short	(.L_3617 - .L_3616)
	.align		4
.L_3616:
        /*54ac*/ 	.word	index@($_Z12KKT_EVALUATEPfS_S_$_Z9J_1_10_21PfS_)
        /*54b0*/ 	.word	0x00000008


	//----- nvinfo : EIATTR_FRAME_SIZE
	.align		4
.L_3617:
        /*54b4*/ 	.byte	0x04, 0x11
        /*54b6*/ 	.short	(.L_3619 - .L_3618)
	.align		4
.L_3618:
        /*54b8*/ 	.word	index@($_Z12KKT_EVALUATEPfS_S_$_Z9J_1_10_20PfS_)
        /*54bc*/ 	.word	0x00000008


	//----- nvinfo : EIATTR_FRAME_SIZE
	.align		4
.L_3619:
        /*54c0*/ 	.byte	0x04, 0x11
        /*54c2*/ 	.short	(.L_3621 - .L_3620)
	.align		4
.L_3620:
        /*54c4*/ 	.word	index@($_Z12KKT_EVALUATEPfS_S_$_Z9J_1_10_19PfS_)
        /*54c8*/ 	.word	0x00000008


	//----- nvinfo : EIATTR_FRAME_SIZE
	.align		4
.L_3621:
        /*54cc*/ 	.byte	0x04, 0x11
        /*54ce*/ 	.short	(.L_3623 - .L_3622)
	.align		4
.L_3622:
        /*54d0*/ 	.word	index@($_Z12KKT_EVALUATEPfS_S_$_Z9J_1_10_18PfS_)
        /*54d4*/ 	.word	0x00000008


	//----- nvinfo : EIATTR_FRAME_SIZE
	.align		4
.L_3623:
        /*54d8*/ 	.byte	0x04, 0x11
        /*54da*/ 	.short	(.L_3625 - .L_3624)
	.align		4
.L_3624:
        /*54dc*/ 	.word	index@($_Z12KKT_EVALUATEPfS_S_$_Z9J_1_10_17PfS_)
        /*54e0*/ 	.word	0x00000008


	//----- nvinfo : EIATTR_FRAME_SIZE
	.align		4
.L_3625:
        /*54e4*/ 	.byte	0x04, 0x11
        /*54e6*/ 	.short	(.L_3627 - .L_3626)
	.align		4
.L_3626:
        /*54e8*/ 	.word	index@($_Z12KKT_EVALUATEPfS_S_$_Z9J_1_10_16PfS_)
        /*54ec*/ 	.word	0x00000008


	//----- nvinfo : EIATTR_FRAME_SIZE
	.align		4
.L_3627:
        /*54f0*/ 	.byte	0x04, 0x11
        /*54f2*/ 	.short	(.L_3629 - .L_3628)
	.align		4
.L_3628:
        /*54f4*/ 	.word	index@($_Z12KKT_EVALUATEPfS_S_$_Z9J_1_10_15PfS_)
        /*54f8*/ 	.word	0x00000008


	//----- nvinfo : EIATTR_FRAME_SIZE
	.align		4
.L_3629:
        /*54fc*/ 	.byte	0x04, 0x11
        /*54fe*/ 	.short	(.L_3631 - .L_3630)
	.align		4
.L_3630:
        /*5500*/ 	.word	index@($_Z12KKT_EVALUATEPfS_S_$_Z9J_1_10_14PfS_)
        /*5504*/ 	.word	0x00000008


	//----- nvinfo : EIATTR_FRAME_SIZE
	.align		4
.L_3631:
        /*5508*/ 	.byte	0x04, 0x11
        /*550a*/ 	.short	(.L_3633 - .L_3632)
	.align		4
.L_3632:
        /*550c*/ 	.word	index@($_Z12KKT_EVALUATEPfS_S_$_Z9J_1_10_13PfS_)
        /*5510*/ 	.word	0x00000008


	//----- nvinfo : EIATTR_FRAME_SIZE
	.align		4
.L_3633:
        /*5514*/ 	.byte	0x04, 0x11
        /*5516*/ 	.short	(.L_3635 - .L_3634)
	.align		4
.L_3634:
        /*5518*/ 	.word	index@($_Z12KKT_EVALUATEPfS_S_$_Z9J_1_10_12PfS_)
        /*551c*/ 	.word	0x00000008


	//----- nvinfo : EIATTR_FRAME_SIZE
	.align		4
.L_3635:
        /*5520*/ 	.byte	0x04, 0x11
        /*5522*/ 	.short	(.L_3637 - .L_3636)
	.align		4
.L_3636:
        /*5524*/ 	.word	index@($_Z12KKT_EVALUATEPfS_S_$_Z9J_1_10_11PfS_)
        /*5528*/ 	.word	0x00000008


	//----- nvinfo : EIATTR_FRAME_SIZE
	.align		4
.L_3637:
        /*552c*/ 	.byte	0x04, 0x11
        /*552e*/ 	.short	(.L_3639 - .L_3638)
	.align		4
.L_3638:
        /*5530*/ 	.word	index@($_Z12KKT_EVALUATEPfS_S_$_Z9J_1_10_10PfS_)
        /*5534*/ 	.word	0x00000008


	//----- nvinfo : EIATTR_FRAME_SIZE
	.align		4
.L_3639:
        /*5538*/ 	.byte	0x04, 0x11
        /*553a*/ 	.short	(.L_3641 - .L_3640)
	.align		4
.L_3640:
        /*553c*/ 	.word	index@($_Z12KKT_EVALUATEPfS_S_$_Z9J_0_21_21PfS_)
        /*5540*/ 	.word	0x00000008


	//----- nvinfo : EIATTR_FRAME_SIZE
	.align		4
.L_3641:
        /*5544*/ 	.byte	0x04, 0x11
        /*5546*/ 	.short	(.L_3643 - .L_3642)
	.align		4
.L_3642:
        /*5548*/ 	.word	index@($_Z12KKT_EVALUATEPfS_S_$_Z9J_0_21_20PfS_)
        /*554c*/ 	.word	0x00000008


	//----- nvinfo : EIATTR_FRAME_SIZE
	.align		4
.L_3643:
        /*5550*/ 	.byte	0x04, 0x11
        /*5552*/ 	.short	(.L_3645 - .L_3644)
	.align		4
.L_3644:
        /*5554*/ 	.word	index@($_Z12KKT_EVALUATEPfS_S_$_Z9J_0_21_19PfS_)
        /*5558*/ 	.word	0x00000008


	//----- nvinfo : EIATTR_FRAME_SIZE
	.align		4
.L_3645:
        /*555c*/ 	.byte	0x04, 0x11
        /*555e*/ 	.short	(.L_3647 - .L_3646)
	.align		4
.L_3646:
        /*5560*/ 	.word	index@($_Z12KKT_EVALUATEPfS_S_$_Z9J_0_21_18PfS_)
        /*5564*/ 	.word	0x00000008


	//----- nvinfo : EIATTR_FRAME_SIZE
	.align		4
.L_3647:
        /*5568*/ 	.byte	0x04, 0x11
        /*556a*/ 	.short	(.L_3649 - .L_3648)
	.align		4
.L_3648:
        /*556c*/ 	.word	index@($_Z12KKT_EVALUATEPfS_S_$_Z9J_0_21_17PfS_)
        /*5570*/ 	.word	0x00000008


	//----- nvinfo : EIATTR_FRAME_SIZE
	.align		4
.L_3649:
        /*5574*/ 	.byte	0x04, 0x11
        /*5576*/ 	.short	(.L_3651 - .L_3650)
	.align		4
.L_3650:
        /*5578*/ 	.word	index@($_Z12KKT_EVALUATEPfS_S_$_Z9J_0_21_16PfS_)
        /*557c*/ 	.word	0x00000008


	//----- nvinfo : EIATTR_FRAME_SIZE
	.align		4
.L_3651:
        /*5580*/ 	.byte	0x04, 0x11
        /*5582*/ 	.short	(.L_3653 - .L_3652)
	.align		4
.L_3652:
        /*5584*/ 	.word	index@($_Z12KKT_EVALUATEPfS_S_$_Z9J_0_21_15PfS_)
        /*5588*/ 	.word	0x00000008


	//----- nvinfo : EIATTR_FRAME_SIZE
	.align		4
.L_3653:
        /*558c*/ 	.byte	0x04, 0x11
        /*558e*/ 	.short	(.L_3655 - .L_3654)
	.align		4
.L_3654:
        /*5590*/ 	.word	index@($_Z12KKT_EVALUATEPfS_S_$_Z9J_0_21_14PfS_)
        /*5594*/ 	.word	0x00000008


	//----- nvinfo : EIATTR_FRAME_SIZE
	.align		4
.L_3655:
        /*5598*/ 	.byte	0x04, 0x11
        /*559a*/ 	.short	(.L_3657 - .L_3656)
	.align		4
.L_3656:
        /*559c*/ 	.word	index@($_Z12KKT_EVALUATEPfS_S_$_Z9J_0_21_13PfS_)
        /*55a0*/ 	.word	0x00000008


	//----- nvinfo : EIATTR_FRAME_SIZE
	.align		4
.L_3657:
        /*55a4*/ 	.byte	0x04, 0x11
        /*55a6*/ 	.short	(.L_3659 - .L_3658)
	.align		4
.L_3658:
        /*55a8*/ 	.word	index@($_Z12KKT_EVALUATEPfS_S_$_Z9J_0_21_12PfS_)
        /*55ac*/ 	.word	0x00000008


	//----- nvinfo : EIATTR_FRAME_SIZE
	.align		4
.L_3659:
        /*55b0*/ 	.byte	0x04, 0x11
        /*55b2*/ 	.short	(.L_3661 - .L_3660)
	.align		4
.L_3660:
        /*55b4*/ 	.word	index@($_Z12KKT_EVALUATEPfS_S_$_Z9J_0_21_11PfS_)
        /*55b8*/ 	.word	0x00000008


	//----- nvinfo : EIATTR_FRAME_SIZE
	.align		4
.L_3661:
        /*55bc*/ 	.byte	0x04, 0x11
        /*55be*/ 	.short	(.L_3663 - .L_3662)
	.align		4
.L_3662:
        /*55c0*/ 	.word	index@($_Z12KKT_EVALUATEPfS_S_$_Z9J_0_21_10PfS_)
        /*55c4*/ 	.word	0x00000008


	//----- nvinfo : EIATTR_FRAME_SIZE
	.align		4
.L_3663:
        /*55c8*/ 	.byte	0x04, 0x11
        /*55ca*/ 	.short	(.L_3665 - .L_3664)
	.align		4
.L_3664:
        /*55cc*/ 	.word	index@($_Z12KKT_EVALUATEPfS_S_$_Z9J_0_20_21PfS_)
        /*55d0*/ 	.word	0x00000008


	//----- nvinfo : EIATTR_FRAME_SIZE
	.align		4
.L_3665:
        /*55d4*/ 	.byte	0x04, 0x11
        /*55d6*/ 	.short	(.L_3667 - .L_3666)
	.align		4
.L_3666:
        /*55d8*/ 	.word	index@($_Z12KKT_EVALUATEPfS_S_$_Z9J_0_20_20PfS_)
        /*55dc*/ 	.word	0x00000008


	//----- nvinfo : EIATTR_FRAME_SIZE
	.align		4
.L_3667:
        /*55e0*/ 	.byte	0x04, 0x11
        /*55e2*/ 	.short	(.L_3669 - .L_3668)
	.align		4
.L_3668:
        /*55e4*/ 	.word	index@($_Z12KKT_EVALUATEPfS_S_$_Z9J_0_20_19PfS_)
        /*55e8*/ 	.word	0x00000008


	//----- nvinfo : EIATTR_FRAME_SIZE
	.align		4
.L_3669:
        /*55ec*/ 	.byte	0x04, 0x11
        /*55ee*/ 	.short	(.L_3671 - .L_3670)
	.align		4
.L_3670:
        /*55f0*/ 	.word	index@($_Z12KKT_EVALUATEPfS_S_$_Z9J_0_20_18PfS_)
        /*55f4*/ 	.word	0x00000008


	//----- nvinfo : EIATTR_FRAME_SIZE
	.align		4
.L_3671:
        /*55f8*/ 	.byte	0x04, 0x11
        /*55fa*/ 	.short	(.L_3673 - .L_3672)
	.align		4
.L_3672:
        /*55fc*/ 	.word	index@($_Z12KKT_EVALUATEPfS_S_$_Z9J_0_20_17PfS_)
        /*5600*/ 	.word	0x00000008


	//----- nvinfo : EIATTR_FRAME_SIZE
	.align		4
.L_3673:
        /*5604*/ 	.byte	0x04, 0x11
        /*5606*/ 	.short	(.L_3675 - .L_3674)
	.align		4
.L_3674:
        /*5608*/ 	.word	index@($_Z12KKT_EVALUATEPfS_S_$_Z9J_0_20_16PfS_)
        /*560c*/ 	.word	0x00000008


	//----- nvinfo : EIATTR_FRAME_SIZE
	.align		4
.L_3675:
        /*5610*/ 	.byte	0x04, 0x11
        /*5612*/ 	.short	(.L_3677 - .L_3676)
	.align		4
.L_3676:
        /*5614*/ 	.word	index@($_Z12KKT_EVALUATEPfS_S_$_Z9J_0_20_15PfS_)
        /*5618*/ 	.word	0x00000008


	//----- nvinfo : EIATTR_FRAME_SIZE
	.align		4
.L_3677:
        /*561c*/ 	.byte	0x04, 0x11
        /*561e*/ 	.short	(.L_3679 - .L_3678)
	.align		4
.L_3678:
        /*5620*/ 	.word	index@($_Z12KKT_EVALUATEPfS_S_$_Z9J_0_20_14PfS_)
        /*5624*/ 	.word	0x00000008


	//----- nvinfo : EIATTR_FRAME_SIZE
	.align		4
.L_3679:
        /*5628*/ 	.byte	0x04, 0x11
        /*562a*/ 	.short	(.L_3681 - .L_3680)
	.align		4
.L_3680:
        /*562c*/ 	.word	index@($_Z12KKT_EVALUATEPfS_S_$_Z9J_0_20_13PfS_)
        /*5630*/ 	.word	0x00000008


	//----- nvinfo : EIATTR_FRAME_SIZE
	.align		4
.L_3681:
        /*5634*/ 	.byte	0x04, 0x11
        /*5636*/ 	.short	(.L_3683 - .L_3682)
	.align		4
.L_3682:
        /*5638*/ 	.word	index@($_Z12KKT_EVALUATEPfS_S_$_Z9J_0_20_12PfS_)
        /*563c*/ 	.word	0x00000008


	//----- nvinfo : EIATTR_FRAME_SIZE
	.align		4
.L_3683:
        /*5640*/ 	.byte	0x04, 0x11
        /*5642*/ 	.short	(.L_3685 - .L_3684)
	.align		4
.L_3684:
        /*5644*/ 	.word	index@($_Z12KKT_EVALUATEPfS_S_$_Z9J_0_20_11PfS_)
        /*5648*/ 	.word	0x00000008


	//----- nvinfo : EIATTR_FRAME_SIZE
	.align		4
.L_3685:
        /*564c*/ 	.byte	0x04, 0x11
        /*564e*/ 	.short	(.L_3687 - .L_3686)
	.align		4
.L_3686:
        /*5650*/ 	.word	index@($_Z12KKT_EVALUATEPfS_S_$_Z9J_0_20_10PfS_)
        /*5654*/ 	.word	0x00000008


	//----- nvinfo : EIATTR_FRAME_SIZE
	.align		4
.L_3687:
        /*5658*/ 	.byte	0x04, 0x11
        /*565a*/ 	.short	(.L_3689 - .L_3688)
	.align		4
.L_3688:
        /*565c*/ 	.word	index@($_Z12KKT_EVALUATEPfS_S_$_Z9J_0_19_21PfS_)
        /*5660*/ 	.word	0x00000008


	//----- nvinfo : EIATTR_FRAME_SIZE
	.align		4
.L_3689:
        /*5664*/ 	.byte	0x04, 0x11
        /*5666*/ 	.short	(.L_3691 - .L_3690)
	.align		4
.L_3690:
        /*5668*/ 	.word	index@($_Z12KKT_EVALUATEPfS_S_$_Z9J_0_19_20PfS_)
        /*566c*/ 	.word	0x00000008


	//----- nvinfo : EIATTR_FRAME_SIZE
	.align		4
.L_3691:
        /*5670*/ 	.byte	0x04, 0x11
        /*5672*/ 	.short	(.L_3693 - .L_3692)
	.align		4
.L_3692:
        /*5674*/ 	.word	index@($_Z12KKT_EVALUATEPfS_S_$_Z9J_0_19_19PfS_)
        /*5678*/ 	.word	0x00000008


	//----- nvinfo : EIATTR_FRAME_SIZE
	.align		4
.L_3693:
        /*567c*/ 	.byte	0x04, 0x11
        /*567e*/ 	.short	(.L_3695 - .L_3694)
	.align		4
.L_3694:
        /*5680*/ 	.word	index@($_Z12KKT_EVALUATEPfS_S_$_Z9J_0_19_18PfS_)
        /*5684*/ 	.word	0x00000008


	//----- nvinfo : EIATTR_FRAME_SIZE
	.align		4
.L_3695:
        /*5688*/ 	.byte	0x04, 0x11
        /*568a*/ 	.short	(.L_3697 - .L_3696)
	.align		4
.L_3696:
        /*568c*/ 	.word	index@($_Z12KKT_EVALUATEPfS_S_$_Z9J_0_19_17PfS_)
        /*5690*/ 	.word	0x00000008


	//----- nvinfo : EIATTR_FRAME_SIZE
	.align		4
.L_3697:
        /*5694*/ 	.byte	0x04, 0x11
        /*5696*/ 	.short	(.L_3699 - .L_3698)
	.align		4
.L_3698:
        /*5698*/ 	.word	index@($_Z12KKT_EVALUATEPfS_S_$_Z9J_0_19_16PfS_)
        /*569c*/ 	.word	0x00000008


	//----- nvinfo : EIATTR_FRAME_SIZE
	.align		4
.L_3699:
        /*56a0*/ 	.byte	0x04, 0x11
        /*56a2*/ 	.short	(.L_3701 - .L_3700)
	.align		4
.L_3700:
        /*56a4*/ 	.word	index@($_Z12KKT_EVALUATEPfS_S_$_Z9J_0_19_15PfS_)
        /*56a8*/ 	.word	0x00000008


	//----- nvinfo : EIATTR_FRAME_SIZE
	.align		4
.L_3701:
        /*56ac*/ 	.byte	0x04, 0x11
        /*56ae*/ 	.short	(.L_3703 - .L_3702)
	.align		4
.L_3702:
        /*56b0*/ 	.word	index@($_Z12KKT_EVALUATEPfS_S_$_Z9J_0_19_14PfS_)
        /*56b4*/ 	.word	0x00000008


	//----- nvinfo : EIATTR_FRAME_SIZE
	.align		4
.L_3703:
        /*56b8*/ 	.byte	0x04, 0x11
        /*56ba*/ 	.short	(.L_3705 - .L_3704)
	.align		4
.L_3704:
        /*56bc*/ 	.word	index@($_Z12KKT_EVALUATEPfS_S_$_Z9J_0_19_13PfS_)
        /*56c0*/ 	.word	0x00000008


	//----- nvinfo : EIATTR_FRAME_SIZE
	.align		4
.L_3705:
        /*56c4*/ 	.byte	0x04, 0x11
        /*56c6*/ 	.short	(.L_3707 - .L_3706)
	.align		4
.L_3706:
        /*56c8*/ 	.word	index@($_Z12KKT_EVALUATEPfS_S_$_Z9J_0_19_12PfS_)
        /*56cc*/ 	.word	0x00000008


	//----- nvinfo : EIATTR_FRAME_SIZE
	.align		4
.L_3707:
        /*56d0*/ 	.byte	0x04, 0x11
        /*56d2*/ 	.short	(.L_3709 - .L_3708)
	.align		4
.L_3708:
        /*56d4*/ 	.word	index@($_Z12KKT_EVALUATEPfS_S_$_Z9J_0_19_11PfS_)
        /*56d8*/ 	.word	0x00000008


	//----- nvinfo : EIATTR_FRAME_SIZE
	.align		4
.L_3709:
        /*56dc*/ 	.byte	0x04, 0x11
        /*56de*/ 	.short	(.L_3711 - .L_3710)
	.align		4
.L_3710:
        /*56e0*/ 	.word	index@($_Z12KKT_EVALUATEPfS_S_$_Z9J_0_19_10PfS_)
        /*56e4*/ 	.word	0x00000008


	//----- nvinfo : EIATTR_FRAME_SIZE
	.align		4
.L_3711:
        /*56e8*/ 	.byte	0x04, 0x11
        /*56ea*/ 	.short	(.L_3713 - .L_3712)
	.align		4
.L_3712:
        /*56ec*/ 	.word	index@($_Z12KKT_EVALUATEPfS_S_$_Z9J_0_18_21PfS_)
        /*56f0*/ 	.word	0x00000008


	//----- nvinfo : EIATTR_FRAME_SIZE
	.align		4
.L_3713:
        /*56f4*/ 	.byte	0x04, 0x11
        /*56f6*/ 	.short	(.L_3715 - .L_3714)
	.align		4
.L_3714:
        /*56f8*/ 	.word	index@($_Z12KKT_EVALUATEPfS_S_$_Z9J_0_18_20PfS_)
        /*56fc*/ 	.word	0x00000008


	//----- nvinfo : EIATTR_FRAME_SIZE
	.align		4
.L_3715:
        /*5700*/ 	.byte	0x04, 0x11
        /*5702*/ 	.short	(.L_3717 - .L_3716)
	.align		4
.L_3716:
        /*5704*/ 	.word	index@($_Z12KKT_EVALUATEPfS_S_$_Z9J_0_18_19PfS_)
        /*5708*/ 	.word	0x00000008


	//----- nvinfo : EIATTR_FRAME_SIZE
	.align		4
.L_3717:
        /*570c*/ 	.byte	0x04, 0x11
        /*570e*/ 	.short	(.L_3719 - .L_3718)
	.align		4
.L_3718:
        /*5710*/ 	.word	index@($_Z12KKT_EVALUATEPfS_S_$_Z9J_0_18_18PfS_)
        /*5714*/ 	.word	0x00000008


	//----- nvinfo : EIATTR_FRAME_SIZE
	.align		4
.L_3719:
        /*5718*/ 	.byte	0x04, 0x11
        /*571a*/ 	.short	(.L_3721 - .L_3720)
	.align		4
.L_3720:
        /*571c*/ 	.word	index@($_Z12KKT_EVALUATEPfS_S_$_Z9J_0_18_17PfS_)
        /*5720*/ 	.word	0x00000008


	//----- nvinfo : EIATTR_FRAME_SIZE
	.align		4
.L_3721:
        /*5724*/ 	.byte	0x04, 0x11
        /*5726*/ 	.short	(.L_3723 - .L_3722)
	.align		4
.L_3722:
        /*5728*/ 	.word	index@($_Z12KKT_EVALUATEPfS_S_$_Z9J_0_18_16PfS_)
        /*572c*/ 	.word	0x00000008


	//----- nvinfo : EIATTR_FRAME_SIZE
	.align		4
.L_3723:
        /*5730*/ 	.byte	0x04, 0x11
        /*5732*/ 	.short	(.L_3725 - .L_3724)
	.align		4
.L_3724:
        /*5734*/ 	.word	index@($_Z12KKT_EVALUATEPfS_S_$_Z9J_0_18_15PfS_)
        /*5738*/ 	.word	0x00000008


	//----- nvinfo : EIATTR_FRAME_SIZE
	.align		4
.L_3725:
        /*573c*/ 	.byte	0x04, 0x11
        /*573e*/ 	.short	(.L_3727 - .L_3726)
	.align		4
.L_3726:
        /*5740*/ 	.word	index@($_Z12KKT_EVALUATEPfS_S_$_Z9J_0_18_14PfS_)
        /*5744*/ 	.word	0x00000008


	//----- nvinfo : EIATTR_FRAME_SIZE
	.align		4
.L_3727:
        /*5748*/ 	.byte	0x04, 0x11
        /*574a*/ 	.short	(.L_3729 - .L_3728)
	.align		4
.L_3728:
        /*574c*/ 	.word	index@($_Z12KKT_EVALUATEPfS_S_$_Z9J_0_18_13PfS_)
        /*5750*/ 	.word	0x00000008


	//----- nvinfo : EIATTR_FRAME_SIZE
	.align		4
.L_3729:
        /*5754*/ 	.byte	0x04, 0x11
        /*5756*/ 	.short	(.L_3731 - .L_3730)
	.align		4
.L_3730:
        /*5758*/ 	.word	index@($_Z12KKT_EVALUATEPfS_S_$_Z9J_0_18_12PfS_)
        /*575c*/ 	.word	0x00000008


	//----- nvinfo : EIATTR_FRAME_SIZE
	.align		4
.L_3731:
        /*5760*/ 	.byte	0x04, 0x11
        /*5762*/ 	.short	(.L_3733 - .L_3732)
	.align		4
.L_3732:
        /*5764*/ 	.word	index@($_Z12KKT_EVALUATEPfS_S_$_Z9J_0_18_11PfS_)
        /*5768*/ 	.word	0x00000008


	//----- nvinfo : EIATTR_FRAME_SIZE
	.align		4
.L_3733:
        /*576c*/ 	.byte	0x04, 0x11
        /*576e*/ 	.short	(.L_3735 - .L_3734)
	.align		4
.L_3734:
        /*5770*/ 	.word	index@($_Z12KKT_EVALUATEPfS_S_$_Z9J_0_18_10PfS_)
        /*5774*/ 	.word	0x00000008


	//----- nvinfo : EIATTR_FRAME_SIZE
	.align		4
.L_3735:
        /*5778*/ 	.byte	0x04, 0x11
        /*577a*/ 	.short	(.L_3737 - .L_3736)
	.align		4
.L_3736:
        /*577c*/ 	.word	index@($_Z12KKT_EVALUATEPfS_S_$_Z9J_0_17_21PfS_)
        /*5780*/ 	.word	0x00000008


	//----- nvinfo : EIATTR_FRAME_SIZE
	.align		4
.L_3737:
        /*5784*/ 	.byte	0x04, 0x11
        /*5786*/ 	.short	(.L_3739 - .L_3738)
	.align		4
.L_3738:
        /*5788*/ 	.word	index@($_Z12KKT_EVALUATEPfS_S_$_Z9J_0_17_20PfS_)
        /*578c*/ 	.word	0x00000008


	//----- nvinfo : EIATTR_FRAME_SIZE
	.align		4
.L_3739:
        /*5790*/ 	.byte	0x04, 0x11
        /*5792*/ 	.short	(.L_3741 - .L_3740)
	.align		4
.L_3740:
        /*5794*/ 	.word	index@($_Z12KKT_EVALUATEPfS_S_$_Z9J_0_17_19PfS_)
        /*5798*/ 	.word	0x00000008


	//----- nvinfo : EIATTR_FRAME_SIZE
	.align		4
.L_3741:
        /*579c*/ 	.byte	0x04, 0x11
        /*579e*/ 	.short	(.L_3743 - .L_3742)
	.align		4
.L_3742:
        /*57a0*/ 	.word	index@($_Z12KKT_EVALUATEPfS_S_$_Z9J_0_17_18PfS_)
        /*57a4*/ 	.word	0x00000008


	//----- nvinfo : EIATTR_FRAME_SIZE
	.align		4
.L_3743:
        /*57a8*/ 	.byte	0x04, 0x11
        /*57aa*/ 	.short	(.L_3745 - .L_3744)
	.align		4
.L_3744:
        /*57ac*/ 	.word	index@($_Z12KKT_EVALUATEPfS_S_$_Z9J_0_17_17PfS_)
        /*57b0*/ 	.word	0x00000008


	//----- nvinfo : EIATTR_FRAME_SIZE
	.align		4
.L_3745:
        /*57b4*/ 	.byte	0x04, 0x11
        /*57b6*/ 	.short	(.L_3747 - .L_3746)
	.align		4
.L_3746:
        /*57b8*/ 	.word	index@($_Z12KKT_EVALUATEPfS_S_$_Z9J_0_17_16PfS_)
        /*57bc*/ 	.word	0x00000008


	//----- nvinfo : EIATTR_FRAME_SIZE
	.align		4
.L_3747:
        /*57c0*/ 	.byte	0x04, 0x11
        /*57c2*/ 	.short	(.L_3749 - .L_3748)
	.align		4
.L_3748:
        /*57c4*/ 	.word	index@($_Z12KKT_EVALUATEPfS_S_$_Z9J_0_17_15PfS_)
        /*57c8*/ 	.word	0x00000008


	//----- nvinfo : EIATTR_FRAME_SIZE
	.align		4
.L_3749:
        /*57cc*/ 	.byte	0x04, 0x11
        /*57ce*/ 	.short	(.L_3751 - .L_3750)
	.align		4
.L_3750:
        /*57d0*/ 	.word	index@($_Z12KKT_EVALUATEPfS_S_$_Z9J_0_17_14PfS_)
        /*57d4*/ 	.word	0x00000008


	//----- nvinfo : EIATTR_FRAME_SIZE
	.align		4
.L_3751:
        /*57d8*/ 	.byte	0x04, 0x11
        /*57da*/ 	.short	(.L_3753 - .L_3752)
	.align		4
.L_3752:
        /*57dc*/ 	.word	index@($_Z12KKT_EVALUATEPfS_S_$_Z9J_0_17_13PfS_)
        /*57e0*/ 	.word	0x00000008


	//----- nvinfo : EIATTR_FRAME_SIZE
	.align		4
.L_3753:
        /*57e4*/ 	.byte	0x04, 0x11
        /*57e6*/ 	.short	(.L_3755 - .L_3754)
	.align		4
.L_3754:
        /*57e8*/ 	.word	index@($_Z12KKT_EVALUATEPfS_S_$_Z9J_0_17_12PfS_)
        /*57ec*/ 	.word	0x00000008


	//----- nvinfo : EIATTR_FRAME_SIZE
	.align		4
.L_3755:
        /*57f0*/ 	.byte	0x04, 0x11
        /*57f2*/ 	.short	(.L_3757 - .L_3756)
	.align		4
.L_3756:
        /*57f4*/ 	.word	index@($_Z12KKT_EVALUATEPfS_S_$_Z9J_0_17_11PfS_)
        /*57f8*/ 	.word	0x00000008


	//----- nvinfo : EIATTR_FRAME_SIZE
	.align		4
.L_3757:
        /*57fc*/ 	.byte	0x04, 0x11
        /*57fe*/ 	.short	(.L_3759 - .L_3758)
	.align		4
.L_3758:
        /*5800*/ 	.word	index@($_Z12KKT_EVALUATEPfS_S_$_Z9J_0_17_10PfS_)
        /*5804*/ 	.word	0x00000008


	//----- nvinfo : EIATTR_FRAME_SIZE
	.align		4
.L_3759:
        /*5808*/ 	.byte	0x04, 0x11
        /*580a*/ 	.short	(.L_3761 - .L_3760)
	.align		4
.L_3760:
        /*580c*/ 	.word	index@($_Z12KKT_EVALUATEPfS_S_$_Z9J_0_16_21PfS_)
        /*5810*/ 	.word	0x00000008


	//----- nvinfo : EIATTR_FRAME_SIZE
	.align		4
.L_3761:
        /*5814*/ 	.byte	0x04, 0x11
        /*5816*/ 	.short	(.L_3763 - .L_3762)
	.align		4
.L_3762:
        /*5818*/ 	.word	index@($_Z12KKT_EVALUATEPfS_S_$_Z9J_0_16_20PfS_)
        /*581c*/ 	.word	0x00000008


	//----- nvinfo : EIATTR_FRAME_SIZE
	.align		4
.L_3763:
        /*5820*/ 	.byte	0x04, 0x11
        /*5822*/ 	.short	(.L_3765 - .L_3764)
	.align		4
.L_3764:
        /*5824*/ 	.word	index@($_Z12KKT_EVALUATEPfS_S_$_Z9J_0_16_19PfS_)
        /*5828*/ 	.word	0x00000008


	//----- nvinfo : EIATTR_FRAME_SIZE
	.align		4
.L_3765:
        /*582c*/ 	.byte	0x04, 0x11
        /*582e*/ 	.short	(.L_3767 - .L_3766)
	.align		4
.L_3766:
        /*5830*/ 	.word	index@($_Z12KKT_EVALUATEPfS_S_$_Z9J_0_16_18PfS_)
        /*5834*/ 	.word	0x00000008


	//----- nvinfo : EIATTR_FRAME_SIZE
	.align		4
.L_3767:
        /*5838*/ 	.byte	0x04, 0x11
        /*583a*/ 	.short	(.L_3769 - .L_3768)
	.align		4
.L_3768:
        /*583c*/ 	.word	index@($_Z12KKT_EVALUATEPfS_S_$_Z9J_0_16_17PfS_)
        /*5840*/ 	.word	0x00000008


	//----- nvinfo : EIATTR_FRAME_SIZE
	.align		4
.L_3769:
        /*5844*/ 	.byte	0x04, 0x11
        /*5846*/ 	.short	(.L_3771 - .L_3770)
	.align		4
.L_3770:
        /*5848*/ 	.word	index@($_Z12KKT_EVALUATEPfS_S_$_Z9J_0_16_16PfS_)
        /*584c*/ 	.word	0x00000008


	//----- nvinfo : EIATTR_FRAME_SIZE
	.align		4
.L_3771:
        /*5850*/ 	.byte	0x04, 0x11
        /*5852*/ 	.short	(.L_3773 - .L_3772)
	.align		4
.L_3772:
        /*5854*/ 	.word	index@($_Z12KKT_EVALUATEPfS_S_$_Z9J_0_16_15PfS_)
        /*5858*/ 	.word	0x00000008


	//----- nvinfo : EIATTR_FRAME_SIZE
	.align		4
.L_3773:
        /*585c*/ 	.byte	0x04, 0x11
        /*585e*/ 	.short	(.L_3775 - .L_3774)
	.align		4
.L_3774:
        /*5860*/ 	.word	index@($_Z12KKT_EVALUATEPfS_S_$_Z9J_0_16_14PfS_)
        /*5864*/ 	.word	0x00000008


	//----- nvinfo : EIATTR_FRAME_SIZE
	.align		4
.L_3775:
        /*5868*/ 	.byte	0x04, 0x11
        /*586a*/ 	.short	(.L_3777 - .L_3776)
	.align		4
.L_3776:
        /*586c*/ 	.word	index@($_Z12KKT_EVALUATEPfS_S_$_Z9J_0_16_13PfS_)
        /*5870*/ 	.word	0x00000008


	//----- nvinfo : EIATTR_FRAME_SIZE
	.align		4
.L_3777:
        /*5874*/ 	.byte	0x04, 0x11
        /*5876*/ 	.short	(.L_3779 - .L_3778)
	.align		4
.L_3778:
        /*5878*/ 	.word	index@($_Z12KKT_EVALUATEPfS_S_$_Z9J_0_16_12PfS_)
        /*587c*/ 	.word	0x00000008


	//----- nvinfo : EIATTR_FRAME_SIZE
	.align		4
.L_3779:
        /*5880*/ 	.byte	0x04, 0x11
        /*5882*/ 	.short	(.L_3781 - .L_3780)
	.align		4
.L_3780:
        /*5884*/ 	.word	index@($_Z12KKT_EVALUATEPfS_S_$_Z9J_0_16_11PfS_)
        /*5888*/ 	.word	0x00000008


	//----- nvinfo : EIATTR_FRAME_SIZE
	.align		4
.L_3781:
        /*588c*/ 	.byte	0x04, 0x11
        /*588e*/ 	.short	(.L_3783 - .L_3782)
	.align		4
.L_3782:
        /*5890*/ 	.word	index@($_Z12KKT_EVALUATEPfS_S_$_Z9J_0_16_10PfS_)
        /*5894*/ 	.word	0x00000008


	//----- nvinfo : EIATTR_FRAME_SIZE
	.align		4
.L_3783:
        /*5898*/ 	.byte	0x04, 0x11
        /*589a*/ 	.short	(.L_3785 - .L_3784)
	.align		4
.L_3784:
        /*589c*/ 	.word	index@($_Z12KKT_EVALUATEPfS_S_$_Z9J_0_15_21PfS_)
        /*58a0*/ 	.word	0x00000008


	//----- nvinfo : EIATTR_FRAME_SIZE
	.align		4
.L_3785:
        /*58a4*/ 	.byte	0x04, 0x11
        /*58a6*/ 	.short	(.L_3787 - .L_3786)
	.align		4
.L_3786:
        /*58a8*/ 	.word	index@($_Z12KKT_EVALUATEPfS_S_$_Z9J_0_15_20PfS_)
        /*58ac*/ 	.word	0x00000008


	//----- nvinfo : EIATTR_FRAME_SIZE
	.align		4
.L_3787:
        /*58b0*/ 	.byte	0x04, 0x11
        /*58b2*/ 	.short	(.L_3789 - .L_3788)
	.align		4
.L_3788:
        /*58b4*/ 	.word	index@($_Z12KKT_EVALUATEPfS_S_$_Z9J_0_15_19PfS_)
        /*58b8*/ 	.word	0x00000008


	//----- nvinfo : EIATTR_FRAME_SIZE
	.align		4
.L_3789:
        /*58bc*/ 	.byte	0x04, 0x11
        /*58be*/ 	.short	(.L_3791 - .L_3790)
	.align		4
.L_3790:
        /*58c0*/ 	.word	index@($_Z12KKT_EVALUATEPfS_S_$_Z9J_0_15_18PfS_)
        /*58c4*/ 	.word	0x00000008


	//----- nvinfo : EIATTR_FRAME_SIZE
	.align		4
.L_3791:
        /*58c8*/ 	.byte	0x04, 0x11
        /*58ca*/ 	.short	(.L_3793 - .L_3792)
	.align		4
.L_3792:
        /*58cc*/ 	.word	index@($_Z12KKT_EVALUATEPfS_S_$_Z9J_0_15_17PfS_)
        /*58d0*/ 	.word	0x00000008


	//----- nvinfo : EIATTR_FRAME_SIZE
	.align		4
.L_3793:
        /*58d4*/ 	.byte	0x04, 0x11
        /*58d6*/ 	.short	(.L_3795 - .L_3794)
	.align		4
.L_3794:
        /*58d8*/ 	.word	index@($_Z12KKT_EVALUATEPfS_S_$_Z9J_0_15_16PfS_)
        /*58dc*/ 	.word	0x00000008


	//----- nvinfo : EIATTR_FRAME_SIZE
	.align		4
.L_3795:
        /*58e0*/ 	.byte	0x04, 0x11
        /*58e2*/ 	.short	(.L_3797 - .L_3796)
	.align		4
.L_3796:
        /*58e4*/ 	.word	index@($_Z12KKT_EVALUATEPfS_S_$_Z9J_0_15_15PfS_)
        /*58e8*/ 	.word	0x00000008


	//----- nvinfo : EIATTR_FRAME_SIZE
	.align		4
.L_3797:
        /*58ec*/ 	.byte	0x04, 0x11
        /*58ee*/ 	.short	(.L_3799 - .L_3798)
	.align		4
.L_3798:
        /*58f0*/ 	.word	index@($_Z12KKT_EVALUATEPfS_S_$_Z9J_0_15_14PfS_)
        /*58f4*/ 	.word	0x00000008


	//----- nvinfo : EIATTR_FRAME_SIZE
	.align		4
.L_3799:
        /*58f8*/ 	.byte	0x04, 0x11
        /*58fa*/ 	.short	(.L_3801 - .L_3800)
	.align		4
.L_3800:
        /*58fc*/ 	.word	index@($_Z12KKT_EVALUATEPfS_S_$_Z9J_0_15_13PfS_)
        /*5900*/ 	.word	0x00000008


	//----- nvinfo : EIATTR_FRAME_SIZE
	.align		4
.L_3801:
        /*5904*/ 	.byte	0x04, 0x11
        /*5906*/ 	.short	(.L_3803 - .L_3802)
	.align		4
.L_3802:
        /*5908*/ 	.word	index@($_Z12KKT_EVALUATEPfS_S_$_Z9J_0_15_12PfS_)
        /*590c*/ 	.word	0x00000008


	//----- nvinfo : EIATTR_FRAME_SIZE
	.align		4
.L_3803:
        /*5910*/ 	.byte	0x04, 0x11
        /*5912*/ 	.short	(.L_3805 - .L_3804)
	.align		4
.L_3804:
        /*5914*/ 	.word	index@($_Z12KKT_EVALUATEPfS_S_$_Z9J_0_15_11PfS_)
        /*5918*/ 	.word	0x00000008


	//----- nvinfo : EIATTR_FRAME_SIZE
	.align		4
.L_3805:
        /*591c*/ 	.byte	0x04, 0x11
        /*591e*/ 	.short	(.L_3807 - .L_3806)
	.align		4
.L_3806:
        /*5920*/ 	.word	index@($_Z12KKT_EVALUATEPfS_S_$_Z9J_0_15_10PfS_)
        /*5924*/ 	.word	0x00000008


	//----- nvinfo : EIATTR_FRAME_SIZE
	.align		4
.L_3807:
        /*5928*/ 	.byte	0x04, 0x11
        /*592a*/ 	.short	(.L_3809 - .L_3808)
	.align		4
.L_3808:
        /*592c*/ 	.word	index@($_Z12KKT_EVALUATEPfS_S_$_Z9J_0_14_21PfS_)
        /*5930*/ 	.word	0x00000008


	//----- nvinfo : EIATTR_FRAME_SIZE
	.align		4
.L_3809:
        /*5934*/ 	.byte	0x04, 0x11
        /*5936*/ 	.short	(.L_3811 - .L_3810)
	.align		4
.L_3810:
        /*5938*/ 	.word	index@($_Z12KKT_EVALUATEPfS_S_$_Z9J_0_14_20PfS_)
        /*593c*/ 	.word	0x00000008


	//----- nvinfo : EIATTR_FRAME_SIZE
	.align		4
.L_3811:
        /*5940*/ 	.byte	0x04, 0x11
        /*5942*/ 	.short	(.L_3813 - .L_3812)
	.align		4
.L_3812:
        /*5944*/ 	.word	index@($_Z12KKT_EVALUATEPfS_S_$_Z9J_0_14_19PfS_)
        /*5948*/ 	.word	0x00000008


	//----- nvinfo : EIATTR_FRAME_SIZE
	.align		4
.L_3813:
        /*594c*/ 	.byte	0x04, 0x11
        /*594e*/ 	.short	(.L_3815 - .L_3814)
	.align		4
.L_3814:
        /*5950*/ 	.word	index@($_Z12KKT_EVALUATEPfS_S_$_Z9J_0_14_18PfS_)
        /*5954*/ 	.word	0x00000008


	//----- nvinfo : EIATTR_FRAME_SIZE
	.align		4
.L_3815:
        /*5958*/ 	.byte	0x04, 0x11
        /*595a*/ 	.short	(.L_3817 - .L_3816)
	.align		4
.L_3816:
        /*595c*/ 	.word	index@($_Z12KKT_EVALUATEPfS_S_$_Z9J_0_14_17PfS_)
        /*5960*/ 	.word	0x00000008


	//----- nvinfo : EIATTR_FRAME_SIZE
	.align		4
.L_3817:
        /*5964*/ 	.byte	0x04, 0x11
        /*5966*/ 	.short	(.L_3819 - .L_3818)
	.align		4
.L_3818:
        /*5968*/ 	.word	index@($_Z12KKT_EVALUATEPfS_S_$_Z9J_0_14_16PfS_)
        /*596c*/ 	.word	0x00000008


	//----- nvinfo : EIATTR_FRAME_SIZE
	.align		4
.L_3819:
        /*5970*/ 	.byte	0x04, 0x11
        /*5972*/ 	.short	(.L_3821 - .L_3820)
	.align		4
.L_3820:
        /*5974*/ 	.word	index@($_Z12KKT_EVALUATEPfS_S_$_Z9J_0_14_15PfS_)
        /*5978*/ 	.word	0x00000008


	//----- nvinfo : EIATTR_FRAME_SIZE
	.align		4
.L_3821:
        /*597c*/ 	.byte	0x04, 0x11
        /*597e*/ 	.short	(.L_3823 - .L_3822)
	.align		4
.L_3822:
        /*5980*/ 	.word	index@($_Z12KKT_EVALUATEPfS_S_$_Z9J_0_14_14PfS_)
        /*5984*/ 	.word	0x00000008


	//----- nvinfo : EIATTR_FRAME_SIZE
	.align		4
.L_3823:
        /*5988*/ 	.byte	0x04, 0x11
        /*598a*/ 	.short	(.L_3825 - .L_3824)
	.align		4
.L_3824:
        /*598c*/ 	.word	index@($_Z12KKT_EVALUATEPfS_S_$_Z9J_0_14_13PfS_)
        /*5990*/ 	.word	0x00000008


	//----- nvinfo : EIATTR_FRAME_SIZE
	.align		4
.L_3825:
        /*5994*/ 	.byte	0x04, 0x11
        /*5996*/ 	.short	(.L_3827 - .L_3826)
	.align		4
.L_3826:
        /*5998*/ 	.word	index@($_Z12KKT_EVALUATEPfS_S_$_Z9J_0_14_12PfS_)
        /*599c*/ 	.word	0x00000008


	//----- nvinfo : EIATTR_FRAME_SIZE
	.align		4
.L_3827:
        /*59a0*/ 	.byte	0x04, 0x11
        /*59a2*/ 	.short	(.L_3829 - .L_3828)
	.align		4
.L_3828:
        /*59a4*/ 	.word	index@($_Z12KKT_EVALUATEPfS_S_$_Z9J_0_14_11PfS_)
        /*59a8*/ 	.word	0x00000008


	//----- nvinfo : EIATTR_FRAME_SIZE
	.align		4
.L_3829:
        /*59ac*/ 	.byte	0x04, 0x11
        /*59ae*/ 	.short	(.L_3831 - .L_3830)
	.align		4
.L_3830:
        /*59b0*/ 	.word	index@($_Z12KKT_EVALUATEPfS_S_$_Z9J_0_14_10PfS_)
        /*59b4*/ 	.word	0x00000008


	//----- nvinfo : EIATTR_FRAME_SIZE
	.align		4
.L_3831:
        /*59b8*/ 	.byte	0x04, 0x11
        /*59ba*/ 	.short	(.L_3833 - .L_3832)
	.align		4
.L_3832:
        /*59bc*/ 	.word	index@($_Z12KKT_EVALUATEPfS_S_$_Z9J_0_13_21PfS_)
        /*59c0*/ 	.word	0x00000008


	//----- nvinfo : EIATTR_FRAME_SIZE
	.align		4
.L_3833:
        /*59c4*/ 	.byte	0x04, 0x11
        /*59c6*/ 	.short	(.L_3835 - .L_3834)
	.align		4
.L_3834:
        /*59c8*/ 	.word	index@($_Z12KKT_EVALUATEPfS_S_$_Z9J_0_13_20PfS_)
        /*59cc*/ 	.word	0x00000008


	//----- nvinfo : EIATTR_FRAME_SIZE
	.align		4
.L_3835:
        /*59d0*/ 	.byte	0x04, 0x11
        /*59d2*/ 	.short	(.L_3837 - .L_3836)
	.align		4
.L_3836:
        /*59d4*/ 	.word	index@($_Z12KKT_EVALUATEPfS_S_$_Z9J_0_13_19PfS_)
        /*59d8*/ 	.word	0x00000008


	//----- nvinfo : EIATTR_FRAME_SIZE
	.align		4
.L_3837:
        /*59dc*/ 	.byte	0x04, 0x11
        /*59de*/ 	.short	(.L_3839 - .L_3838)
	.align		4
.L_3838:
        /*59e0*/ 	.word	index@($_Z12KKT_EVALUATEPfS_S_$_Z9J_0_13_18PfS_)
        /*59e4*/ 	.word	0x00000008


	//----- nvinfo : EIATTR_FRAME_SIZE
	.align		4
.L_3839:
        /*59e8*/ 	.byte	0x04, 0x11
        /*59ea*/ 	.short	(.L_3841 - .L_3840)
	.align		4
.L_3840:
        /*59ec*/ 	.word	index@($_Z12KKT_EVALUATEPfS_S_$_Z9J_0_13_17PfS_)
        /*59f0*/ 	.word	0x00000008


	//----- nvinfo : EIATTR_FRAME_SIZE
	.align		4
.L_3841:
        /*59f4*/ 	.byte	0x04, 0x11
        /*59f6*/ 	.short	(.L_3843 - .L_3842)
	.align		4
.L_3842:
        /*59f8*/ 	.word	index@($_Z12KKT_EVALUATEPfS_S_$_Z9J_0_13_16PfS_)
        /*59fc*/ 	.word	0x00000008


	//----- nvinfo : EIATTR_FRAME_SIZE
	.align		4
.L_3843:
        /*5a00*/ 	.byte	0x04, 0x11
        /*5a02*/ 	.short	(.L_3845 - .L_3844)
	.align		4
.L_3844:
        /*5a04*/ 	.word	index@($_Z12KKT_EVALUATEPfS_S_$_Z9J_0_13_15PfS_)
        /*5a08*/ 	.word	0x00000008


	//----- nvinfo : EIATTR_FRAME_SIZE
	.align		4
.L_3845:
        /*5a0c*/ 	.byte	0x04, 0x11
        /*5a0e*/ 	.short	(.L_3847 - .L_3846)
	.align		4
.L_3846:
        /*5a10*/ 	.word	index@($_Z12KKT_EVALUATEPfS_S_$_Z9J_0_13_14PfS_)
        /*5a14*/ 	.word	0x00000008


	//----- nvinfo : EIATTR_FRAME_SIZE
	.align		4
.L_3847:
        /*5a18*/ 	.byte	0x04, 0x11
        /*5a1a*/ 	.short	(.L_3849 - .L_3848)
	.align		4
.L_3848:
        /*5a1c*/ 	.word	index@($_Z12KKT_EVALUATEPfS_S_$_Z9J_0_13_13PfS_)
        /*5a20*/ 	.word	0x00000008


	//----- nvinfo : EIATTR_FRAME_SIZE
	.align		4
.L_3849:
        /*5a24*/ 	.byte	0x04, 0x11
        /*5a26*/ 	.short	(.L_3851 - .L_3850)
	.align		4
.L_3850:
        /*5a28*/ 	.word	index@($_Z12KKT_EVALUATEPfS_S_$_Z9J_0_13_12PfS_)
        /*5a2c*/ 	.word	0x00000008


	//----- nvinfo : EIATTR_FRAME_SIZE
	.align		4
.L_3851:
        /*5a30*/ 	.byte	0x04, 0x11
        /*5a32*/ 	.short	(.L_3853 - .L_3852)
	.align		4
.L_3852:
        /*5a34*/ 	.word	index@($_Z12KKT_EVALUATEPfS_S_$_Z9J_0_13_11PfS_)
        /*5a38*/ 	.word	0x00000008


	//----- nvinfo : EIATTR_FRAME_SIZE
	.align		4
.L_3853:
        /*5a3c*/ 	.byte	0x04, 0x11
        /*5a3e*/ 	.short	(.L_3855 - .L_3854)
	.align		4
.L_3854:
        /*5a40*/ 	.word	index@($_Z12KKT_EVALUATEPfS_S_$_Z9J_0_13_10PfS_)
        /*5a44*/ 	.word	0x00000008


	//----- nvinfo : EIATTR_FRAME_SIZE
	.align		4
.L_3855:
        /*5a48*/ 	.byte	0x04, 0x11
        /*5a4a*/ 	.short	(.L_3857 - .L_3856)
	.align		4
.L_3856:
        /*5a4c*/ 	.word	index@($_Z12KKT_EVALUATEPfS_S_$_Z9J_0_12_21PfS_)
        /*5a50*/ 	.word	0x00000008


	//----- nvinfo : EIATTR_FRAME_SIZE
	.align		4
.L_3857:
        /*5a54*/ 	.byte	0x04, 0x11
        /*5a56*/ 	.short	(.L_3859 - .L_3858)
	.align		4
.L_3858:
        /*5a58*/ 	.word	index@($_Z12KKT_EVALUATEPfS_S_$_Z9J_0_12_20PfS_)
        /*5a5c*/ 	.word	0x00000008


	//----- nvinfo : EIATTR_FRAME_SIZE
	.align		4
.L_3859:
        /*5a60*/ 	.byte	0x04, 0x11
        /*5a62*/ 	.short	(.L_3861 - .L_3860)
	.align		4
.L_3860:
        /*5a64*/ 	.word	index@($_Z12KKT_EVALUATEPfS_S_$_Z9J_0_12_19PfS_)
        /*5a68*/ 	.word	0x00000008


	//----- nvinfo : EIATTR_FRAME_SIZE
	.align		4
.L_3861:
        /*5a6c*/ 	.byte	0x04, 0x11
        /*5a6e*/ 	.short	(.L_3863 - .L_3862)
	.align		4
.L_3862:
        /*5a70*/ 	.word	index@($_Z12KKT_EVALUATEPfS_S_$_Z9J_0_12_18PfS_)
        /*5a74*/ 	.word	0x00000008


	//----- nvinfo : EIATTR_FRAME_SIZE
	.align		4
.L_3863:
        /*5a78*/ 	.byte	0x04, 0x11
        /*5a7a*/ 	.short	(.L_3865 - .L_3864)
	.align		4
.L_3864:
        /*5a7c*/ 	.word	index@($_Z12KKT_EVALUATEPfS_S_$_Z9J_0_12_17PfS_)
        /*5a80*/ 	.word	0x00000008


	//----- nvinfo : EIATTR_FRAME_SIZE
	.align		4
.L_3865:
        /*5a84*/ 	.byte	0x04, 0x11
        /*5a86*/ 	.short	(.L_3867 - .L_3866)
	.align		4
.L_3866:
        /*5a88*/ 	.word	index@($_Z12KKT_EVALUATEPfS_S_$_Z9J_0_12_16PfS_)
        /*5a8c*/ 	.word	0x00000008


	//----- nvinfo : EIATTR_FRAME_SIZE
	.align		4
.L_3867:
        /*5a90*/ 	.byte	0x04, 0x11
        /*5a92*/ 	.short	(.L_3869 - .L_3868)
	.align		4
.L_3868:
        /*5a94*/ 	.word	index@($_Z12KKT_EVALUATEPfS_S_$_Z9J_0_12_15PfS_)
        /*5a98*/ 	.word	0x00000008


	//----- nvinfo : EIATTR_FRAME_SIZE
	.align		4
.L_3869:
        /*5a9c*/ 	.byte	0x04, 0x11
        /*5a9e*/ 	.short	(.L_3871 - .L_3870)
	.align		4
.L_3870:
        /*5aa0*/ 	.word	index@($_Z12KKT_EVALUATEPfS_S_$_Z9J_0_12_14PfS_)
        /*5aa4*/ 	.word	0x00000008


	//----- nvinfo : EIATTR_FRAME_SIZE
	.align		4
.L_3871:
        /*5aa8*/ 	.byte	0x04, 0x11
        /*5aaa*/ 	.short	(.L_3873 - .L_3872)
	.align		4
.L_3872:
        /*5aac*/ 	.word	index@($_Z12KKT_EVALUATEPfS_S_$_Z9J_0_12_13PfS_)
        /*5ab0*/ 	.word	0x00000008


	//----- nvinfo : EIATTR_FRAME_SIZE
	.align		4
.L_3873:
        /*5ab4*/ 	.byte	0x04, 0x11
        /*5ab6*/ 	.short	(.L_3875 - .L_3874)
	.align		4
.L_3874:
        /*5ab8*/ 	.word	index@($_Z12KKT_EVALUATEPfS_S_$_Z9J_0_12_12PfS_)
        /*5abc*/ 	.word	0x00000008


	//----- nvinfo : EIATTR_FRAME_SIZE
	.align		4
.L_3875:
        /*5ac0*/ 	.byte	0x04, 0x11
        /*5ac2*/ 	.short	(.L_3877 - .L_3876)
	.align		4
.L_3876:
        /*5ac4*/ 	.word	index@($_Z12KKT_EVALUATEPfS_S_$_Z9J_0_12_11PfS_)
        /*5ac8*/ 	.word	0x00000008


	//----- nvinfo : EIATTR_FRAME_SIZE
	.align		4
.L_3877:
        /*5acc*/ 	.byte	0x04, 0x11
        /*5ace*/ 	.short	(.L_3879 - .L_3878)
	.align		4
.L_3878:
        /*5ad0*/ 	.word	index@($_Z12KKT_EVALUATEPfS_S_$_Z9J_0_12_10PfS_)
        /*5ad4*/ 	.word	0x00000008


	//----- nvinfo : EIATTR_FRAME_SIZE
	.align		4
.L_3879:
        /*5ad8*/ 	.byte	0x04, 0x11
        /*5ada*/ 	.short	(.L_3881 - .L_3880)
	.align		4
.L_3880:
        /*5adc*/ 	.word	index@($_Z12KKT_EVALUATEPfS_S_$_Z9J_0_11_21PfS_)
        /*5ae0*/ 	.word	0x00000008


	//----- nvinfo : EIATTR_FRAME_SIZE
	.align		4
.L_3881:
        /*5ae4*/ 	.byte	0x04, 0x11
        /*5ae6*/ 	.short	(.L_3883 - .L_3882)
	.align		4
.L_3882:
        /*5ae8*/ 	.word	index@($_Z12KKT_EVALUATEPfS_S_$_Z9J_0_11_20PfS_)
        /*5aec*/ 	.word	0x00000008


	//----- nvinfo : EIATTR_FRAME_SIZE
	.align		4
.L_3883:
        /*5af0*/ 	.byte	0x04, 0x11
        /*5af2*/ 	.short	(.L_3885 - .L_3884)
	.align		4
.L_3884:
        /*5af4*/ 	.word	index@($_Z12KKT_EVALUATEPfS_S_$_Z9J_0_11_19PfS_)
        /*5af8*/ 	.word	0x00000008


	//----- nvinfo : EIATTR_FRAME_SIZE
	.align		4
.L_3885:
        /*5afc*/ 	.byte	0x04, 0x11
        /*5afe*/ 	.short	(.L_3887 - .L_3886)
	.align		4
.L_3886:
        /*5b00*/ 	.word	index@($_Z12KKT_EVALUATEPfS_S_$_Z9J_0_11_18PfS_)
        /*5b04*/ 	.word	0x00000008


	//----- nvinfo : EIATTR_FRAME_SIZE
	.align		4
.L_3887:
        /*5b08*/ 	.byte	0x04, 0x11
        /*5b0a*/ 	.short	(.L_3889 - .L_3888)
	.align		4
.L_3888:
        /*5b0c*/ 	.word	index@($_Z12KKT_EVALUATEPfS_S_$_Z9J_0_11_17PfS_)
        /*5b10*/ 	.word	0x00000008


	//----- nvinfo : EIATTR_FRAME_SIZE
	.align		4
.L_3889:
        /*5b14*/ 	.byte	0x04, 0x11
        /*5b16*/ 	.short	(.L_3891 - .L_3890)
	.align		4
.L_3890:
        /*5b18*/ 	.word	index@($_Z12KKT_EVALUATEPfS_S_$_Z9J_0_11_16PfS_)
        /*5b1c*/ 	.word	0x00000008


	//----- nvinfo : EIATTR_FRAME_SIZE
	.align		4
.L_3891:
        /*5b20*/ 	.byte	0x04, 0x11
        /*5b22*/ 	.short	(.L_3893 - .L_3892)
	.align		4
.L_3892:
        /*5b24*/ 	.word	index@($_Z12KKT_EVALUATEPfS_S_$_Z9J_0_11_15PfS_)
        /*5b28*/ 	.word	0x00000008


	//----- nvinfo : EIATTR_FRAME_SIZE
	.align		4
.L_3893:
        /*5b2c*/ 	.byte	0x04, 0x11
        /*5b2e*/ 	.short	(.L_3895 - .L_3894)
	.align		4
.L_3894:
        /*5b30*/ 	.word	index@($_Z12KKT_EVALUATEPfS_S_$_Z9J_0_11_14PfS_)
        /*5b34*/ 	.word	0x00000008


	//----- nvinfo : EIATTR_FRAME_SIZE
	.align		4
.L_3895:
        /*5b38*/ 	.byte	0x04, 0x11
        /*5b3a*/ 	.short	(.L_3897 - .L_3896)
	.align		4
.L_3896:
        /*5b3c*/ 	.word	index@($_Z12KKT_EVALUATEPfS_S_$_Z9J_0_11_13PfS_)
        /*5b40*/ 	.word	0x00000008


	//----- nvinfo : EIATTR_FRAME_SIZE
	.align		4
.L_3897:
        /*5b44*/ 	.byte	0x04, 0x11
        /*5b46*/ 	.short	(.L_3899 - .L_3898)
	.align		4
.L_3898:
        /*5b48*/ 	.word	index@($_Z12KKT_EVALUATEPfS_S_$_Z9J_0_11_12PfS_)
        /*5b4c*/ 	.word	0x00000008


	//----- nvinfo : EIATTR_FRAME_SIZE
	.align		4
.L_3899:
        /*5b50*/ 	.byte	0x04, 0x11
        /*5b52*/ 	.short	(.L_3901 - .L_3900)
	.align		4
.L_3900:
        /*5b54*/ 	.word	index@($_Z12KKT_EVALUATEPfS_S_$_Z9J_0_11_11PfS_)
        /*5b58*/ 	.word	0x00000008


	//----- nvinfo : EIATTR_FRAME_SIZE
	.align		4
.L_3901:
        /*5b5c*/ 	.byte	0x04, 0x11
        /*5b5e*/ 	.short	(.L_3903 - .L_3902)
	.align		4
.L_3902:
        /*5b60*/ 	.word	index@($_Z12KKT_EVALUATEPfS_S_$_Z9J_0_11_10PfS_)
        /*5b64*/ 	.word	0x00000008


	//----- nvinfo : EIATTR_FRAME_SIZE
	.align		4
.L_3903:
        /*5b68*/ 	.byte	0x04, 0x11
        /*5b6a*/ 	.short	(.L_3905 - .L_3904)
	.align		4
.L_3904:
        /*5b6c*/ 	.word	index@($_Z12KKT_EVALUATEPfS_S_$_Z9J_0_10_21PfS_)
        /*5b70*/ 	.word	0x00000008


	//----- nvinfo : EIATTR_FRAME_SIZE
	.align		4
.L_3905:
        /*5b74*/ 	.byte	0x04, 0x11
        /*5b76*/ 	.short	(.L_3907 - .L_3906)
	.align		4
.L_3906:
        /*5b78*/ 	.word	index@($_Z12KKT_EVALUATEPfS_S_$_Z9J_0_10_20PfS_)
        /*5b7c*/ 	.word	0x00000008


	//----- nvinfo : EIATTR_FRAME_SIZE
	.align		4
.L_3907:
        /*5b80*/ 	.byte	0x04, 0x11
        /*5b82*/ 	.short	(.L_3909 - .L_3908)
	.align		4
.L_3908:
        /*5b84*/ 	.word	index@($_Z12KKT_EVALUATEPfS_S_$_Z9J_0_10_19PfS_)
        /*5b88*/ 	.word	0x00000008


	//----- nvinfo : EIATTR_FRAME_SIZE
	.align		4
.L_3909:
        /*5b8c*/ 	.byte	0x04, 0x11
        /*5b8e*/ 	.short	(.L_3911 - .L_3910)
	.align		4
.L_3910:
        /*5b90*/ 	.word	index@($_Z12KKT_EVALUATEPfS_S_$_Z9J_0_10_18PfS_)
        /*5b94*/ 	.word	0x00000008


	//----- nvinfo : EIATTR_FRAME_SIZE
	.align		4
.L_3911:
        /*5b98*/ 	.byte	0x04, 0x11
        /*5b9a*/ 	.short	(.L_3913 - .L_3912)
	.align		4
.L_3912:
        /*5b9c*/ 	.word	index@($_Z12KKT_EVALUATEPfS_S_$_Z9J_0_10_17PfS_)
        /*5ba0*/ 	.word	0x00000008


	//----- nvinfo : EIATTR_FRAME_SIZE
	.align		4
.L_3913:
        /*5ba4*/ 	.byte	0x04, 0x11
        /*5ba6*/ 	.short	(.L_3915 - .L_3914)
	.align		4
.L_3914:
        /*5ba8*/ 	.word	index@($_Z12KKT_EVALUATEPfS_S_$_Z9J_0_10_16PfS_)
        /*5bac*/ 	.word	0x00000008


	//----- nvinfo : EIATTR_FRAME_SIZE
	.align		4
.L_3915:
        /*5bb0*/ 	.byte	0x04, 0x11
        /*5bb2*/ 	.short	(.L_3917 - .L_3916)
	.align		4
.L_3916:
        /*5bb4*/ 	.word	index@($_Z12KKT_EVALUATEPfS_S_$_Z9J_0_10_15PfS_)
        /*5bb8*/ 	.word	0x00000008


	//----- nvinfo : EIATTR_FRAME_SIZE
	.align		4
.L_3917:
        /*5bbc*/ 	.byte	0x04, 0x11
        /*5bbe*/ 	.short	(.L_3919 - .L_3918)
	.align		4
.L_3918:
        /*5bc0*/ 	.word	index@($_Z12KKT_EVALUATEPfS_S_$_Z9J_0_10_14PfS_)
        /*5bc4*/ 	.word	0x00000008


	//----- nvinfo : EIATTR_FRAME_SIZE
	.align		4
.L_3919:
        /*5bc8*/ 	.byte	0x04, 0x11
        /*5bca*/ 	.short	(.L_3921 - .L_3920)
	.align		4
.L_3920:
        /*5bcc*/ 	.word	index@($_Z12KKT_EVALUATEPfS_S_$_Z9J_0_10_13PfS_)
        /*5bd0*/ 	.word	0x00000008


	//----- nvinfo : EIATTR_FRAME_SIZE
	.align		4
.L_3921:
        /*5bd4*/ 	.byte	0x04, 0x11
        /*5bd6*/ 	.short	(.L_3923 - .L_3922)
	.align		4
.L_3922:
        /*5bd8*/ 	.word	index@($_Z12KKT_EVALUATEPfS_S_$_Z9J_0_10_12PfS_)
        /*5bdc*/ 	.word	0x00000008


	//----- nvinfo : EIATTR_FRAME_SIZE
	.align		4
.L_3923:
        /*5be0*/ 	.byte	0x04, 0x11
        /*5be2*/ 	.short	(.L_3925 - .L_3924)
	.align		4
.L_3924:
        /*5be4*/ 	.word	index@($_Z12KKT_EVALUATEPfS_S_$_Z9J_0_10_11PfS_)
        /*5be8*/ 	.word	0x00000008


	//----- nvinfo : EIATTR_FRAME_SIZE
	.align		4
.L_3925:
        /*5bec*/ 	.byte	0x04, 0x11
        /*5bee*/ 	.short	(.L_3927 - .L_3926)
	.align		4
.L_3926:
        /*5bf0*/ 	.word	index@($_Z12KKT_EVALUATEPfS_S_$_Z9J_0_10_10PfS_)
        /*5bf4*/ 	.word	0x00000008


	//----- nvinfo : EIATTR_FRAME_SIZE
	.align		4
.L_3927:
        /*5bf8*/ 	.byte	0x04, 0x11
        /*5bfa*/ 	.short	(.L_3929 - .L_3928)
	.align		4
.L_3928:
        /*5bfc*/ 	.word	index@($_Z12KKT_EVALUATEPfS_S_$_Z8KKT_2_21PfS_)
        /*5c00*/ 	.word	0x00000008


	//----- nvinfo : EIATTR_FRAME_SIZE
	.align		4
.L_3929:
        /*5c04*/ 	.byte	0x04, 0x11
        /*5c06*/ 	.short	(.L_3931 - .L_3930)
	.align		4
.L_3930:
        /*5c08*/ 	.word	index@($_Z12KKT_EVALUATEPfS_S_$_Z8KKT_2_20PfS_)
        /*5c0c*/ 	.word	0x00000008


	//----- nvinfo : EIATTR_FRAME_SIZE
	.align		4
.L_3931:
        /*5c10*/ 	.byte	0x04, 0x11
        /*5c12*/ 	.short	(.L_3933 - .L_3932)
	.align		4
.L_3932:
        /*5c14*/ 	.word	index@($_Z12KKT_EVALUATEPfS_S_$_Z8KKT_2_19PfS_)
        /*5c18*/ 	.word	0x00000008


	//----- nvinfo : EIATTR_FRAME_SIZE
	.align		4
.L_3933:
        /*5c1c*/ 	.byte	0x04, 0x11
        /*5c1e*/ 	.short	(.L_3935 - .L_3934)
	.align		4
.L_3934:
        /*5c20*/ 	.word	index@($_Z12KKT_EVALUATEPfS_S_$_Z8KKT_2_18PfS_)
        /*5c24*/ 	.word	0x00000008


	//----- nvinfo : EIATTR_FRAME_SIZE
	.align		4
.L_3935:
        /*5c28*/ 	.byte	0x04, 0x11
        /*5c2a*/ 	.short	(.L_3937 - .L_3936)
	.align		4
.L_3936:
        /*5c2c*/ 	.word	index@($_Z12KKT_EVALUATEPfS_S_$_Z8KKT_2_17PfS_)
        /*5c30*/ 	.word	0x00000008


	//----- nvinfo : EIATTR_FRAME_SIZE
	.align		4
.L_3937:
        /*5c34*/ 	.byte	0x04, 0x11
        /*5c36*/ 	.short	(.L_3939 - .L_3938)
	.align		4
.L_3938:
        /*5c38*/ 	.word	index@($_Z12KKT_EVALUATEPfS_S_$_Z8KKT_2_16PfS_)
        /*5c3c*/ 	.word	0x00000008


	//----- nvinfo : EIATTR_FRAME_SIZE
	.align		4
.L_3939:
        /*5c40*/ 	.byte	0x04, 0x11
        /*5c42*/ 	.short	(.L_3941 - .L_3940)
	.align		4
.L_3940:
        /*5c44*/ 	.word	index@($_Z12KKT_EVALUATEPfS_S_$_Z8KKT_2_15PfS_)
        /*5c48*/ 	.word	0x00000008


	//----- nvinfo : EIATTR_FRAME_SIZE
	.align		4
.L_3941:
        /*5c4c*/ 	.byte	0x04, 0x11
        /*5c4e*/ 	.short	(.L_3943 - .L_3942)
	.align		4
.L_3942:
        /*5c50*/ 	.word	index@($_Z12KKT_EVALUATEPfS_S_$_Z8KKT_2_14PfS_)
        /*5c54*/ 	.word	0x00000008


	//----- nvinfo : EIATTR_FRAME_SIZE
	.align		4
.L_3943:
        /*5c58*/ 	.byte	0x04, 0x11
        /*5c5a*/ 	.short	(.L_3945 - .L_3944)
	.align		4
.L_3944:
        /*5c5c*/ 	.word	index@($_Z12KKT_EVALUATEPfS_S_$_Z8KKT_2_13PfS_)
        /*5c60*/ 	.word	0x00000008


	//----- nvinfo : EIATTR_FRAME_SIZE
	.align		4
.L_3945:
        /*5c64*/ 	.byte	0x04, 0x11
        /*5c66*/ 	.short	(.L_3947 - .L_3946)
	.align		4
.L_3946:
        /*5c68*/ 	.word	index@($_Z12KKT_EVALUATEPfS_S_$_Z8KKT_2_12PfS_)
        /*5c6c*/ 	.word	0x00000008


	//----- nvinfo : EIATTR_FRAME_SIZE
	.align		4
.L_3947:
        /*5c70*/ 	.byte	0x04, 0x11
        /*5c72*/ 	.short	(.L_3949 - .L_3948)
	.align		4
.L_3948:
        /*5c74*/ 	.word	index@($_Z12KKT_EVALUATEPfS_S_$_Z8KKT_2_11PfS_)
        /*5c78*/ 	.word	0x00000008


	//----- nvinfo : EIATTR_FRAME_SIZE
	.align		4
.L_3949:
        /*5c7c*/ 	.byte	0x04, 0x11
        /*5c7e*/ 	.short	(.L_3951 - .L_3950)
	.align		4
.L_3950:
        /*5c80*/ 	.word	index@($_Z12KKT_EVALUATEPfS_S_$_Z8KKT_2_10PfS_)
        /*5c84*/ 	.word	0x00000008


	//----- nvinfo : EIATTR_FRAME_SIZE
	.align		4
.L_3951:
        /*5c88*/ 	.byte	0x04, 0x11
        /*5c8a*/ 	.short	(.L_3953 - .L_3952)
	.align		4
.L_3952:
        /*5c8c*/ 	.word	index@($_Z12KKT_EVALUATEPfS_S_$_Z8KKT_1_21PfS_)
        /*5c90*/ 	.word	0x00000008


	//----- nvinfo : EIATTR_FRAME_SIZE
	.align		4
.L_3953:
        /*5c94*/ 	.byte	0x04, 0x11
        /*5c96*/ 	.short	(.L_3955 - .L_3954)
	.align		4
.L_3954:
        /*5c98*/ 	.word	index@($_Z12KKT_EVALUATEPfS_S_$_Z8KKT_1_20PfS_)
        /*5c9c*/ 	.word	0x00000008


	//----- nvinfo : EIATTR_FRAME_SIZE
	.align		4
.L_3955:
        /*5ca0*/ 	.byte	0x04, 0x11
        /*5ca2*/ 	.short	(.L_3957 - .L_3956)
	.align		4
.L_3956:
        /*5ca4*/ 	.word	index@($_Z12KKT_EVALUATEPfS_S_$_Z8KKT_1_19PfS_)
        /*5ca8*/ 	.word	0x00000008


	//----- nvinfo : EIATTR_FRAME_SIZE
	.align		4
.L_3957:
        /*5cac*/ 	.byte	0x04, 0x11
        /*5cae*/ 	.short	(.L_3959 - .L_3958)
	.align		4
.L_3958:
        /*5cb0*/ 	.word	index@($_Z12KKT_EVALUATEPfS_S_$_Z8KKT_1_18PfS_)
        /*5cb4*/ 	.word	0x00000008


	//----- nvinfo : EIATTR_FRAME_SIZE
	.align		4
.L_3959:
        /*5cb8*/ 	.byte	0x04, 0x11
        /*5cba*/ 	.short	(.L_3961 - .L_3960)
	.align		4
.L_3960:
        /*5cbc*/ 	.word	index@($_Z12KKT_EVALUATEPfS_S_$_Z8KKT_1_17PfS_)
        /*5cc0*/ 	.word	0x00000008


	//----- nvinfo : EIATTR_FRAME_SIZE
	.align		4
.L_3961:
        /*5cc4*/ 	.byte	0x04, 0x11
        /*5cc6*/ 	.short	(.L_3963 - .L_3962)
	.align		4
.L_3962:
        /*5cc8*/ 	.word	index@($_Z12KKT_EVALUATEPfS_S_$_Z8KKT_1_16PfS_)
        /*5ccc*/ 	.word	0x00000008


	//----- nvinfo : EIATTR_FRAME_SIZE
	.align		4
.L_3963:
        /*5cd0*/ 	.byte	0x04, 0x11
        /*5cd2*/ 	.short	(.L_3965 - .L_3964)
	.align		4
.L_3964:
        /*5cd4*/ 	.word	index@($_Z12KKT_EVALUATEPfS_S_$_Z8KKT_1_15PfS_)
        /*5cd8*/ 	.word	0x00000008


	//----- nvinfo : EIATTR_FRAME_SIZE
	.align		4
.L_3965:
        /*5cdc*/ 	.byte	0x04, 0x11
        /*5cde*/ 	.short	(.L_3967 - .L_3966)
	.align		4
.L_3966:
        /*5ce0*/ 	.word	index@($_Z12KKT_EVALUATEPfS_S_$_Z8KKT_1_14PfS_)
        /*5ce4*/ 	.word	0x00000008


	//----- nvinfo : EIATTR_FRAME_SIZE
	.align		4
.L_3967:
        /*5ce8*/ 	.byte	0x04, 0x11
        /*5cea*/ 	.short	(.L_3969 - .L_3968)
	.align		4
.L_3968:
        /*5cec*/ 	.word	index@($_Z12KKT_EVALUATEPfS_S_$_Z8KKT_1_13PfS_)
        /*5cf0*/ 	.word	0x00000008


	//----- nvinfo : EIATTR_FRAME_SIZE
	.align		4
.L_3969:
        /*5cf4*/ 	.byte	0x04, 0x11
        /*5cf6*/ 	.short	(.L_3971 - .L_3970)
	.align		4
.L_3970:
        /*5cf8*/ 	.word	index@($_Z12KKT_EVALUATEPfS_S_$_Z8KKT_1_12PfS_)
        /*5cfc*/ 	.word	0x00000008


	//----- nvinfo : EIATTR_FRAME_SIZE
	.align		4
.L_3971:
        /*5d00*/ 	.byte	0x04, 0x11
        /*5d02*/ 	.short	(.L_3973 - .L_3972)
	.align		4
.L_3972:
        /*5d04*/ 	.word	index@($_Z12KKT_EVALUATEPfS_S_$_Z8KKT_1_11PfS_)
        /*5d08*/ 	.word	0x00000008


	//----- nvinfo : EIATTR_FRAME_SIZE
	.align		4
.L_3973:
        /*5d0c*/ 	.byte	0x04, 0x11
        /*5d0e*/ 	.short	(.L_3975 - .L_3974)
	.align		4
.L_3974:
        /*5d10*/ 	.word	index@($_Z12KKT_EVALUATEPfS_S_$_Z8KKT_1_10PfS_)
        /*5d14*/ 	.word	0x00000008


	//----- nvinfo : EIATTR_FRAME_SIZE
	.align		4
.L_3975:
        /*5d18*/ 	.byte	0x04, 0x11
        /*5d1a*/ 	.short	(.L_3977 - .L_3976)
	.align		4
.L_3976:
        /*5d1c*/ 	.word	index@($_Z12KKT_EVALUATEPfS_S_$_Z8KKT_0_21PfS_)
        /*5d20*/ 	.word	0x00000008


	//----- nvinfo : EIATTR_FRAME_SIZE
	.align		4
.L_3977:
        /*5d24*/ 	.byte	0x04, 0x11
        /*5d26*/ 	.short	(.L_3979 - .L_3978)
	.align		4
.L_3978:
        /*5d28*/ 	.word	index@($_Z12KKT_EVALUATEPfS_S_$_Z8KKT_0_20PfS_)
        /*5d2c*/ 	.word	0x00000008


	//----- nvinfo : EIATTR_FRAME_SIZE
	.align		4
.L_3979:
        /*5d30*/ 	.byte	0x04, 0x11
        /*5d32*/ 	.short	(.L_3981 - .L_3980)
	.align		4
.L_3980:
        /*5d34*/ 	.word	index@($_Z12KKT_EVALUATEPfS_S_$_Z8KKT_0_19PfS_)
        /*5d38*/ 	.word	0x00000008


	//----- nvinfo : EIATTR_FRAME_SIZE
	.align		4
.L_3981:
        /*5d3c*/ 	.byte	0x04, 0x11
        /*5d3e*/ 	.short	(.L_3983 - .L_3982)
	.align		4
.L_3982:
        /*5d40*/ 	.word	index@($_Z12KKT_EVALUATEPfS_S_$_Z8KKT_0_18PfS_)
        /*5d44*/ 	.word	0x00000008


	//----- nvinfo : EIATTR_FRAME_SIZE
	.align		4
.L_3983:
        /*5d48*/ 	.byte	0x04, 0x11
        /*5d4a*/ 	.short	(.L_3985 - .L_3984)
	.align		4
.L_3984:
        /*5d4c*/ 	.word	index@($_Z12KKT_EVALUATEPfS_S_$_Z8KKT_0_17PfS_)
        /*5d50*/ 	.word	0x00000008


	//----- nvinfo : EIATTR_FRAME_SIZE
	.align		4
.L_3985:
        /*5d54*/ 	.byte	0x04, 0x11
        /*5d56*/ 	.short	(.L_3987 - .L_3986)
	.align		4
.L_3986:
        /*5d58*/ 	.word	index@($_Z12KKT_EVALUATEPfS_S_$_Z8KKT_0_16PfS_)
        /*5d5c*/ 	.word	0x00000008


	//----- nvinfo : EIATTR_FRAME_SIZE
	.align		4
.L_3987:
        /*5d60*/ 	.byte	0x04, 0x11
        /*5d62*/ 	.short	(.L_3989 - .L_3988)
	.align		4
.L_3988:
        /*5d64*/ 	.word	index@($_Z12KKT_EVALUATEPfS_S_$_Z8KKT_0_15PfS_)
        /*5d68*/ 	.word	0x00000008


	//----- nvinfo : EIATTR_FRAME_SIZE
	.align		4
.L_3989:
        /*5d6c*/ 	.byte	0x04, 0x11
        /*5d6e*/ 	.short	(.L_3991 - .L_3990)
	.align		4
.L_3990:
        /*5d70*/ 	.word	index@($_Z12KKT_EVALUATEPfS_S_$_Z8KKT_0_14PfS_)
        /*5d74*/ 	.word	0x00000008


	//----- nvinfo : EIATTR_FRAME_SIZE
	.align		4
.L_3991:
        /*5d78*/ 	.byte	0x04, 0x11
        /*5d7a*/ 	.short	(.L_3993 - .L_3992)
	.align		4
.L_3992:
        /*5d7c*/ 	.word	index@($_Z12KKT_EVALUATEPfS_S_$_Z8KKT_0_13PfS_)
        /*5d80*/ 	.word	0x00000008


	//----- nvinfo : EIATTR_FRAME_SIZE
	.align		4
.L_3993:
        /*5d84*/ 	.byte	0x04, 0x11
        /*5d86*/ 	.short	(.L_3995 - .L_3994)
	.align		4
.L_3994:
        /*5d88*/ 	.word	index@($_Z12KKT_EVALUATEPfS_S_$_Z8KKT_0_12PfS_)
        /*5d8c*/ 	.word	0x00000008


	//----- nvinfo : EIATTR_FRAME_SIZE
	.align		4
.L_3995:
        /*5d90*/ 	.byte	0x04, 0x11
        /*5d92*/ 	.short	(.L_3997 - .L_3996)
	.align		4
.L_3996:
        /*5d94*/ 	.word	index@($_Z12KKT_EVALUATEPfS_S_$_Z8KKT_0_11PfS_)
        /*5d98*/ 	.word	0x00000008


	//----- nvinfo : EIATTR_FRAME_SIZE
	.align		4
.L_3997:
        /*5d9c*/ 	.byte	0x04, 0x11
        /*5d9e*/ 	.short	(.L_3999 - .L_3998)
	.align		4
.L_3998:
        /*5da0*/ 	.word	index@($_Z12KKT_EVALUATEPfS_S_$_Z8KKT_0_10PfS_)
        /*5da4*/ 	.word	0x00000008


	//----- nvinfo : EIATTR_FRAME_SIZE
	.align		4
.L_3999:
        /*5da8*/ 	.byte	0x04, 0x11
        /*5daa*/ 	.short	(.L_4001 - .L_4000)
	.align		4
.L_4000:
        /*5dac*/ 	.word	index@($_Z12KKT_EVALUATEPfS_S_$_Z8J_2_9_21PfS_)
        /*5db0*/ 	.word	0x00000008


	//----- nvinfo : EIATTR_FRAME_SIZE
	.align		4
.L_4001:
        /*5db4*/ 	.byte	0x04, 0x11
        /*5db6*/ 	.short	(.L_4003 - .L_4002)
	.align		4
.L_4002:
        /*5db8*/ 	.word	index@($_Z12KKT_EVALUATEPfS_S_$_Z8J_2_9_20PfS_)
        /*5dbc*/ 	.word	0x00000008


	//----- nvinfo : EIATTR_FRAME_SIZE
	.align		4
.L_4003:
        /*5dc0*/ 	.byte	0x04, 0x11
        /*5dc2*/ 	.short	(.L_4005 - .L_4004)
	.align		4
.L_4004:
        /*5dc4*/ 	.word	index@($_Z12KKT_EVALUATEPfS_S_$_Z8J_2_9_19PfS_)
        /*5dc8*/ 	.word	0x00000008


	//----- nvinfo : EIATTR_FRAME_SIZE
	.align		4
.L_4005:
        /*5dcc*/ 	.byte	0x04, 0x11
        /*5dce*/ 	.short	(.L_4007 - .L_4006)
	.align		4
.L_4006:
        /*5dd0*/ 	.word	index@($_Z12KKT_EVALUATEPfS_S_$_Z8J_2_9_18PfS_)
        /*5dd4*/ 	.word	0x00000008


	//----- nvinfo : EIATTR_FRAME_SIZE
	.align		4
.L_4007:
        /*5dd8*/ 	.byte	0x04, 0x11
        /*5dda*/ 	.short	(.L_4009 - .L_4008)
	.align		4
.L_4008:
        /*5ddc*/ 	.word	index@($_Z12KKT_EVALUATEPfS_S_$_Z8J_2_9_17PfS_)
        /*5de0*/ 	.word	0x00000008


	//----- nvinfo : EIATTR_FRAME_SIZE
	.align		4
.L_4009:
        /*5de4*/ 	.byte	0x04, 0x11
        /*5de6*/ 	.short	(.L_4011 - .L_4010)
	.align		4
.L_4010:
        /*5de8*/ 	.word	index@($_Z12KKT_EVALUATEPfS_S_$_Z8J_2_9_16PfS_)
        /*5dec*/ 	.word	0x00000008


	//----- nvinfo : EIATTR_FRAME_SIZE
	.align		4
.L_4011:
        /*5df0*/ 	.byte	0x04, 0x11
        /*5df2*/ 	.short	(.L_4013 - .L_4012)
	.align		4
.L_4012:
        /*5df4*/ 	.word	index@($_Z12KKT_EVALUATEPfS_S_$_Z8J_2_9_15PfS_)
        /*5df8*/ 	.word	0x00000008


	//----- nvinfo : EIATTR_FRAME_SIZE
	.align		4
.L_4013:
        /*5dfc*/ 	.byte	0x04, 0x11
        /*5dfe*/ 	.short	(.L_4015 - .L_4014)
	.align		4
.L_4014:
        /*5e00*/ 	.word	index@($_Z12KKT_EVALUATEPfS_S_$_Z8J_2_9_14PfS_)
        /*5e04*/ 	.word	0x00000008


	//----- nvinfo : EIATTR_FRAME_SIZE
	.align		4
.L_4015:
        /*5e08*/ 	.byte	0x04, 0x11
        /*5e0a*/ 	.short	(.L_4017 - .L_4016)
	.align		4
.L_4016:
        /*5e0c*/ 	.word	index@($_Z12KKT_EVALUATEPfS_S_$_Z8J_2_9_13PfS_)
        /*5e10*/ 	.word	0x00000008


	//----- nvinfo : EIATTR_FRAME_SIZE
	.align		4
.L_4017:
        /*5e14*/ 	.byte	0x04, 0x11
        /*5e16*/ 	.short	(.L_4019 - .L_4018)
	.align		4
.L_4018:
        /*5e18*/ 	.word	index@($_Z12KKT_EVALUATEPfS_S_$_Z8J_2_9_12PfS_)
        /*5e1c*/ 	.word	0x00000008


	//----- nvinfo : EIATTR_FRAME_SIZE
	.align		4
.L_4019:
        /*5e20*/ 	.byte	0x04, 0x11
        /*5e22*/ 	.short	(.L_4021 - .L_4020)
	.align		4
.L_4020:
        /*5e24*/ 	.word	index@($_Z12KKT_EVALUATEPfS_S_$_Z8J_2_9_11PfS_)
        /*5e28*/ 	.word	0x00000008


	//----- nvinfo : EIATTR_FRAME_SIZE
	.align		4
.L_4021:
        /*5e2c*/ 	.byte	0x04, 0x11
        /*5e2e*/ 	.short	(.L_4023 - .L_4022)
	.align		4
.L_4022:
        /*5e30*/ 	.word	index@($_Z12KKT_EVALUATEPfS_S_$_Z8J_2_9_10PfS_)
        /*5e34*/ 	.word	0x00000008


	//----- nvinfo : EIATTR_FRAME_SIZE
	.align		4
.L_4023:
        /*5e38*/ 	.byte	0x04, 0x11
        /*5e3a*/ 	.short	(.L_4025 - .L_4024)
	.align		4
.L_4024:
        /*5e3c*/ 	.word	index@($_Z12KKT_EVALUATEPfS_S_$_Z8J_2_8_21PfS_)
        /*5e40*/ 	.word	0x00000008


	//----- nvinfo : EIATTR_FRAME_SIZE
	.align		4
.L_4025:
        /*5e44*/ 	.byte	0x04, 0x11
        /*5e46*/ 	.short	(.L_4027 - .L_4026)
	.align		4
.L_4026:
        /*5e48*/ 	.word	index@($_Z12KKT_EVALUATEPfS_S_$_Z8J_2_8_20PfS_)
        /*5e4c*/ 	.word	0x00000008


	//----- nvinfo : EIATTR_FRAME_SIZE
	.align		4
.L_4027:
        /*5e50*/ 	.byte	0x04, 0x11
        /*5e52*/ 	.short	(.L_4029 - .L_4028)
	.align		4
.L_4028:
        /*5e54*/ 	.word	index@($_Z12KKT_EVALUATEPfS_S_$_Z8J_2_8_19PfS_)
        /*5e58*/ 	.word	0x00000008


	//----- nvinfo : EIATTR_FRAME_SIZE
	.align		4
.L_4029:
        /*5e5c*/ 	.byte	0x04, 0x11
        /*5e5e*/ 	.short	(.L_4031 - .L_4030)
	.align		4
.L_4030:
        /*5e60*/ 	.word	index@($_Z12KKT_EVALUATEPfS_S_$_Z8J_2_8_18PfS_)
        /*5e64*/ 	.word	0x00000008


	//----- nvinfo : EIATTR_FRAME_SIZE
	.align		4
.L_4031:
        /*5e68*/ 	.byte	0x04, 0x11
        /*5e6a*/ 	.short	(.L_4033 - .L_4032)
	.align		4
.L_4032:
        /*5e6c*/ 	.word	index@($_Z12KKT_EVALUATEPfS_S_$_Z8J_2_8_17PfS_)
        /*5e70*/ 	.word	0x00000008


	//----- nvinfo : EIATTR_FRAME_SIZE
	.align		4
.L_4033:
        /*5e74*/ 	.byte	0x04, 0x11
        /*5e76*/ 	.short	(.L_4035 - .L_4034)
	.align		4
.L_4034:
        /*5e78*/ 	.word	index@($_Z12KKT_EVALUATEPfS_S_$_Z8J_2_8_16PfS_)
        /*5e7c*/ 	.word	0x00000008


	//----- nvinfo : EIATTR_FRAME_SIZE
	.align		4
.L_4035:
        /*5e80*/ 	.byte	0x04, 0x11
        /*5e82*/ 	.short	(.L_4037 - .L_4036)
	.align		4
.L_4036:
        /*5e84*/ 	.word	index@($_Z12KKT_EVALUATEPfS_S_$_Z8J_2_8_15PfS_)
        /*5e88*/ 	.word	0x00000008


	//----- nvinfo : EIATTR_FRAME_SIZE
	.align		4
.L_4037:
        /*5e8c*/ 	.byte	0x04, 0x11
        /*5e8e*/ 	.short	(.L_4039 - .L_4038)
	.align		4
.L_4038:
        /*5e90*/ 	.word	index@($_Z12KKT_EVALUATEPfS_S_$_Z8J_2_8_14PfS_)
        /*5e94*/ 	.word	0x00000008


	//----- nvinfo : EIATTR_FRAME_SIZE
	.align		4
.L_4039:
        /*5e98*/ 	.byte	0x04, 0x11
        /*5e9a*/ 	.short	(.L_4041 - .L_4040)
	.align		4
.L_4040:
        /*5e9c*/ 	.word	index@($_Z12KKT_EVALUATEPfS_S_$_Z8J_2_8_13PfS_)
        /*5ea0*/ 	.word	0x00000008


	//----- nvinfo : EIATTR_FRAME_SIZE
	.align		4
.L_4041:
        /*5ea4*/ 	.byte	0x04, 0x11
        /*5ea6*/ 	.short	(.L_4043 - .L_4042)
	.align		4
.L_4042:
        /*5ea8*/ 	.word	index@($_Z12KKT_EVALUATEPfS_S_$_Z8J_2_8_12PfS_)
        /*5eac*/ 	.word	0x00000008


	//----- nvinfo : EIATTR_FRAME_SIZE
	.align		4
.L_4043:
        /*5eb0*/ 	.byte	0x04, 0x11
        /*5eb2*/ 	.short	(.L_4045 - .L_4044)
	.align		4
.L_4044:
        /*5eb4*/ 	.word	index@($_Z12KKT_EVALUATEPfS_S_$_Z8J_2_8_11PfS_)
        /*5eb8*/ 	.word	0x00000008


	//----- nvinfo : EIATTR_FRAME_SIZE
	.align		4
.L_4045:
        /*5ebc*/ 	.byte	0x04, 0x11
        /*5ebe*/ 	.short	(.L_4047 - .L_4046)
	.align		4
.L_4046:
        /*5ec0*/ 	.word	index@($_Z12KKT_EVALUATEPfS_S_$_Z8J_2_8_10PfS_)
        /*5ec4*/ 	.word	0x00000008


	//----- nvinfo : EIATTR_FRAME_SIZE
	.align		4
.L_4047:
        /*5ec8*/ 	.byte	0x04, 0x11
        /*5eca*/ 	.short	(.L_4049 - .L_4048)
	.align		4
.L_4048:
        /*5ecc*/ 	.word	index@($_Z12KKT_EVALUATEPfS_S_$_Z8J_2_7_21PfS_)
        /*5ed0*/ 	.word	0x00000008


	//----- nvinfo : EIATTR_FRAME_SIZE
	.align		4
.L_4049:
        /*5ed4*/ 	.byte	0x04, 0x11
        /*5ed6*/ 	.short	(.L_4051 - .L_4050)
	.align		4
.L_4050:
        /*5ed8*/ 	.word	index@($_Z12KKT_EVALUATEPfS_S_$_Z8J_2_7_20PfS_)
        /*5edc*/ 	.word	0x00000008


	//----- nvinfo : EIATTR_FRAME_SIZE
	.align		4
.L_4051:
        /*5ee0*/ 	.byte	0x04, 0x11
        /*5ee2*/ 	.short	(.L_4053 - .L_4052)
	.align		4
.L_4052:
        /*5ee4*/ 	.word	index@($_Z12KKT_EVALUATEPfS_S_$_Z8J_2_7_19PfS_)
        /*5ee8*/ 	.word	0x00000008


	//----- nvinfo : EIATTR_FRAME_SIZE
	.align		4
.L_4053:
        /*5eec*/ 	.byte	0x04, 0x11
        /*5eee*/ 	.short	(.L_4055 - .L_4054)
	.align		4
.L_4054:
        /*5ef0*/ 	.word	index@($_Z12KKT_EVALUATEPfS_S_$_Z8J_2_7_18PfS_)
        /*5ef4*/ 	.word	0x00000008


	//----- nvinfo : EIATTR_FRAME_SIZE
	.align		4
.L_4055:
        /*5ef8*/ 	.byte	0x04, 0x11
        /*5efa*/ 	.short	(.L_4057 - .L_4056)
	.align		4
.L_4056:
        /*5efc*/ 	.word	index@($_Z12KKT_EVALUATEPfS_S_$_Z8J_2_7_17PfS_)
        /*5f00*/ 	.word	0x00000008


	//----- nvinfo : EIATTR_FRAME_SIZE
	.align		4
.L_4057:
        /*5f04*/ 	.byte	0x04, 0x11
        /*5f06*/ 	.short	(.L_4059 - .L_4058)
	.align		4
.L_4058:
        /*5f08*/ 	.word	index@($_Z12KKT_EVALUATEPfS_S_$_Z8J_2_7_16PfS_)
        /*5f0c*/ 	.word	0x00000008


	//----- nvinfo : EIATTR_FRAME_SIZE
	.align		4
.L_4059:
        /*5f10*/ 	.byte	0x04, 0x11
        /*5f12*/ 	.short	(.L_4061 - .L_4060)
	.align		4
.L_4060:
        /*5f14*/ 	.word	index@($_Z12KKT_EVALUATEPfS_S_$_Z8J_2_7_15PfS_)
        /*5f18*/ 	.word	0x00000008


	//----- nvinfo : EIATTR_FRAME_SIZE
	.align		4
.L_4061:
        /*5f1c*/ 	.byte	0x04, 0x11
        /*5f1e*/ 	.short	(.L_4063 - .L_4062)
	.align		4
.L_4062:
        /*5f20*/ 	.word	index@($_Z12KKT_EVALUATEPfS_S_$_Z8J_2_7_14PfS_)
        /*5f24*/ 	.word	0x00000008


	//----- nvinfo : EIATTR_FRAME_SIZE
	.align		4
.L_4063:
        /*5f28*/ 	.byte	0x04, 0x11
        /*5f2a*/ 	.short	(.L_4065 - .L_4064)
	.align		4
.L_4064:
        /*5f2c*/ 	.word	index@($_Z12KKT_EVALUATEPfS_S_$_Z8J_2_7_13PfS_)
        /*5f30*/ 	.word	0x00000008


	//----- nvinfo : EIATTR_FRAME_SIZE
	.align		4
.L_4065:
        /*5f34*/ 	.byte	0x04, 0x11
        /*5f36*/ 	.short	(.L_4067 - .L_4066)
	.align		4
.L_4066:
        /*5f38*/ 	.word	index@($_Z12KKT_EVALUATEPfS_S_$_Z8J_2_7_12PfS_)
        /*5f3c*/ 	.word	0x00000008


	//----- nvinfo : EIATTR_FRAME_SIZE
	.align		4
.L_4067:
        /*5f40*/ 	.byte	0x04, 0x11
        /*5f42*/ 	.short	(.L_4069 - .L_4068)
	.align		4
.L_4068:
        /*5f44*/ 	.word	index@($_Z12KKT_EVALUATEPfS_S_$_Z8J_2_7_11PfS_)
        /*5f48*/ 	.word	0x00000008


	//----- nvinfo : EIATTR_FRAME_SIZE
	.align		4
.L_4069:
        /*5f4c*/ 	.byte	0x04, 0x11
        /*5f4e*/ 	.short	(.L_4071 - .L_4070)
	.align		4
.L_4070:
        /*5f50*/ 	.word	index@($_Z12KKT_EVALUATEPfS_S_$_Z8J_2_7_10PfS_)
        /*5f54*/ 	.word	0x00000008


	//----- nvinfo : EIATTR_FRAME_SIZE
	.align		4
.L_4071:
        /*5f58*/ 	.byte	0x04, 0x11
        /*5f5a*/ 	.short	(.L_4073 - .L_4072)
	.align		4
.L_4072:
        /*5f5c*/ 	.word	index@($_Z12KKT_EVALUATEPfS_S_$_Z8J_2_6_21PfS_)
        /*5f60*/ 	.word	0x00000008


	//----- nvinfo : EIATTR_FRAME_SIZE
	.align		4
.L_4073:
        /*5f64*/ 	.byte	0x04, 0x11
        /*5f66*/ 	.short	(.L_4075 - .L_4074)
	.align		4
.L_4074:
        /*5f68*/ 	.word	index@($_Z12KKT_EVALUATEPfS_S_$_Z8J_2_6_20PfS_)
        /*5f6c*/ 	.word	0x00000008


	//----- nvinfo : EIATTR_FRAME_SIZE
	.align		4
.L_4075:
        /*5f70*/ 	.byte	0x04, 0x11
        /*5f72*/ 	.short	(.L_4077 - .L_4076)
	.align		4
.L_4076:
        /*5f74*/ 	.word	index@($_Z12KKT_EVALUATEPfS_S_$_Z8J_2_6_19PfS_)
        /*5f78*/ 	.word	0x00000008


	//----- nvinfo : EIATTR_FRAME_SIZE
	.align		4
.L_4077:
        /*5f7c*/ 	.byte	0x04, 0x11
        /*5f7e*/ 	.short	(.L_4079 - .L_4078)
	.align		4
.L_4078:
        /*5f80*/ 	.word	index@($_Z12KKT_EVALUATEPfS_S_$_Z8J_2_6_18PfS_)
        /*5f84*/ 	.word	0x00000008


	//----- nvinfo : EIATTR_FRAME_SIZE
	.align		4
.L_4079:
        /*5f88*/ 	.byte	0x04, 0x11
        /*5f8a*/ 	.short	(.L_4081 - .L_4080)
	.align		4
.L_4080:
        /*5f8c*/ 	.word	index@($_Z12KKT_EVALUATEPfS_S_$_Z8J_2_6_17PfS_)
        /*5f90*/ 	.word	0x00000008


	//----- nvinfo : EIATTR_FRAME_SIZE
	.align		4
.L_4081:
        /*5f94*/ 	.byte	0x04, 0x11
        /*5f96*/ 	.short	(.L_4083 - .L_4082)
	.align		4
.L_4082:
        /*5f98*/ 	.word	index@($_Z12KKT_EVALUATEPfS_S_$_Z8J_2_6_16PfS_)
        /*5f9c*/ 	.word	0x00000008


	//----- nvinfo : EIATTR_FRAME_SIZE
	.align		4
.L_4083:
        /*5fa0*/ 	.byte	0x04, 0x11
        /*5fa2*/ 	.short	(.L_4085 - .L_4084)
	.align		4
.L_4084:
        /*5fa4*/ 	.word	index@($_Z12KKT_EVALUATEPfS_S_$_Z8J_2_6_15PfS_)
        /*5fa8*/ 	.word	0x00000008


	//----- nvinfo : EIATTR_FRAME_SIZE
	.align		4
.L_4085:
        /*5fac*/ 	.byte	0x04, 0x11
        /*5fae*/ 	.short	(.L_4087 - .L_4086)
	.align		4
.L_4086:
        /*5fb0*/ 	.word	index@($_Z12KKT_EVALUATEPfS_S_$_Z8J_2_6_14PfS_)
        /*5fb4*/ 	.word	0x00000008


	//----- nvinfo : EIATTR_FRAME_SIZE
	.align		4
.L_4087:
        /*5fb8*/ 	.byte	0x04, 0x11
        /*5fba*/ 	.short	(.L_4089 - .L_4088)
	.align		4
.L_4088:
        /*5fbc*/ 	.word	index@($_Z12KKT_EVALUATEPfS_S_$_Z8J_2_6_13PfS_)
        /*5fc0*/ 	.word	0x00000008


	//----- nvinfo : EIATTR_FRAME_SIZE
	.align		4
.L_4089:
        /*5fc4*/ 	.byte	0x04, 0x11
        /*5fc6*/ 	.short	(.L_4091 - .L_4090)
	.align		4
.L_4090:
        /*5fc8*/ 	.word	index@($_Z12KKT_EVALUATEPfS_S_$_Z8J_2_6_12PfS_)
        /*5fcc*/ 	.word	0x00000008


	//----- nvinfo : EIATTR_FRAME_SIZE
	.align		4
.L_4091:
        /*5fd0*/ 	.byte	0x04, 0x11
        /*5fd2*/ 	.short	(.L_4093 - .L_4092)
	.align		4
.L_4092:
        /*5fd4*/ 	.word	index@($_Z12KKT_EVALUATEPfS_S_$_Z8J_2_6_11PfS_)
        /*5fd8*/ 	.word	0x00000008


	//----- nvinfo : EIATTR_FRAME_SIZE
	.align		4
.L_4093:
        /*5fdc*/ 	.byte	0x04, 0x11
        /*5fde*/ 	.short	(.L_4095 - .L_4094)
	.align		4
.L_4094:
        /*5fe0*/ 	.word	index@($_Z12KKT_EVALUATEPfS_S_$_Z8J_2_6_10PfS_)
        /*5fe4*/ 	.word	0x00000008


	//----- nvinfo : EIATTR_FRAME_SIZE
	.align		4
.L_4095:
        /*5fe8*/ 	.byte	0x04, 0x11
        /*5fea*/ 	.short	(.L_4097 - .L_4096)
	.align		4
.L_4096:
        /*5fec*/ 	.word	index@($_Z12KKT_EVALUATEPfS_S_$_Z8J_2_5_21PfS_)
        /*5ff0*/ 	.word	0x00000008


	//----- nvinfo : EIATTR_FRAME_SIZE
	.align		4
.L_4097:
        /*5ff4*/ 	.byte	0x04, 0x11
        /*5ff6*/ 	.short	(.L_4099 - .L_4098)
	.align		4
.L_4098:
        /*5ff8*/ 	.word	index@($_Z12KKT_EVALUATEPfS_S_$_Z8J_2_5_20PfS_)
        /*5ffc*/ 	.word	0x00000008


	//----- nvinfo : EIATTR_FRAME_SIZE
	.align		4
.L_4099:
        /*6000*/ 	.byte	0x04, 0x11
        /*6002*/ 	.short	(.L_4101 - .L_4100)
	.align		4
.L_4100:
        /*6004*/ 	.word	index@($_Z12KKT_EVALUATEPfS_S_$_Z8J_2_5_19PfS_)
        /*6008*/ 	.word	0x00000008


	//----- nvinfo : EIATTR_FRAME_SIZE
	.align		4
.L_4101:
        /*600c*/ 	.byte	0x04, 0x11
        /*600e*/ 	.short	(.L_4103 - .L_4102)
	.align		4
.L_4102:
        /*6010*/ 	.word	index@($_Z12KKT_EVALUATEPfS_S_$_Z8J_2_5_18PfS_)
        /*6014*/ 	.word	0x00000008


	//----- nvinfo : EIATTR_FRAME_SIZE
	.align		4
.L_4103:
        /*6018*/ 	.byte	0x04, 0x11
        /*601a*/ 	.short	(.L_4105 - .L_4104)
	.align		4
.L_4104:
        /*601c*/ 	.word	index@($_Z12KKT_EVALUATEPfS_S_$_Z8J_2_5_17PfS_)
        /*6020*/ 	.word	0x00000008


	//----- nvinfo : EIATTR_FRAME_SIZE
	.align		4
.L_4105:
        /*6024*/ 	.byte	0x04, 0x11
        /*6026*/ 	.short	(.L_4107 - .L_4106)
	.align		4
.L_4106:
        /*6028*/ 	.word	index@($_Z12KKT_EVALUATEPfS_S_$_Z8J_2_5_16PfS_)
        /*602c*/ 	.word	0x00000008


	//----- nvinfo : EIATTR_FRAME_SIZE
	.align		4
.L_4107:
        /*6030*/ 	.byte	0x04, 0x11
        /*6032*/ 	.short	(.L_4109 - .L_4108)
	.align		4
.L_4108:
        /*6034*/ 	.word	index@($_Z12KKT_EVALUATEPfS_S_$_Z8J_2_5_15PfS_)
        /*6038*/ 	.word	0x00000008


	//----- nvinfo : EIATTR_FRAME_SIZE
	.align		4
.L_4109:
        /*603c*/ 	.byte	0x04, 0x11
        /*603e*/ 	.short	(.L_4111 - .L_4110)
	.align		4
.L_4110:
        /*6040*/ 	.word	index@($_Z12KKT_EVALUATEPfS_S_$_Z8J_2_5_14PfS_)
        /*6044*/ 	.word	0x00000008


	//----- nvinfo : EIATTR_FRAME_SIZE
	.align		4
.L_4111:
        /*6048*/ 	.byte	0x04, 0x11
        /*604a*/ 	.short	(.L_4113 - .L_4112)
	.align		4
.L_4112:
        /*604c*/ 	.word	index@($_Z12KKT_EVALUATEPfS_S_$_Z8J_2_5_13PfS_)
        /*6050*/ 	.word	0x00000008


	//----- nvinfo : EIATTR_FRAME_SIZE
	.align		4
.L_4113:
        /*6054*/ 	.byte	0x04, 0x11
        /*6056*/ 	.short	(.L_4115 - .L_4114)
	.align		4
.L_4114:
        /*6058*/ 	.word	index@($_Z12KKT_EVALUATEPfS_S_$_Z8J_2_5_12PfS_)
        /*605c*/ 	.word	0x00000008


	//----- nvinfo : EIATTR_FRAME_SIZE
	.align		4
.L_4115:
        /*6060*/ 	.byte	0x04, 0x11
        /*6062*/ 	.short	(.L_4117 - .L_4116)
	.align		4
.L_4116:
        /*6064*/ 	.word	index@($_Z12KKT_EVALUATEPfS_S_$_Z8J_2_5_11PfS_)
        /*6068*/ 	.word	0x00000008


	//----- nvinfo : EIATTR_FRAME_SIZE
	.align		4
.L_4117:
        /*606c*/ 	.byte	0x04, 0x11
        /*606e*/ 	.short	(.L_4119 - .L_4118)
	.align		4
.L_4118:
        /*6070*/ 	.word	index@($_Z12KKT_EVALUATEPfS_S_$_Z8J_2_5_10PfS_)
        /*6074*/ 	.word	0x00000008


	//----- nvinfo : EIATTR_FRAME_SIZE
	.align		4
.L_4119:
        /*6078*/ 	.byte	0x04, 0x11
        /*607a*/ 	.short	(.L_4121 - .L_4120)
	.align		4
.L_4120:
        /*607c*/ 	.word	index@($_Z12KKT_EVALUATEPfS_S_$_Z8J_2_4_21PfS_)
        /*6080*/ 	.word	0x00000008


	//----- nvinfo : EIATTR_FRAME_SIZE
	.align		4
.L_4121:
        /*6084*/ 	.byte	0x04, 0x11
        /*6086*/ 	.short	(.L_4123 - .L_4122)
	.align		4
.L_4122:
        /*6088*/ 	.word	index@($_Z12KKT_EVALUATEPfS_S_$_Z8J_2_4_20PfS_)
        /*608c*/ 	.word	0x00000008


	//----- nvinfo : EIATTR_FRAME_SIZE
	.align		4
.L_4123:
        /*6090*/ 	.byte	0x04, 0x11
        /*6092*/ 	.short	(.L_4125 - .L_4124)
	.align		4
.L_4124:
        /*6094*/ 	.word	index@($_Z12KKT_EVALUATEPfS_S_$_Z8J_2_4_19PfS_)
        /*6098*/ 	.word	0x00000008


	//----- nvinfo : EIATTR_FRAME_SIZE
	.align		4
.L_4125:
        /*609c*/ 	.byte	0x04, 0x11
        /*609e*/ 	.short	(.L_4127 - .L_4126)
	.align		4
.L_4126:
        /*60a0*/ 	.word	index@($_Z12KKT_EVALUATEPfS_S_$_Z8J_2_4_18PfS_)
        /*60a4*/ 	.word	0x00000008


	//----- nvinfo : EIATTR_FRAME_SIZE
	.align		4
.L_4127:
        /*60a8*/ 	.byte	0x04, 0x11
        /*60aa*/ 	.short	(.L_4129 - .L_4128)
	.align		4
.L_4128:
        /*60ac*/ 	.word	index@($_Z12KKT_EVALUATEPfS_S_$_Z8J_2_4_17PfS_)
        /*60b0*/ 	.word	0x00000008


	//----- nvinfo : EIATTR_FRAME_SIZE
	.align		4
.L_4129:
        /*60b4*/ 	.byte	0x04, 0x11
        /*60b6*/ 	.short	(.L_4131 - .L_4130)
	.align		4
.L_4130:
        /*60b8*/ 	.word	index@($_Z12KKT_EVALUATEPfS_S_$_Z8J_2_4_16PfS_)
        /*60bc*/ 	.word	0x00000008


	//----- nvinfo : EIATTR_FRAME_SIZE
	.align		4
.L_4131:
        /*60c0*/ 	.byte	0x04, 0x11
        /*60c2*/ 	.short	(.L_4133 - .L_4132)
	.align		4
.L_4132:
        /*60c4*/ 	.word	index@($_Z12KKT_EVALUATEPfS_S_$_Z8J_2_4_15PfS_)
        /*60c8*/ 	.word	0x00000008


	//----- nvinfo : EIATTR_FRAME_SIZE
	.align		4
.L_4133:
        /*60cc*/ 	.byte	0x04, 0x11
        /*60ce*/ 	.short	(.L_4135 - .L_4134)
	.align		4
.L_4134:
        /*60d0*/ 	.word	index@($_Z12KKT_EVALUATEPfS_S_$_Z8J_2_4_14PfS_)
        /*60d4*/ 	.word	0x00000008


	//----- nvinfo : EIATTR_FRAME_SIZE
	.align		4
.L_4135:
        /*60d8*/ 	.byte	0x04, 0x11
        /*60da*/ 	.short	(.L_4137 - .L_4136)
	.align		4
.L_4136:
        /*60dc*/ 	.word	index@($_Z12KKT_EVALUATEPfS_S_$_Z8J_2_4_13PfS_)
        /*60e0*/ 	.word	0x00000008


	//----- nvinfo : EIATTR_FRAME_SIZE
	.align		4
.L_4137:
        /*60e4*/ 	.byte	0x04, 0x11
        /*60e6*/ 	.short	(.L_4139 - .L_4138)
	.align		4
.L_4138:
        /*60e8*/ 	.word	index@($_Z12KKT_EVALUATEPfS_S_$_Z8J_2_4_12PfS_)
        /*60ec*/ 	.word	0x00000008


	//----- nvinfo : EIATTR_FRAME_SIZE
	.align		4
.L_4139:
        /*60f0*/ 	.byte	0x04, 0x11
        /*60f2*/ 	.short	(.L_4141 - .L_4140)
	.align		4
.L_4140:
        /*60f4*/ 	.word	index@($_Z12KKT_EVALUATEPfS_S_$_Z8J_2_4_11PfS_)
        /*60f8*/ 	.word	0x00000008


	//----- nvinfo : EIATTR_FRAME_SIZE
	.align		4
.L_4141:
        /*60fc*/ 	.byte	0x04, 0x11
        /*60fe*/ 	.short	(.L_4143 - .L_4142)
	.align		4
.L_4142:
        /*6100*/ 	.word	index@($_Z12KKT_EVALUATEPfS_S_$_Z8J_2_4_10PfS_)
        /*6104*/ 	.word	0x00000008


	//----- nvinfo : EIATTR_FRAME_SIZE
	.align		4
.L_4143:
        /*6108*/ 	.byte	0x04, 0x11
        /*610a*/ 	.short	(.L_4145 - .L_4144)
	.align		4
.L_4144:
        /*610c*/ 	.word	index@($_Z12KKT_EVALUATEPfS_S_$_Z8J_2_3_21PfS_)
        /*6110*/ 	.word	0x00000008


	//----- nvinfo : EIATTR_FRAME_SIZE
	.align		4
.L_4145:
        /*6114*/ 	.byte	0x04, 0x11
        /*6116*/ 	.short	(.L_4147 - .L_4146)
	.align		4
.L_4146:
        /*6118*/ 	.word	index@($_Z12KKT_EVALUATEPfS_S_$_Z8J_2_3_20PfS_)
        /*611c*/ 	.word	0x00000008


	//----- nvinfo : EIATTR_FRAME_SIZE
	.align		4
.L_4147:
        /*6120*/ 	.byte	0x04, 0x11
        /*6122*/ 	.short	(.L_4149 - .L_4148)
	.align		4
.L_4148:
        /*6124*/ 	.word	index@($_Z12KKT_EVALUATEPfS_S_$_Z8J_2_3_19PfS_)
        /*6128*/ 	.word	0x00000008


	//----- nvinfo : EIATTR_FRAME_SIZE
	.align		4
.L_4149:
        /*612c*/ 	.byte	0x04, 0x11
        /*612e*/ 	.short	(.L_4151 - .L_4150)
	.align		4
.L_4150:
        /*6130*/ 	.word	index@($_Z12KKT_EVALUATEPfS_S_$_Z8J_2_3_18PfS_)
        /*6134*/ 	.word	0x00000008


	//----- nvinfo : EIATTR_FRAME_SIZE
	.align		4
.L_4151:
        /*6138*/ 	.byte	0x04, 0x11
        /*613a*/ 	.short	(.L_4153 - .L_4152)
	.align		4
.L_4152:
        /*613c*/ 	.word	index@($_Z12KKT_EVALUATEPfS_S_$_Z8J_2_3_17PfS_)
        /*6140*/ 	.word	0x00000008


	//----- nvinfo : EIATTR_FRAME_SIZE
	.align		4
.L_4153:
        /*6144*/ 	.byte	0x04, 0x11
        /*6146*/ 	.short	(.L_4155 - .L_4154)
	.align		4
.L_4154:
        /*6148*/ 	.word	index@($_Z12KKT_EVALUATEPfS_S_$_Z8J_2_3_16PfS_)
        /*614c*/ 	.word	0x00000008


	//----- nvinfo : EIATTR_FRAME_SIZE
	.align		4
.L_4155:
        /*6150*/ 	.byte	0x04, 0x11
        /*6152*/ 	.short	(.L_4157 - .L_4156)
	.align		4
.L_4156:
        /*6154*/ 	.word	index@($_Z12KKT_EVALUATEPfS_S_$_Z8J_2_3_15PfS_)
        /*6158*/ 	.word	0x00000008


	//----- nvinfo : EIATTR_FRAME_SIZE
	.align		4
.L_4157:
        /*615c*/ 	.byte	0x04, 0x11
        /*615e*/ 	.short	(.L_4159 - .L_4158)
	.align		4
.L_4158:
        /*6160*/ 	.word	index@($_Z12KKT_EVALUATEPfS_S_$_Z8J_2_3_14PfS_)
        /*6164*/ 	.word	0x00000008


	//----- nvinfo : EIATTR_FRAME_SIZE
	.align		4
.L_4159:
        /*6168*/ 	.byte	0x04, 0x11
        /*616a*/ 	.short	(.L_4161 - .L_4160)
	.align		4
.L_4160:
        /*616c*/ 	.word	index@($_Z12KKT_EVALUATEPfS_S_$_Z8J_2_3_13PfS_)
        /*6170*/ 	.word	0x00000008


	//----- nvinfo : EIATTR_FRAME_SIZE
	.align		4
.L_4161:
        /*6174*/ 	.byte	0x04, 0x11
        /*6176*/ 	.short	(.L_4163 - .L_4162)
	.align		4
.L_4162:
        /*6178*/ 	.word	index@($_Z12KKT_EVALUATEPfS_S_$_Z8J_2_3_12PfS_)
        /*617c*/ 	.word	0x00000008


	//----- nvinfo : EIATTR_FRAME_SIZE
	.align		4
.L_4163:
        /*6180*/ 	.byte	0x04, 0x11
        /*6182*/ 	.short	(.L_4165 - .L_4164)
	.align		4
.L_4164:
        /*6184*/ 	.word	index@($_Z12KKT_EVALUATEPfS_S_$_Z8J_2_3_11PfS_)
        /*6188*/ 	.word	0x00000008


	//----- nvinfo : EIATTR_FRAME_SIZE
	.align		4
.L_4165:
        /*618c*/ 	.byte	0x04, 0x11
        /*618e*/ 	.short	(.L_4167 - .L_4166)
	.align		4
.L_4166:
        /*6190*/ 	.word	index@($_Z12KKT_EVALUATEPfS_S_$_Z8J_2_3_10PfS_)
        /*6194*/ 	.word	0x00000008


	//----- nvinfo : EIATTR_FRAME_SIZE
	.align		4
.L_4167:
        /*6198*/ 	.byte	0x04, 0x11
        /*619a*/ 	.short	(.L_4169 - .L_4168)
	.align		4
.L_4168:
        /*619c*/ 	.word	index@($_Z12KKT_EVALUATEPfS_S_$_Z8J_2_2_21PfS_)
        /*61a0*/ 	.word	0x00000008


	//----- nvinfo : EIATTR_FRAME_SIZE
	.align		4
.L_4169:
        /*61a4*/ 	.byte	0x04, 0x11
        /*61a6*/ 	.short	(.L_4171 - .L_4170)
	.align		4
.L_4170:
        /*61a8*/ 	.word	index@($_Z12KKT_EVALUATEPfS_S_$_Z8J_2_2_20PfS_)
        /*61ac*/ 	.word	0x00000008


	//----- nvinfo : EIATTR_FRAME_SIZE
	.align		4
.L_4171:
        /*61b0*/ 	.byte	0x04, 0x11
        /*61b2*/ 	.short	(.L_4173 - .L_4172)
	.align		4
.L_4172:
        /*61b4*/ 	.word	index@($_Z12KKT_EVALUATEPfS_S_$_Z8J_2_2_19PfS_)
        /*61b8*/ 	.word	0x00000008


	//----- nvinfo : EIATTR_FRAME_SIZE
	.align		4
.L_4173:
        /*61bc*/ 	.byte	0x04, 0x11
        /*61be*/ 	.short	(.L_4175 - .L_4174)
	.align		4
.L_4174:
        /*61c0*/ 	.word	index@($_Z12KKT_EVALUATEPfS_S_$_Z8J_2_2_18PfS_)
        /*61c4*/ 	.word	0x00000008


	//----- nvinfo : EIATTR_FRAME_SIZE
	.align		4
.L_4175:
        /*61c8*/ 	.byte	0x04, 0x11
        /*61ca*/ 	.short	(.L_4177 - .L_4176)
	.align		4
.L_4176:
        /*61cc*/ 	.word	index@($_Z12KKT_EVALUATEPfS_S_$_Z8J_2_2_17PfS_)
        /*61d0*/ 	.word	0x00000008


	//----- nvinfo : EIATTR_FRAME_SIZE
	.align		4
.L_4177:
        /*61d4*/ 	.byte	0x04, 0x11
        /*61d6*/ 	.short	(.L_4179 - .L_4178)
	.align		4
.L_4178:
        /*61d8*/ 	.word	index@($_Z12KKT_EVALUATEPfS_S_$_Z8J_2_2_16PfS_)
        /*61dc*/ 	.word	0x00000008


	//----- nvinfo : EIATTR_FRAME_SIZE
	.align		4
.L_4179:
        /*61e0*/ 	.byte	0x04, 0x11
        /*61e2*/ 	.short	(.L_4181 - .L_4180)
	.align		4
.L_4180:
        /*61e4*/ 	.word	index@($_Z12KKT_EVALUATEPfS_S_$_Z8J_2_2_15PfS_)
        /*61e8*/ 	.word	0x00000008


	//----- nvinfo : EIATTR_FRAME_SIZE
	.align		4
.L_4181:
        /*61ec*/ 	.byte	0x04, 0x11
        /*61ee*/ 	.short	(.L_4183 - .L_4182)
	.align		4
.L_4182:
        /*61f0*/ 	.word	index@($_Z12KKT_EVALUATEPfS_S_$_Z8J_2_2_14PfS_)
        /*61f4*/ 	.word	0x00000008


	//----- nvinfo : EIATTR_FRAME_SIZE
	.align		4
.L_4183:
        /*61f8*/ 	.byte	0x04, 0x11
        /*61fa*/ 	.short	(.L_4185 - .L_4184)
	.align		4
.L_4184:
        /*61fc*/ 	.word	index@($_Z12KKT_EVALUATEPfS_S_$_Z8J_2_2_13PfS_)
        /*6200*/ 	.word	0x00000008


	//----- nvinfo : EIATTR_FRAME_SIZE
	.align		4
.L_4185:
        /*6204*/ 	.byte	0x04, 0x11
        /*6206*/ 	.short	(.L_4187 - .L_4186)
	.align		4
.L_4186:
        /*6208*/ 	.word	index@($_Z12KKT_EVALUATEPfS_S_$_Z8J_2_2_12PfS_)
        /*620c*/ 	.word	0x00000008


	//----- nvinfo : EIATTR_FRAME_SIZE
	.align		4
.L_4187:
        /*6210*/ 	.byte	0x04, 0x11
        /*6212*/ 	.short	(.L_4189 - .L_4188)
	.align		4
.L_4188:
        /*6214*/ 	.word	index@($_Z12KKT_EVALUATEPfS_S_$_Z8J_2_2_11PfS_)
        /*6218*/ 	.word	0x00000008


	//----- nvinfo : EIATTR_FRAME_SIZE
	.align		4
.L_4189:
        /*621c*/ 	.byte	0x04, 0x11
        /*621e*/ 	.short	(.L_4191 - .L_4190)
	.align		4
.L_4190:
        /*6220*/ 	.word	index@($_Z12KKT_EVALUATEPfS_S_$_Z8J_2_2_10PfS_)
        /*6224*/ 	.word	0x00000008


	//----- nvinfo : EIATTR_FRAME_SIZE
	.align		4
.L_4191:
        /*6228*/ 	.byte	0x04, 0x11
        /*622a*/ 	.short	(.L_4193 - .L_4192)
	.align		4
.L_4192:
        /*622c*/ 	.word	index@($_Z12KKT_EVALUATEPfS_S_$_Z8J_2_21_9PfS_)
        /*6230*/ 	.word	0x00000008


	//----- nvinfo : EIATTR_FRAME_SIZE
	.align		4
.L_4193:
        /*6234*/ 	.byte	0x04, 0x11
        /*6236*/ 	.short	(.L_4195 - .L_4194)
	.align		4
.L_4194:
        /*6238*/ 	.word	index@($_Z12KKT_EVALUATEPfS_S_$_Z8J_2_21_8PfS_)
        /*623c*/ 	.word	0x00000008


	//----- nvinfo : EIATTR_FRAME_SIZE
	.align		4
.L_4195:
        /*6240*/ 	.byte	0x04, 0x11
        /*6242*/ 	.short	(.L_4197 - .L_4196)
	.align		4
.L_4196:
        /*6244*/ 	.word	index@($_Z12KKT_EVALUATEPfS_S_$_Z8J_2_21_7PfS_)
        /*6248*/ 	.word	0x00000008


	//----- nvinfo : EIATTR_FRAME_SIZE
	.align		4
.L_4197:
        /*624c*/ 	.byte	0x04, 0x11
        /*624e*/ 	.short	(.L_4199 - .L_4198)
	.align		4
.L_4198:
        /*6250*/ 	.word	index@($_Z12KKT_EVALUATEPfS_S_$_Z8J_2_21_6PfS_)
        /*6254*/ 	.word	0x00000008


	//----- nvinfo : EIATTR_FRAME_SIZE
	.align		4
.L_4199:
        /*6258*/ 	.byte	0x04, 0x11
        /*625a*/ 	.short	(.L_4201 - .L_4200)
	.align		4
.L_4200:
        /*625c*/ 	.word	index@($_Z12KKT_EVALUATEPfS_S_$_Z8J_2_21_5PfS_)
        /*6260*/ 	.word	0x00000008


	//----- nvinfo : EIATTR_FRAME_SIZE
	.align		4
.L_4201:
        /*6264*/ 	.byte	0x04, 0x11
        /*6266*/ 	.short	(.L_4203 - .L_4202)
	.align		4
.L_4202:
        /*6268*/ 	.word	index@($_Z12KKT_EVALUATEPfS_S_$_Z8J_2_21_4PfS_)
        /*626c*/ 	.word	0x00000008


	//----- nvinfo : EIATTR_FRAME_SIZE
	.align		4
.L_4203:
        /*6270*/ 	.byte	0x04, 0x11
        /*6272*/ 	.short	(.L_4205 - .L_4204)
	.align		4
.L_4204:
        /*6274*/ 	.word	index@($_Z12KKT_EVALUATEPfS_S_$_Z8J_2_21_3PfS_)
        /*6278*/ 	.word	0x00000008


	//----- nvinfo : EIATTR_FRAME_SIZE
	.align		4
.L_4205:
        /*627c*/ 	.byte	0x04, 0x11
        /*627e*/ 	.short	(.L_4207 - .L_4206)
	.align		4
.L_4206:
        /*6280*/ 	.word	index@($_Z12KKT_EVALUATEPfS_S_$_Z8J_2_21_2PfS_)
        /*6284*/ 	.word	0x00000008


	//----- nvinfo : EIATTR_FRAME_SIZE
	.align		4
.L_4207:
        /*6288*/ 	.byte	0x04, 0x11
        /*628a*/ 	.short	(.L_4209 - .L_4208)
	.align		4
.L_4208:
        /*628c*/ 	.word	index@($_Z12KKT_EVALUATEPfS_S_$_Z8J_2_21_1PfS_)
        /*6290*/ 	.word	0x00000008


	//----- nvinfo : EIATTR_FRAME_SIZE
	.align		4
.L_4209:
        /*6294*/ 	.byte	0x04, 0x11
        /*6296*/ 	.short	(.L_4211 - .L_4210)
	.align		4
.L_4210:
        /*6298*/ 	.word	index@($_Z12KKT_EVALUATEPfS_S_$_Z8J_2_21_0PfS_)
        /*629c*/ 	.word	0x00000008


	//----- nvinfo : EIATTR_FRAME_SIZE
	.align		4
.L_4211:
        /*62a0*/ 	.byte	0x04, 0x11
        /*62a2*/ 	.short	(.L_4213 - .L_4212)
	.align		4
.L_4212:
        /*62a4*/ 	.word	index@($_Z12KKT_EVALUATEPfS_S_$_Z8J_2_20_9PfS_)
        /*62a8*/ 	.word	0x00000008


	//----- nvinfo : EIATTR_FRAME_SIZE
	.align		4
.L_4213:
        /*62ac*/ 	.byte	0x04, 0x11
        /*62ae*/ 	.short	(.L_4215 - .L_4214)
	.align		4
.L_4214:
        /*62b0*/ 	.word	index@($_Z12KKT_EVALUATEPfS_S_$_Z8J_2_20_8PfS_)
        /*62b4*/ 	.word	0x00000008


	//----- nvinfo : EIATTR_FRAME_SIZE
	.align		4
.L_4215:
        /*62b8*/ 	.byte	0x04, 0x11
        /*62ba*/ 	.short	(.L_4217 - .L_4216)
	.align		4
.L_4216:
        /*62bc*/ 	.word	index@($_Z12KKT_EVALUATEPfS_S_$_Z8J_2_20_7PfS_)
        /*62c0*/ 	.word	0x00000008


	//----- nvinfo : EIATTR_FRAME_SIZE
	.align		4
.L_4217:
        /*62c4*/ 	.byte	0x04, 0x11
        /*62c6*/ 	.short	(.L_4219 - .L_4218)
	.align		4
.L_4218:
        /*62c8*/ 	.word	index@($_Z12KKT_EVALUATEPfS_S_$_Z8J_2_20_6PfS_)
        /*62cc*/ 	.word	0x00000008


	//----- nvinfo : EIATTR_FRAME_SIZE
	.align		4
.L_4219:
        /*62d0*/ 	.byte	0x04, 0x11
        /*62d2*/ 	.short	(.L_4221 - .L_4220)
	.align		4
.L_4220:
        /*62d4*/ 	.word	index@($_Z12KKT_EVALUATEPfS_S_$_Z8J_2_20_5PfS_)
        /*62d8*/ 	.word	0x00000008


	//----- nvinfo : EIATTR_FRAME_SIZE
	.align		4
.L_4221:
        /*62dc*/ 	.byte	0x04, 0x11
        /*62de*/ 	.short	(.L_4223 - .L_4222)
	.align		4
.L_4222:
        /*62e0*/ 	.word	index@($_Z12KKT_EVALUATEPfS_S_$_Z8J_2_20_4PfS_)
        /*62e4*/ 	.word	0x00000008


	//----- nvinfo : EIATTR_FRAME_SIZE
	.align		4
.L_4223:
        /*62e8*/ 	.byte	0x04, 0x11
        /*62ea*/ 	.short	(.L_4225 - .L_4224)
	.align		4
.L_4224:
        /*62ec*/ 	.word	index@($_Z12KKT_EVALUATEPfS_S_$_Z8J_2_20_3PfS_)
        /*62f0*/ 	.word	0x00000008


	//----- nvinfo : EIATTR_FRAME_SIZE
	.align		4
.L_4225:
        /*62f4*/ 	.byte	0x04, 0x11
        /*62f6*/ 	.short	(.L_4227 - .L_4226)
	.align		4
.L_4226:
        /*62f8*/ 	.word	index@($_Z12KKT_EVALUATEPfS_S_$_Z8J_2_20_2PfS_)
        /*62fc*/ 	.word	0x00000008


	//----- nvinfo : EIATTR_FRAME_SIZE
	.align		4
.L_4227:
        /*6300*/ 	.byte	0x04, 0x11
        /*6302*/ 	.short	(.L_4229 - .L_4228)
	.align		4
.L_4228:
        /*6304*/ 	.word	index@($_Z12KKT_EVALUATEPfS_S_$_Z8J_2_20_1PfS_)
        /*6308*/ 	.word	0x00000008


	//----- nvinfo : EIATTR_FRAME_SIZE
	.align		4
.L_4229:
        /*630c*/ 	.byte	0x04, 0x11
        /*630e*/ 	.short	(.L_4231 - .L_4230)
	.align		4
.L_4230:
        /*6310*/ 	.word	index@($_Z12KKT_EVALUATEPfS_S_$_Z8J_2_20_0PfS_)
        /*6314*/ 	.word	0x00000008


	//----- nvinfo : EIATTR_FRAME_SIZE
	.align		4
.L_4231:
        /*6318*/ 	.byte	0x04, 0x11
        /*631a*/ 	.short	(.L_4233 - .L_4232)
	.align		4
.L_4232:
        /*631c*/ 	.word	index@($_Z12KKT_EVALUATEPfS_S_$_Z8J_2_1_21PfS_)
        /*6320*/ 	.word	0x00000008


	//----- nvinfo : EIATTR_FRAME_SIZE
	.align		4
.L_4233:
        /*6324*/ 	.byte	0x04, 0x11
        /*6326*/ 	.short	(.L_4235 - .L_4234)
	.align		4
.L_4234:
        /*6328*/ 	.word	index@($_Z12KKT_EVALUATEPfS_S_$_Z8J_2_1_20PfS_)
        /*632c*/ 	.word	0x00000008


	//----- nvinfo : EIATTR_FRAME_SIZE
	.align		4
.L_4235:
        /*6330*/ 	.byte	0x04, 0x11
        /*6332*/ 	.short	(.L_4237 - .L_4236)
	.align		4
.L_4236:
        /*6334*/ 	.word	index@($_Z12KKT_EVALUATEPfS_S_$_Z8J_2_1_19PfS_)
        /*6338*/ 	.word	0x00000008


	//----- nvinfo : EIATTR_FRAME_SIZE
	.align		4
.L_4237:
        /*633c*/ 	.byte	0x04, 0x11
        /*633e*/ 	.short	(.L_4239 - .L_4238)
	.align		4
.L_4238:
        /*6340*/ 	.word	index@($_Z12KKT_EVALUATEPfS_S_$_Z8J_2_1_18PfS_)
        /*6344*/ 	.word	0x00000008


	//----- nvinfo : EIATTR_FRAME_SIZE
	.align		4
.L_4239:
        /*6348*/ 	.byte	0x04, 0x11
        /*634a*/ 	.short	(.L_4241 - .L_4240)
	.align		4
.L_4240:
        /*634c*/ 	.word	index@($_Z12KKT_EVALUATEPfS_S_$_Z8J_2_1_17PfS_)
        /*6350*/ 	.word	0x00000008


	//----- nvinfo : EIATTR_FRAME_SIZE
	.align		4
.L_4241:
        /*6354*/ 	.byte	0x04, 0x11
        /*6356*/ 	.short	(.L_4243 - .L_4242)
	.align		4
.L_4242:
        /*6358*/ 	.word	index@($_Z12KKT_EVALUATEPfS_S_$_Z8J_2_1_16PfS_)
        /*635c*/ 	.word	0x00000008


	//----- nvinfo : EIATTR_FRAME_SIZE
	.align		4
.L_4243:
        /*6360*/ 	.byte	0x04, 0x11
        /*6362*/ 	.short	(.L_4245 - .L_4244)
	.align		4
.L_4244:
        /*6364*/ 	.word	index@($_Z12KKT_EVALUATEPfS_S_$_Z8J_2_1_15PfS_)
        /*6368*/ 	.word	0x00000008


	//----- nvinfo : EIATTR_FRAME_SIZE
	.align		4
.L_4245:
        /*636c*/ 	.byte	0x04, 0x11
        /*636e*/ 	.short	(.L_4247 - .L_4246)
	.align		4
.L_4246:
        /*6370*/ 	.word	index@($_Z12KKT_EVALUATEPfS_S_$_Z8J_2_1_14PfS_)
        /*6374*/ 	.word	0x00000008


	//----- nvinfo : EIATTR_FRAME_SIZE
	.align		4
.L_4247:
        /*6378*/ 	.byte	0x04, 0x11
        /*637a*/ 	.short	(.L_4249 - .L_4248)
	.align		4
.L_4248:
        /*637c*/ 	.word	index@($_Z12KKT_EVALUATEPfS_S_$_Z8J_2_1_13PfS_)
        /*6380*/ 	.word	0x00000008


	//----- nvinfo : EIATTR_FRAME_SIZE
	.align		4
.L_4249:
        /*6384*/ 	.byte	0x04, 0x11
        /*6386*/ 	.short	(.L_4251 - .L_4250)
	.align		4
.L_4250:
        /*6388*/ 	.word	index@($_Z12KKT_EVALUATEPfS_S_$_Z8J_2_1_12PfS_)
        /*638c*/ 	.word	0x00000008


	//----- nvinfo : EIATTR_FRAME_SIZE
	.align		4
.L_4251:
        /*6390*/ 	.byte	0x04, 0x11
        /*6392*/ 	.short	(.L_4253 - .L_4252)
	.align		4
.L_4252:
        /*6394*/ 	.word	index@($_Z12KKT_EVALUATEPfS_S_$_Z8J_2_1_11PfS_)
        /*6398*/ 	.word	0x00000008


	//----- nvinfo : EIATTR_FRAME_SIZE
	.align		4
.L_4253:
        /*639c*/ 	.byte	0x04, 0x11
        /*639e*/ 	.short	(.L_4255 - .L_4254)
	.align		4
.L_4254:
        /*63a0*/ 	.word	index@($_Z12KKT_EVALUATEPfS_S_$_Z8J_2_1_10PfS_)
        /*63a4*/ 	.word	0x00000008


	//----- nvinfo : EIATTR_FRAME_SIZE
	.align		4
.L_4255:
        /*63a8*/ 	.byte	0x04, 0x11
        /*63aa*/ 	.short	(.L_4257 - .L_4256)
	.align		4
.L_4256:
        /*63ac*/ 	.word	index@($_Z12KKT_EVALUATEPfS_S_$_Z8J_2_19_9PfS_)
        /*63b0*/ 	.word	0x00000008


	//----- nvinfo : EIATTR_FRAME_SIZE
	.align		4
.L_4257:
        /*63b4*/ 	.byte	0x04, 0x11
        /*63b6*/ 	.short	(.L_4259 - .L_4258)
	.align		4
.L_4258:
        /*63b8*/ 	.word	index@($_Z12KKT_EVALUATEPfS_S_$_Z8J_2_19_8PfS_)
        /*63bc*/ 	.word	0x00000008


	//----- nvinfo : EIATTR_FRAME_SIZE
	.align		4
.L_4259:
        /*63c0*/ 	.byte	0x04, 0x11
        /*63c2*/ 	.short	(.L_4261 - .L_4260)
	.align		4
.L_4260:
        /*63c4*/ 	.word	index@($_Z12KKT_EVALUATEPfS_S_$_Z8J_2_19_7PfS_)
        /*63c8*/ 	.word	0x00000008


	//----- nvinfo : EIATTR_FRAME_SIZE
	.align		4
.L_4261:
        /*63cc*/ 	.byte	0x04, 0x11
        /*63ce*/ 	.short	(.L_4263 - .L_4262)
	.align		4
.L_4262:
        /*63d0*/ 	.word	index@($_Z12KKT_EVALUATEPfS_S_$_Z8J_2_19_6PfS_)
        /*63d4*/ 	.word	0x00000008


	//----- nvinfo : EIATTR_FRAME_SIZE
	.align		4
.L_4263:
        /*63d8*/ 	.byte	0x04, 0x11
        /*63da*/ 	.short	(.L_4265 - .L_4264)
	.align		4
.L_4264:
        /*63dc*/ 	.word	index@($_Z12KKT_EVALUATEPfS_S_$_Z8J_2_19_5PfS_)
        /*63e0*/ 	.word	0x00000008


	//----- nvinfo : EIATTR_FRAME_SIZE
	.align		4
.L_4265:
        /*63e4*/ 	.byte	0x04, 0x11
        /*63e6*/ 	.short	(.L_4267 - .L_4266)
	.align		4
.L_4266:
        /*63e8*/ 	.word	index@($_Z12KKT_EVALUATEPfS_S_$_Z8J_2_19_4PfS_)
        /*63ec*/ 	.word	0x00000008


	//----- nvinfo : EIATTR_FRAME_SIZE
	.align		4
.L_4267:
        /*63f0*/ 	.byte	0x04, 0x11
        /*63f2*/ 	.short	(.L_4269 - .L_4268)
	.align		4
.L_4268:
        /*63f4*/ 	.word	index@($_Z12KKT_EVALUATEPfS_S_$_Z8J_2_19_3PfS_)
        /*63f8*/ 	.word	0x00000008


	//----- nvinfo : EIATTR_FRAME_SIZE
	.align		4
.L_4269:
        /*63fc*/ 	.byte	0x04, 0x11
        /*63fe*/ 	.short	(.L_4271 - .L_4270)
	.align		4
.L_4270:
        /*6400*/ 	.word	index@($_Z12KKT_EVALUATEPfS_S_$_Z8J_2_19_2PfS_)
        /*6404*/ 	.word	0x00000008


	//----- nvinfo : EIATTR_FRAME_SIZE
	.align		4
.L_4271:
        /*6408*/ 	.byte	0x04, 0x11
        /*640a*/ 	.short	(.L_4273 - .L_4272)
	.align		4
.L_4272:
        /*640c*/ 	.word	index@($_Z12KKT_EVALUATEPfS_S_$_Z8J_2_19_1PfS_)
        /*6410*/ 	.word	0x00000008


	//----- nvinfo : EIATTR_FRAME_SIZE
	.align		4
.L_4273:
        /*6414*/ 	.byte	0x04, 0x11
        /*6416*/ 	.short	(.L_4275 - .L_4274)
	.align		4
.L_4274:
        /*6418*/ 	.word	index@($_Z12KKT_EVALUATEPfS_S_$_Z8J_2_19_0PfS_)
        /*641c*/ 	.word	0x00000008


	//----- nvinfo : EIATTR_FRAME_SIZE
	.align		4
.L_4275:
        /*6420*/ 	.byte	0x04, 0x11
        /*6422*/ 	.short	(.L_4277 - .L_4276)
	.align		4
.L_4276:
        /*6424*/ 	.word	index@($_Z12KKT_EVALUATEPfS_S_$_Z8J_2_18_9PfS_)
        /*6428*/ 	.word	0x00000008


	//----- nvinfo : EIATTR_FRAME_SIZE
	.align		4
.L_4277:
        /*642c*/ 	.byte	0x04, 0x11
        /*642e*/ 	.short	(.L_4279 - .L_4278)
	.align		4
.L_4278:
        /*6430*/ 	.word	index@($_Z12KKT_EVALUATEPfS_S_$_Z8J_2_18_8PfS_)
        /*6434*/ 	.word	0x00000008


	//----- nvinfo : EIATTR_FRAME_SIZE
	.align		4
.L_4279:
        /*6438*/ 	.byte	0x04, 0x11
        /*643a*/ 	.short	(.L_4281 - .L_4280)
	.align		4
.L_4280:
        /*643c*/ 	.word	index@($_Z12KKT_EVALUATEPfS_S_$_Z8J_2_18_7PfS_)
        /*6440*/ 	.word	0x00000008


	//----- nvinfo : EIATTR_FRAME_SIZE
	.align		4
.L_4281:
        /*6444*/ 	.byte	0x04, 0x11
        /*6446*/ 	.short	(.L_4283 - .L_4282)
	.align		4
.L_4282:
        /*6448*/ 	.word	index@($_Z12KKT_EVALUATEPfS_S_$_Z8J_2_18_6PfS_)
        /*644c*/ 	.word	0x00000008


	//----- nvinfo : EIATTR_FRAME_SIZE
	.align		4
.L_4283:
        /*6450*/ 	.byte	0x04, 0x11
        /*6452*/ 	.short	(.L_4285 - .L_4284)
	.align		4
.L_4284:
        /*6454*/ 	.word	index@($_Z12KKT_EVALUATEPfS_S_$_Z8J_2_18_5PfS_)
        /*6458*/ 	.word	0x00000008


	//----- nvinfo : EIATTR_FRAME_SIZE
	.align		4
.L_4285:
        /*645c*/ 	.byte	0x04, 0x11
        /*645e*/ 	.short	(.L_4287 - .L_4286)
	.align		4
.L_4286:
        /*6460*/ 	.word	index@($_Z12KKT_EVALUATEPfS_S_$_Z8J_2_18_4PfS_)
        /*6464*/ 	.word	0x00000008


	//----- nvinfo : EIATTR_FRAME_SIZE
	.align		4
.L_4287:
        /*6468*/ 	.byte	0x04, 0x11
        /*646a*/ 	.short	(.L_4289 - .L_4288)
	.align		4
.L_4288:
        /*646c*/ 	.word	index@($_Z12KKT_EVALUATEPfS_S_$_Z8J_2_18_3PfS_)
        /*6470*/ 	.word	0x00000008


	//----- nvinfo : EIATTR_FRAME_SIZE
	.align		4
.L_4289:
        /*6474*/ 	.byte	0x04, 0x11
        /*6476*/ 	.short	(.L_4291 - .L_4290)
	.align		4
.L_4290:
        /*6478*/ 	.word	index@($_Z12KKT_EVALUATEPfS_S_$_Z8J_2_18_2PfS_)
        /*647c*/ 	.word	0x00000008


	//----- nvinfo : EIATTR_FRAME_SIZE
	.align		4
.L_4291:
        /*6480*/ 	.byte	0x04, 0x11
        /*6482*/ 	.short	(.L_4293 - .L_4292)
	.align		4
.L_4292:
        /*6484*/ 	.word	index@($_Z12KKT_EVALUATEPfS_S_$_Z8J_2_18_1PfS_)
        /*6488*/ 	.word	0x00000008


	//----- nvinfo : EIATTR_FRAME_SIZE
	.align		4
.L_4293:
        /*648c*/ 	.byte	0x04, 0x11
        /*648e*/ 	.short	(.L_4295 - .L_4294)
	.align		4
.L_4294:
        /*6490*/ 	.word	index@($_Z12KKT_EVALUATEPfS_S_$_Z8J_2_18_0PfS_)
        /*6494*/ 	.word	0x00000008


	//----- nvinfo : EIATTR_FRAME_SIZE
	.align		4
.L_4295:
        /*6498*/ 	.byte	0x04, 0x11
        /*649a*/ 	.short	(.L_4297 - .L_4296)
	.align		4
.L_4296:
        /*649c*/ 	.word	index@($_Z12KKT_EVALUATEPfS_S_$_Z8J_2_17_9PfS_)
        /*64a0*/ 	.word	0x00000008


	//----- nvinfo : EIATTR_FRAME_SIZE
	.align		4
.L_4297:
        /*64a4*/ 	.byte	0x04, 0x11
        /*64a6*/ 	.short	(.L_4299 - .L_4298)
	.align		4
.L_4298:
        /*64a8*/ 	.word	index@($_Z12KKT_EVALUATEPfS_S_$_Z8J_2_17_8PfS_)
        /*64ac*/ 	.word	0x00000008


	//----- nvinfo : EIATTR_FRAME_SIZE
	.align		4
.L_4299:
        /*64b0*/ 	.byte	0x04, 0x11
        /*64b2*/ 	.short	(.L_4301 - .L_4300)
	.align		4
.L_4300:
        /*64b4*/ 	.word	index@($_Z12KKT_EVALUATEPfS_S_$_Z8J_2_17_7PfS_)
        /*64b8*/ 	.word	0x00000008


	//----- nvinfo : EIATTR_FRAME_SIZE
	.align		4
.L_4301:
        /*64bc*/ 	.byte	0x04, 0x11
        /*64be*/ 	.short	(.L_4303 - .L_4302)
	.align		4
.L_4302:
        /*64c0*/ 	.word	index@($_Z12KKT_EVALUATEPfS_S_$_Z8J_2_17_6PfS_)
        /*64c4*/ 	.word	0x00000008


	//----- nvinfo : EIATTR_FRAME_SIZE
	.align		4
.L_4303:
        /*64c8*/ 	.byte	0x04, 0x11
        /*64ca*/ 	.short	(.L_4305 - .L_4304)
	.align		4
.L_4304:
        /*64cc*/ 	.word	index@($_Z12KKT_EVALUATEPfS_S_$_Z8J_2_17_5PfS_)
        /*64d0*/ 	.word	0x00000008


	//----- nvinfo : EIATTR_FRAME_SIZE
	.align		4
.L_4305:
        /*64d4*/ 	.byte	0x04, 0x11
        /*64d6*/ 	.short	(.L_4307 - .L_4306)
	.align		4
.L_4306:
        /*64d8*/ 	.word	index@($_Z12KKT_EVALUATEPfS_S_$_Z8J_2_17_4PfS_)
        /*64dc*/ 	.word	0x00000008


	//----- nvinfo : EIATTR_FRAME_SIZE
	.align		4
.L_4307:
        /*64e0*/ 	.byte	0x04, 0x11
        /*64e2*/ 	.short	(.L_4309 - .L_4308)
	.align		4
.L_4308:
        /*64e4*/ 	.word	index@($_Z12KKT_EVALUATEPfS_S_$_Z8J_2_17_3PfS_)
        /*64e8*/ 	.word	0x00000008


	//----- nvinfo : EIATTR_FRAME_SIZE
	.align		4
.L_4309:
        /*64ec*/ 	.byte	0x04, 0x11
        /*64ee*/ 	.short	(.L_4311 - .L_4310)
	.align		4
.L_4310:
        /*64f0*/ 	.word	index@($_Z12KKT_EVALUATEPfS_S_$_Z8J_2_17_2PfS_)
        /*64f4*/ 	.word	0x00000008


	//----- nvinfo : EIATTR_FRAME_SIZE
	.align		4
.L_4311:
        /*64f8*/ 	.byte	0x04, 0x11
        /*64fa*/ 	.short	(.L_4313 - .L_4312)
	.align		4
.L_4312:
        /*64fc*/ 	.word	index@($_Z12KKT_EVALUATEPfS_S_$_Z8J_2_17_1PfS_)
        /*6500*/ 	.word	0x00000008


	//----- nvinfo : EIATTR_FRAME_SIZE
	.align		4
.L_4313:
        /*6504*/ 	.byte	0x04, 0x11
        /*6506*/ 	.short	(.L_4315 - .L_4314)
	.align		4
.L_4314:
        /*6508*/ 	.word	index@($_Z12KKT_EVALUATEPfS_S_$_Z8J_2_17_0PfS_)
        /*650c*/ 	.word	0x00000008


	//----- nvinfo : EIATTR_FRAME_SIZE
	.align		4
.L_4315:
        /*6510*/ 	.byte	0x04, 0x11
        /*6512*/ 	.short	(.L_4317 - .L_4316)
	.align		4
.L_4316:
        /*6514*/ 	.word	index@($_Z12KKT_EVALUATEPfS_S_$_Z8J_2_16_9PfS_)
        /*6518*/ 	.word	0x00000008


	//----- nvinfo : EIATTR_FRAME_SIZE
	.align		4
.L_4317:
        /*651c*/ 	.byte	0x04, 0x11
        /*651e*/ 	.short	(.L_4319 - .L_4318)
	.align		4
.L_4318:
        /*6520*/ 	.word	index@($_Z12KKT_EVALUATEPfS_S_$_Z8J_2_16_8PfS_)
        /*6524*/ 	.word	0x00000008


	//----- nvinfo : EIATTR_FRAME_SIZE
	.align		4
.L_4319:
        /*6528*/ 	.byte	0x04, 0x11
        /*652a*/ 	.short	(.L_4321 - .L_4320)
	.align		4
.L_4320:
        /*652c*/ 	.word	index@($_Z12KKT_EVALUATEPfS_S_$_Z8J_2_16_7PfS_)
        /*6530*/ 	.word	0x00000008


	//----- nvinfo : EIATTR_FRAME_SIZE
	.align		4
.L_4321:
        /*6534*/ 	.byte	0x04, 0x11
        /*6536*/ 	.short	(.L_4323 - .L_4322)
	.align		4
.L_4322:
        /*6538*/ 	.word	index@($_Z12KKT_EVALUATEPfS_S_$_Z8J_2_16_6PfS_)
        /*653c*/ 	.word	0x00000008


	//----- nvinfo : EIATTR_FRAME_SIZE
	.align		4
.L_4323:
        /*6540*/ 	.byte	0x04, 0x11
        /*6542*/ 	.short	(.L_4325 - .L_4324)
	.align		4
.L_4324:
        /*6544*/ 	.word	index@($_Z12KKT_EVALUATEPfS_S_$_Z8J_2_16_5PfS_)
        /*6548*/ 	.word	0x00000008


	//----- nvinfo : EIATTR_FRAME_SIZE
	.align		4
.L_4325:
        /*654c*/ 	.byte	0x04, 0x11
        /*654e*/ 	.short	(.L_4327 - .L_4326)
	.align		4
.L_4326:
        /*6550*/ 	.word	index@($_Z12KKT_EVALUATEPfS_S_$_Z8J_2_16_4PfS_)
        /*6554*/ 	.word	0x00000008


	//----- nvinfo : EIATTR_FRAME_SIZE
	.align		4
.L_4327:
        /*6558*/ 	.byte	0x04, 0x11
        /*655a*/ 	.short	(.L_4329 - .L_4328)
	.align		4
.L_4328:
        /*655c*/ 	.word	index@($_Z12KKT_EVALUATEPfS_S_$_Z8J_2_16_3PfS_)
        /*6560*/ 	.word	0x00000008


	//----- nvinfo : EIATTR_FRAME_SIZE
	.align		4
.L_4329:
        /*6564*/ 	.byte	0x04, 0x11
        /*6566*/ 	.short	(.L_4331 - .L_4330)
	.align		4
.L_4330:
        /*6568*/ 	.word	index@($_Z12KKT_EVALUATEPfS_S_$_Z8J_2_16_2PfS_)
        /*656c*/ 	.word	0x00000008


	//----- nvinfo : EIATTR_FRAME_SIZE
	.align		4
.L_4331:
        /*6570*/ 	.byte	0x04, 0x11
        /*6572*/ 	.short	(.L_4333 - .L_4332)
	.align		4
.L_4332:
        /*6574*/ 	.word	index@($_Z12KKT_EVALUATEPfS_S_$_Z8J_2_16_1PfS_)
        /*6578*/ 	.word	0x00000008


	//----- nvinfo : EIATTR_FRAME_SIZE
	.align		4
.L_4333:
        /*657c*/ 	.byte	0x04, 0x11
        /*657e*/ 	.short	(.L_4335 - .L_4334)
	.align		4
.L_4334:
        /*6580*/ 	.word	index@($_Z12KKT_EVALUATEPfS_S_$_Z8J_2_16_0PfS_)
        /*6584*/ 	.word	0x00000008


	//----- nvinfo : EIATTR_FRAME_SIZE
	.align		4
.L_4335:
        /*6588*/ 	.byte	0x04, 0x11
        /*658a*/ 	.short	(.L_4337 - .L_4336)
	.align		4
.L_4336:
        /*658c*/ 	.word	index@($_Z12KKT_EVALUATEPfS_S_$_Z8J_2_15_9PfS_)
        /*6590*/ 	.word	0x00000008


	//----- nvinfo : EIATTR_FRAME_SIZE
	.align		4
.L_4337:
        /*6594*/ 	.byte	0x04, 0x11
        /*6596*/ 	.short	(.L_4339 - .L_4338)
	.align		4
.L_4338:
        /*6598*/ 	.word	index@($_Z12KKT_EVALUATEPfS_S_$_Z8J_2_15_8PfS_)
        /*659c*/ 	.word	0x00000008


	//----- nvinfo : EIATTR_FRAME_SIZE
	.align		4
.L_4339:
        /*65a0*/ 	.byte	0x04, 0x11
        /*65a2*/ 	.short	(.L_4341 - .L_4340)
	.align		4
.L_4340:
        /*65a4*/ 	.word	index@($_Z12KKT_EVALUATEPfS_S_$_Z8J_2_15_7PfS_)
        /*65a8*/ 	.word	0x00000008


	//----- nvinfo : EIATTR_FRAME_SIZE
	.align		4
.L_4341:
        /*65ac*/ 	.byte	0x04, 0x11
        /*65ae*/ 	.short	(.L_4343 - .L_4342)
	.align		4
.L_4342:
        /*65b0*/ 	.word	index@($_Z12KKT_EVALUATEPfS_S_$_Z8J_2_15_6PfS_)
        /*65b4*/ 	.word	0x00000008


	//----- nvinfo : EIATTR_FRAME_SIZE
	.align		4
.L_4343:
        /*65b8*/ 	.byte	0x04, 0x11
        /*65ba*/ 	.short	(.L_4345 - .L_4344)
	.align		4
.L_4344:
        /*65bc*/ 	.word	index@($_Z12KKT_EVALUATEPfS_S_$_Z8J_2_15_5PfS_)
        /*65c0*/ 	.word	0x00000008


	//----- nvinfo : EIATTR_FRAME_SIZE
	.align		4
.L_4345:
        /*65c4*/ 	.byte	0x04, 0x11
        /*65c6*/ 	.short	(.L_4347 - .L_4346)
	.align		4
.L_4346:
        /*65c8*/ 	.word	index@($_Z12KKT_EVALUATEPfS_S_$_Z8J_2_15_4PfS_)
        /*65cc*/ 	.word	0x00000008


	//----- nvinfo : EIATTR_FRAME_SIZE
	.align		4
.L_4347:
        /*65d0*/ 	.byte	0x04, 0x11
        /*65d2*/ 	.short	(.L_4349 - .L_4348)
	.align		4
.L_4348:
        /*65d4*/ 	.word	index@($_Z12KKT_EVALUATEPfS_S_$_Z8J_2_15_3PfS_)
        /*65d8*/ 	.word	0x00000008


	//----- nvinfo : EIATTR_FRAME_SIZE
	.align		4
.L_4349:
        /*65dc*/ 	.byte	0x04, 0x11
        /*65de*/ 	.short	(.L_4351 - .L_4350)
	.align		4
.L_4350:
        /*65e0*/ 	.word	index@($_Z12KKT_EVALUATEPfS_S_$_Z8J_2_15_2PfS_)
        /*65e4*/ 	.word	0x00000008


	//----- nvinfo : EIATTR_FRAME_SIZE
	.align		4
.L_4351:
        /*65e8*/ 	.byte	0x04, 0x11
        /*65ea*/ 	.short	(.L_4353 - .L_4352)
	.align		4
.L_4352:
        /*65ec*/ 	.word	index@($_Z12KKT_EVALUATEPfS_S_$_Z8J_2_15_1PfS_)
        /*65f0*/ 	.word	0x00000008


	//----- nvinfo : EIATTR_FRAME_SIZE
	.align		4
.L_4353:
        /*65f4*/ 	.byte	0x04, 0x11
        /*65f6*/ 	.short	(.L_4355 - .L_4354)
	.align		4
.L_4354:
        /*65f8*/ 	.word	index@($_Z12KKT_EVALUATEPfS_S_$_Z8J_2_15_0PfS_)
        /*65fc*/ 	.word	0x00000008


	//----- nvinfo : EIATTR_FRAME_SIZE
	.align		4
.L_4355:
        /*6600*/ 	.byte	0x04, 0x11
        /*6602*/ 	.short	(.L_4357 - .L_4356)
	.align		4
.L_4356:
        /*6604*/ 	.word	index@($_Z12KKT_EVALUATEPfS_S_$_Z8J_2_14_9PfS_)
        /*6608*/ 	.word	0x00000008


	//----- nvinfo : EIATTR_FRAME_SIZE
	.align		4
.L_4357:
        /*660c*/ 	.byte	0x04, 0x11
        /*660e*/ 	.short	(.L_4359 - .L_4358)
	.align		4
.L_4358:
        /*6610*/ 	.word	index@($_Z12KKT_EVALUATEPfS_S_$_Z8J_2_14_8PfS_)
        /*6614*/ 	.word	0x00000008


	//----- nvinfo : EIATTR_FRAME_SIZE
	.align		4
.L_4359:
        /*6618*/ 	.byte	0x04, 0x11
        /*661a*/ 	.short	(.L_4361 - .L_4360)
	.align		4
.L_4360:
        /*661c*/ 	.word	index@($_Z12KKT_EVALUATEPfS_S_$_Z8J_2_14_7PfS_)
        /*6620*/ 	.word	0x00000008


	//----- nvinfo : EIATTR_FRAME_SIZE
	.align		4
.L_4361:
        /*6624*/ 	.byte	0x04, 0x11
        /*6626*/ 	.short	(.L_4363 - .L_4362)
	.align		4
.L_4362:
        /*6628*/ 	.word	index@($_Z12KKT_EVALUATEPfS_S_$_Z8J_2_14_6PfS_)
        /*662c*/ 	.word	0x00000008


	//----- nvinfo : EIATTR_FRAME_SIZE
	.align		4
.L_4363:
        /*6630*/ 	.byte	0x04, 0x11
        /*6632*/ 	.short	(.L_4365 - .L_4364)
	.align		4
.L_4364:
        /*6634*/ 	.word	index@($_Z12KKT_EVALUATEPfS_S_$_Z8J_2_14_5PfS_)
        /*6638*/ 	.word	0x00000008


	//----- nvinfo : EIATTR_FRAME_SIZE
	.align		4
.L_4365:
        /*663c*/ 	.byte	0x04, 0x11
        /*663e*/ 	.short	(.L_4367 - .L_4366)
	.align		4
.L_4366:
        /*6640*/ 	.word	index@($_Z12KKT_EVALUATEPfS_S_$_Z8J_2_14_4PfS_)
        /*6644*/ 	.word	0x00000008


	//----- nvinfo : EIATTR_FRAME_SIZE
	.align		4
.L_4367:
        /*6648*/ 	.byte	0x04, 0x11
        /*664a*/ 	.short	(.L_4369 - .L_4368)
	.align		4
.L_4368:
        /*664c*/ 	.word	index@($_Z12KKT_EVALUATEPfS_S_$_Z8J_2_14_3PfS_)
        /*6650*/ 	.word	0x00000008


	//----- nvinfo : EIATTR_FRAME_SIZE
	.align		4
.L_4369:
        /*6654*/ 	.byte	0x04, 0x11
        /*6656*/ 	.short	(.L_4371 - .L_4370)
	.align		4
.L_4370:
        /*6658*/ 	.word	index@($_Z12KKT_EVALUATEPfS_S_$_Z8J_2_14_2PfS_)
        /*665c*/ 	.word	0x00000008


	//----- nvinfo : EIATTR_FRAME_SIZE
	.align		4
.L_4371:
        /*6660*/ 	.byte	0x04, 0x11
        /*6662*/ 	.short	(.L_4373 - .L_4372)
	.align		4
.L_4372:
        /*6664*/ 	.word	index@($_Z12KKT_EVALUATEPfS_S_$_Z8J_2_14_1PfS_)
        /*6668*/ 	.word	0x00000008


	//----- nvinfo : EIATTR_FRAME_SIZE
	.align		4
.L_4373:
        /*666c*/ 	.byte	0x04, 0x11
        /*666e*/ 	.short	(.L_4375 - .L_4374)
	.align		4
.L_4374:
        /*6670*/ 	.word	index@($_Z12KKT_EVALUATEPfS_S_$_Z8J_2_14_0PfS_)
        /*6674*/ 	.word	0x00000008


	//----- nvinfo : EIATTR_FRAME_SIZE
	.align		4
.L_4375:
        /*6678*/ 	.byte	0x04, 0x11
        /*667a*/ 	.short	(.L_4377 - .L_4376)
	.align		4
.L_4376:
        /*667c*/ 	.word	index@($_Z12KKT_EVALUATEPfS_S_$_Z8J_2_13_9PfS_)
        /*6680*/ 	.word	0x00000008


	//----- nvinfo : EIATTR_FRAME_SIZE
	.align		4
.L_4377:
        /*6684*/ 	.byte	0x04, 0x11
        /*6686*/ 	.short	(.L_4379 - .L_4378)
	.align		4
.L_4378:
        /*6688*/ 	.word	index@($_Z12KKT_EVALUATEPfS_S_$_Z8J_2_13_8PfS_)
        /*668c*/ 	.word	0x00000008


	//----- nvinfo : EIATTR_FRAME_SIZE
	.align		4
.L_4379:
        /*6690*/ 	.byte	0x04, 0x11
        /*6692*/ 	.short	(.L_4381 - .L_4380)
	.align		4
.L_4380:
        /*6694*/ 	.word	index@($_Z12KKT_EVALUATEPfS_S_$_Z8J_2_13_7PfS_)
        /*6698*/ 	.word	0x00000008


	//----- nvinfo : EIATTR_FRAME_SIZE
	.align		4
.L_4381:
        /*669c*/ 	.byte	0x04, 0x11
        /*669e*/ 	.short	(.L_4383 - .L_4382)
	.align		4
.L_4382:
        /*66a0*/ 	.word	index@($_Z12KKT_EVALUATEPfS_S_$_Z8J_2_13_6PfS_)
        /*66a4*/ 	.word	0x00000008


	//----- nvinfo : EIATTR_FRAME_SIZE
	.align		4
.L_4383:
        /*66a8*/ 	.byte	0x04, 0x11
        /*66aa*/ 	.short	(.L_4385 - .L_4384)
	.align		4
.L_4384:
        /*66ac*/ 	.word	index@($_Z12KKT_EVALUATEPfS_S_$_Z8J_2_13_5PfS_)
        /*66b0*/ 	.word	0x00000008


	//----- nvinfo : EIATTR_FRAME_SIZE
	.align		4
.L_4385:
        /*66b4*/ 	.byte	0x04, 0x11
        /*66b6*/ 	.short	(.L_4387 - .L_4386)
	.align		4
.L_4386:
        /*66b8*/ 	.word	index@($_Z12KKT_EVALUATEPfS_S_$_Z8J_2_13_4PfS_)
        /*66bc*/ 	.word	0x00000008


	//----- nvinfo : EIATTR_FRAME_SIZE
	.align		4
.L_4387:
        /*66c0*/ 	.byte	0x04, 0x11
        /*66c2*/ 	.short	(.L_4389 - .L_4388)
	.align		4
.L_4388:
        /*66c4*/ 	.word	index@($_Z12KKT_EVALUATEPfS_S_$_Z8J_2_13_3PfS_)
        /*66c8*/ 	.word	0x00000008


	//----- nvinfo : EIATTR_FRAME_SIZE
	.align		4
.L_4389:
        /*66cc*/ 	.byte	0x04, 0x11
        /*66ce*/ 	.short	(.L_4391 - .L_4390)
	.align		4
.L_4390:
        /*66d0*/ 	.word	index@($_Z12KKT_EVALUATEPfS_S_$_Z8J_2_13_2PfS_)
        /*66d4*/ 	.word	0x00000008


	//----- nvinfo : EIATTR_FRAME_SIZE
	.align		4
.L_4391:
        /*66d8*/ 	.byte	0x04, 0x11
        /*66da*/ 	.short	(.L_4393 - .L_4392)
	.align		4
.L_4392:
        /*66dc*/ 	.word	index@($_Z12KKT_EVALUATEPfS_S_$_Z8J_2_13_1PfS_)
        /*66e0*/ 	.word	0x00000008


	//----- nvinfo : EIATTR_FRAME_SIZE
	.align		4
.L_4393:
        /*66e4*/ 	.byte	0x04, 0x11
        /*66e6*/ 	.short	(.L_4395 - .L_4394)
	.align		4
.L_4394:
        /*66e8*/ 	.word	index@($_Z12KKT_EVALUATEPfS_S_$_Z8J_2_13_0PfS_)
        /*66ec*/ 	.word	0x00000008


	//----- nvinfo : EIATTR_FRAME_SIZE
	.align		4
.L_4395:
        /*66f0*/ 	.byte	0x04, 0x11
        /*66f2*/ 	.short	(.L_4397 - .L_4396)
	.align		4
.L_4396:
        /*66f4*/ 	.word	index@($_Z12KKT_EVALUATEPfS_S_$_Z8J_2_12_9PfS_)
        /*66f8*/ 	.word	0x00000008


	//----- nvinfo : EIATTR_FRAME_SIZE
	.align		4
.L_4397:
        /*66fc*/ 	.byte	0x04, 0x11
        /*66fe*/ 	.short	(.L_4399 - .L_4398)
	.align		4
.L_4398:
        /*6700*/ 	.word	index@($_Z12KKT_EVALUATEPfS_S_$_Z8J_2_12_8PfS_)
        /*6704*/ 	.word	0x00000008


	//----- nvinfo : EIATTR_FRAME_SIZE
	.align		4
.L_4399:
        /*6708*/ 	.byte	0x04, 0x11
        /*670a*/ 	.short	(.L_4401 - .L_4400)
	.align		4
.L_4400:
        /*670c*/ 	.word	index@($_Z12KKT_EVALUATEPfS_S_$_Z8J_2_12_7PfS_)
        /*6710*/ 	.word	0x00000008


	//----- nvinfo : EIATTR_FRAME_SIZE
	.align		4
.L_4401:
        /*6714*/ 	.byte	0x04, 0x11
        /*6716*/ 	.short	(.L_4403 - .L_4402)
	.align		4
.L_4402:
        /*6718*/ 	.word	index@($_Z12KKT_EVALUATEPfS_S_$_Z8J_2_12_6PfS_)
        /*671c*/ 	.word	0x00000008


	//----- nvinfo : EIATTR_FRAME_SIZE
	.align		4
.L_4403:
        /*6720*/ 	.byte	0x04, 0x11
        /*6722*/ 	.short	(.L_4405 - .L_4404)
	.align		4
.L_4404:
        /*6724*/ 	.word	index@($_Z12KKT_EVALUATEPfS_S_$_Z8J_2_12_5PfS_)
        /*6728*/ 	.word	0x00000008


	//----- nvinfo : EIATTR_FRAME_SIZE
	.align		4
.L_4405:
        /*672c*/ 	.byte	0x04, 0x11
        /*672e*/ 	.short	(.L_4407 - .L_4406)
	.align		4
.L_4406:
        /*6730*/ 	.word	index@($_Z12KKT_EVALUATEPfS_S_$_Z8J_2_12_4PfS_)
        /*6734*/ 	.word	0x00000008


	//----- nvinfo : EIATTR_FRAME_SIZE
	.align		4
.L_4407:
        /*6738*/ 	.byte	0x04, 0x11
        /*673a*/ 	.short	(.L_4409 - .L_4408)
	.align		4
.L_4408:
        /*673c*/ 	.word	index@($_Z12KKT_EVALUATEPfS_S_$_Z8J_2_12_3PfS_)
        /*6740*/ 	.word	0x00000008


	//----- nvinfo : EIATTR_FRAME_SIZE
	.align		4
.L_4409:
        /*6744*/ 	.byte	0x04, 0x11
        /*6746*/ 	.short	(.L_4411 - .L_4410)
	.align		4
.L_4410:
        /*6748*/ 	.word	index@($_Z12KKT_EVALUATEPfS_S_$_Z8J_2_12_2PfS_)
        /*674c*/ 	.word	0x00000008


	//----- nvinfo : EIATTR_FRAME_SIZE
	.align		4
.L_4411:
        /*6750*/ 	.byte	0x04, 0x11
        /*6752*/ 	.short	(.L_4413 - .L_4412)
	.align		4
.L_4412:
        /*6754*/ 	.word	index@($_Z12KKT_EVALUATEPfS_S_$_Z8J_2_12_1PfS_)
        /*6758*/ 	.word	0x00000008


	//----- nvinfo : EIATTR_FRAME_SIZE
	.align		4
.L_4413:
        /*675c*/ 	.byte	0x04, 0x11
        /*675e*/ 	.short	(.L_4415 - .L_4414)
	.align		4
.L_4414:
        /*6760*/ 	.word	index@($_Z12KKT_EVALUATEPfS_S_$_Z8J_2_12_0PfS_)
        /*6764*/ 	.word	0x00000008


	//----- nvinfo : EIATTR_FRAME_SIZE
	.align		4
.L_4415:
        /*6768*/ 	.byte	0x04, 0x11
        /*676a*/ 	.short	(.L_4417 - .L_4416)
	.align		4
.L_4416:
        /*676c*/ 	.word	index@($_Z12KKT_EVALUATEPfS_S_$_Z8J_2_11_9PfS_)
        /*6770*/ 	.word	0x00000008


	//----- nvinfo : EIATTR_FRAME_SIZE
	.align		4
.L_4417:
        /*6774*/ 	.byte	0x04, 0x11
        /*6776*/ 	.short	(.L_4419 - .L_4418)
	.align		4
.L_4418:
        /*6778*/ 	.word	index@($_Z12KKT_EVALUATEPfS_S_$_Z8J_2_11_8PfS_)
        /*677c*/ 	.word	0x00000008


	//----- nvinfo : EIATTR_FRAME_SIZE
	.align		4
.L_4419:
        /*6780*/ 	.byte	0x04, 0x11
        /*6782*/ 	.short	(.L_4421 - .L_4420)
	.align		4
.L_4420:
        /*6784*/ 	.word	index@($_Z12KKT_EVALUATEPfS_S_$_Z8J_2_11_7PfS_)
        /*6788*/ 	.word	0x00000008


	//----- nvinfo : EIATTR_FRAME_SIZE
	.align		4
.L_4421:
        /*678c*/ 	.byte	0x04, 0x11
        /*678e*/ 	.short	(.L_4423 - .L_4422)
	.align		4
.L_4422:
        /*6790*/ 	.word	index@($_Z12KKT_EVALUATEPfS_S_$_Z8J_2_11_6PfS_)
        /*6794*/ 	.word	0x00000008


	//----- nvinfo : EIATTR_FRAME_SIZE
	.align		4
.L_4423:
        /*6798*/ 	.byte	0x04, 0x11
        /*679a*/ 	.short	(.L_4425 - .L_4424)
	.align		4
.L_4424:
        /*679c*/ 	.word	index@($_Z12KKT_EVALUATEPfS_S_$_Z8J_2_11_5PfS_)
        /*67a0*/ 	.word	0x00000008


	//----- nvinfo : EIATTR_FRAME_SIZE
	.align		4
.L_4425:
        /*67a4*/ 	.byte	0x04, 0x11
        /*67a6*/ 	.short	(.L_4427 - .L_4426)
	.align		4
.L_4426:
        /*67a8*/ 	.word	index@($_Z12KKT_EVALUATEPfS_S_$_Z8J_2_11_4PfS_)
        /*67ac*/ 	.word	0x00000008


	//----- nvinfo : EIATTR_FRAME_SIZE
	.align		4
.L_4427:
        /*67b0*/ 	.byte	0x04, 0x11
        /*67b2*/ 	.short	(.L_4429 - .L_4428)
	.align		4
.L_4428:
        /*67b4*/ 	.word	index@($_Z12KKT_EVALUATEPfS_S_$_Z8J_2_11_3PfS_)
        /*67b8*/ 	.word	0x00000008


	//----- nvinfo : EIATTR_FRAME_SIZE
	.align		4
.L_4429:
        /*67bc*/ 	.byte	0x04, 0x11
        /*67be*/ 	.short	(.L_4431 - .L_4430)
	.align		4
.L_4430:
        /*67c0*/ 	.word	index@($_Z12KKT_EVALUATEPfS_S_$_Z8J_2_11_2PfS_)
        /*67c4*/ 	.word	0x00000008


	//----- nvinfo : EIATTR_FRAME_SIZE
	.align		4
.L_4431:
        /*67c8*/ 	.byte	0x04, 0x11
        /*67ca*/ 	.short	(.L_4433 - .L_4432)
	.align		4
.L_4432:
        /*67cc*/ 	.word	index@($_Z12KKT_EVALUATEPfS_S_$_Z8J_2_11_1PfS_)
        /*67d0*/ 	.word	0x00000008


	//----- nvinfo : EIATTR_FRAME_SIZE
	.align		4
.L_4433:
        /*67d4*/ 	.byte	0x04, 0x11
        /*67d6*/ 	.short	(.L_4435 - .L_4434)
	.align		4
.L_4434:
        /*67d8*/ 	.word	index@($_Z12KKT_EVALUATEPfS_S_$_Z8J_2_11_0PfS_)
        /*67dc*/ 	.word	0x00000008


	//----- nvinfo : EIATTR_FRAME_SIZE
	.align		4
.L_4435:
        /*67e0*/ 	.byte	0x04, 0x11
        /*67e2*/ 	.short	(.L_4437 - .L_4436)
	.align		4
.L_4436:
        /*67e4*/ 	.word	index@($_Z12KKT_EVALUATEPfS_S_$_Z8J_2_10_9PfS_)
        /*67e8*/ 	.word	0x00000008


	//----- nvinfo : EIATTR_FRAME_SIZE
	.align		4
.L_4437:
        /*67ec*/ 	.byte	0x04, 0x11
        /*67ee*/ 	.short	(.L_4439 - .L_4438)
	.align		4
.L_4438:
        /*67f0*/ 	.word	index@($_Z12KKT_EVALUATEPfS_S_$_Z8J_2_10_8PfS_)
        /*67f4*/ 	.word	0x00000008


	//----- nvinfo : EIATTR_FRAME_SIZE
	.align		4
.L_4439:
        /*67f8*/ 	.byte	0x04, 0x11
        /*67fa*/ 	.short	(.L_4441 - .L_4440)
	.align		4
.L_4440:
        /*67fc*/ 	.word	index@($_Z12KKT_EVALUATEPfS_S_$_Z8J_2_10_7PfS_)
        /*6800*/ 	.word	0x00000008


	//----- nvinfo : EIATTR_FRAME_SIZE
	.align		4
.L_4441:
        /*6804*/ 	.byte	0x04, 0x11
        /*6806*/ 	.short	(.L_4443 - .L_4442)
	.align		4
.L_4442:
        /*6808*/ 	.word	index@($_Z12KKT_EVALUATEPfS_S_$_Z8J_2_10_6PfS_)
        /*680c*/ 	.word	0x00000008


	//----- nvinfo : EIATTR_FRAME_SIZE
	.align		4
.L_4443:
        /*6810*/ 	.byte	0x04, 0x11
        /*6812*/ 	.short	(.L_4445 - .L_4444)
	.align		4
.L_4444:
        /*6814*/ 	.word	index@($_Z12KKT_EVALUATEPfS_S_$_Z8J_2_10_5PfS_)
        /*6818*/ 	.word	0x00000008


	//----- nvinfo : EIATTR_FRAME_SIZE
	.align		4
.L_4445:
        /*681c*/ 	.byte	0x04, 0x11
        /*681e*/ 	.short	(.L_4447 - .L_4446)
	.align		4
.L_4446:
        /*6820*/ 	.word	index@($_Z12KKT_EVALUATEPfS_S_$_Z8J_2_10_4PfS_)
        /*6824*/ 	.word	0x00000008


	//----- nvinfo : EIATTR_FRAME_SIZE
	.align		4
.L_4447:
        /*6828*/ 	.byte	0x04, 0x11
        /*682a*/ 	.short	(.L_4449 - .L_4448)
	.align		4
.L_4448:
        /*682c*/ 	.word	index@($_Z12KKT_EVALUATEPfS_S_$_Z8J_2_10_3PfS_)
        /*6830*/ 	.word	0x00000008


	//----- nvinfo : EIATTR_FRAME_SIZE
	.align		4
.L_4449:
        /*6834*/ 	.byte	0x04, 0x11
        /*6836*/ 	.short	(.L_4451 - .L_4450)
	.align		4
.L_4450:
        /*6838*/ 	.word	index@($_Z12KKT_EVALUATEPfS_S_$_Z8J_2_10_2PfS_)
        /*683c*/ 	.word	0x00000008


	//----- nvinfo : EIATTR_FRAME_SIZE
	.align		4
.L_4451:
        /*6840*/ 	.byte	0x04, 0x11
        /*6842*/ 	.short	(.L_4453 - .L_4452)
	.align		4
.L_4452:
        /*6844*/ 	.word	index@($_Z12KKT_EVALUATEPfS_S_$_Z8J_2_10_1PfS_)
        /*6848*/ 	.word	0x00000008


	//----- nvinfo : EIATTR_FRAME_SIZE
	.align		4
.L_4453:
        /*684c*/ 	.byte	0x04, 0x11
        /*684e*/ 	.short	(.L_4455 - .L_4454)
	.align		4
.L_4454:
        /*6850*/ 	.word	index@($_Z12KKT_EVALUATEPfS_S_$_Z8J_2_10_0PfS_)
        /*6854*/ 	.word	0x00000008


	//----- nvinfo : EIATTR_FRAME_SIZE
	.align		4
.L_4455:
        /*6858*/ 	.byte	0x04, 0x11
        /*685a*/ 	.short	(.L_4457 - .L_4456)
	.align		4
.L_4456:
        /*685c*/ 	.word	index@($_Z12KKT_EVALUATEPfS_S_$_Z8J_2_0_21PfS_)
        /*6860*/ 	.word	0x00000008


	//----- nvinfo : EIATTR_FRAME_SIZE
	.align		4
.L_4457:
        /*6864*/ 	.byte	0x04, 0x11
        /*6866*/ 	.short	(.L_4459 - .L_4458)
	.align		4
.L_4458:
        /*6868*/ 	.word	index@($_Z12KKT_EVALUATEPfS_S_$_Z8J_2_0_20PfS_)
        /*686c*/ 	.word	0x00000008


	//----- nvinfo : EIATTR_FRAME_SIZE
	.align		4
.L_4459:
        /*6870*/ 	.byte	0x04, 0x11
        /*6872*/ 	.short	(.L_4461 - .L_4460)
	.align		4
.L_4460:
        /*6874*/ 	.word	index@($_Z12KKT_EVALUATEPfS_S_$_Z8J_2_0_19PfS_)
        /*6878*/ 	.word	0x00000008


	//----- nvinfo : EIATTR_FRAME_SIZE
	.align		4
.L_4461:
        /*687c*/ 	.byte	0x04, 0x11
        /*687e*/ 	.short	(.L_4463 - .L_4462)
	.align		4
.L_4462:
        /*6880*/ 	.word	index@($_Z12KKT_EVALUATEPfS_S_$_Z8J_2_0_18PfS_)
        /*6884*/ 	.word	0x00000008


	//----- nvinfo : EIATTR_FRAME_SIZE
	.align		4
.L_4463:
        /*6888*/ 	.byte	0x04, 0x11
        /*688a*/ 	.short	(.L_4465 - .L_4464)
	.align		4
.L_4464:
        /*688c*/ 	.word	index@($_Z12KKT_EVALUATEPfS_S_$_Z8J_2_0_17PfS_)
        /*6890*/ 	.word	0x00000008


	//----- nvinfo : EIATTR_FRAME_SIZE
	.align		4
.L_4465:
        /*6894*/ 	.byte	0x04, 0x11
        /*6896*/ 	.short	(.L_4467 - .L_4466)
	.align		4
.L_4466:
        /*6898*/ 	.word	index@($_Z12KKT_EVALUATEPfS_S_$_Z8J_2_0_16PfS_)
        /*689c*/ 	.word	0x00000008


	//----- nvinfo : EIATTR_FRAME_SIZE
	.align		4
.L_4467:
        /*68a0*/ 	.byte	0x04, 0x11
        /*68a2*/ 	.short	(.L_4469 - .L_4468)
	.align		4
.L_4468:
        /*68a4*/ 	.word	index@($_Z12KKT_EVALUATEPfS_S_$_Z8J_2_0_15PfS_)
        /*68a8*/ 	.word	0x00000008


	//----- nvinfo : EIATTR_FRAME_SIZE
	.align		4
.L_4469:
        /*68ac*/ 	.byte	0x04, 0x11
        /*68ae*/ 	.short	(.L_4471 - .L_4470)
	.align		4
.L_4470:
        /*68b0*/ 	.word	index@($_Z12KKT_EVALUATEPfS_S_$_Z8J_2_0_14PfS_)
        /*68b4*/ 	.word	0x00000008


	//----- nvinfo : EIATTR_FRAME_SIZE
	.align		4
.L_4471:
        /*68b8*/ 	.byte	0x04, 0x11
        /*68ba*/ 	.short	(.L_4473 - .L_4472)
	.align		4
.L_4472:
        /*68bc*/ 	.word	index@($_Z12KKT_EVALUATEPfS_S_$_Z8J_2_0_13PfS_)
        /*68c0*/ 	.word	0x00000008


	//----- nvinfo : EIATTR_FRAME_SIZE
	.align		4
.L_4473:
        /*68c4*/ 	.byte	0x04, 0x11
        /*68c6*/ 	.short	(.L_4475 - .L_4474)
	.align		4
.L_4474:
        /*68c8*/ 	.word	index@($_Z12KKT_EVALUATEPfS_S_$_Z8J_2_0_12PfS_)
        /*68cc*/ 	.word	0x00000008


	//----- nvinfo : EIATTR_FRAME_SIZE
	.align		4
.L_4475:
        /*68d0*/ 	.byte	0x04, 0x11
        /*68d2*/ 	.short	(.L_4477 - .L_4476)
	.align		4
.L_4476:
        /*68d4*/ 	.word	index@($_Z12KKT_EVALUATEPfS_S_$_Z8J_2_0_11PfS_)
        /*68d8*/ 	.word	0x00000008


	//----- nvinfo : EIATTR_FRAME_SIZE
	.align		4
.L_4477:
        /*68dc*/ 	.byte	0x04, 0x11
        /*68de*/ 	.short	(.L_4479 - .L_4478)
	.align		4
.L_4478:
        /*68e0*/ 	.word	index@($_Z12KKT_EVALUATEPfS_S_$_Z8J_2_0_10PfS_)
        /*68e4*/ 	.word	0x00000008


	//----- nvinfo : EIATTR_FRAME_SIZE
	.align		4
.L_4479:
        /*68e8*/ 	.byte	0x04, 0x11
        /*68ea*/ 	.short	(.L_4481 - .L_4480)
	.align		4
.L_4480:
        /*68ec*/ 	.word	index@($_Z12KKT_EVALUATEPfS_S_$_Z8J_1_9_21PfS_)
        /*68f0*/ 	.word	0x00000008


	//----- nvinfo : EIATTR_FRAME_SIZE
	.align		4
.L_4481:
        /*68f4*/ 	.byte	0x04, 0x11
        /*68f6*/ 	.short	(.L_4483 - .L_4482)
	.align		4
.L_4482:
        /*68f8*/ 	.word	index@($_Z12KKT_EVALUATEPfS_S_$_Z8J_1_9_20PfS_)
        /*68fc*/ 	.word	0x00000008


	//----- nvinfo : EIATTR_FRAME_SIZE
	.align		4
.L_4483:
        /*6900*/ 	.byte	0x04, 0x11
        /*6902*/ 	.short	(.L_4485 - .L_4484)
	.align		4
.L_4484:
        /*6904*/ 	.word	index@($_Z12KKT_EVALUATEPfS_S_$_Z8J_1_9_19PfS_)
        /*6908*/ 	.word	0x00000008


	//----- nvinfo : EIATTR_FRAME_SIZE
	.align		4
.L_4485:
        /*690c*/ 	.byte	0x04, 0x11
        /*690e*/ 	.short	(.L_4487 - .L_4486)
	.align		4
.L_4486:
        /*6910*/ 	.word	index@($_Z12KKT_EVALUATEPfS_S_$_Z8J_1_9_18PfS_)
        /*6914*/ 	.word	0x00000008


	//----- nvinfo : EIATTR_FRAME_SIZE
	.align		4
.L_4487:
        /*6918*/ 	.byte	0x04, 0x11
        /*691a*/ 	.short	(.L_4489 - .L_4488)
	.align		4
.L_4488:
        /*691c*/ 	.word	index@($_Z12KKT_EVALUATEPfS_S_$_Z8J_1_9_17PfS_)
        /*6920*/ 	.word	0x00000008


	//----- nvinfo : EIATTR_FRAME_SIZE
	.align		4
.L_4489:
        /*6924*/ 	.byte	0x04, 0x11
        /*6926*/ 	.short	(.L_4491 - .L_4490)
	.align		4
.L_4490:
        /*6928*/ 	.word	index@($_Z12KKT_EVALUATEPfS_S_$_Z8J_1_9_16PfS_)
        /*692c*/ 	.word	0x00000008


	//----- nvinfo : EIATTR_FRAME_SIZE
	.align		4
.L_4491:
        /*6930*/ 	.byte	0x04, 0x11
        /*6932*/ 	.short	(.L_4493 - .L_4492)
	.align		4
.L_4492:
        /*6934*/ 	.word	index@($_Z12KKT_EVALUATEPfS_S_$_Z8J_1_9_15PfS_)
        /*6938*/ 	.word	0x00000008


	//----- nvinfo : EIATTR_FRAME_SIZE
	.align		4
.L_4493:
        /*693c*/ 	.byte	0x04, 0x11
        /*693e*/ 	.short	(.L_4495 - .L_4494)
	.align		4
.L_4494:
        /*6940*/ 	.word	index@($_Z12KKT_EVALUATEPfS_S_$_Z8J_1_9_14PfS_)
        /*6944*/ 	.word	0x00000008


	//----- nvinfo : EIATTR_FRAME_SIZE
	.align		4
.L_4495:
        /*6948*/ 	.byte	0x04, 0x11
        /*694a*/ 	.short	(.L_4497 - .L_4496)
	.align		4
.L_4496:
        /*694c*/ 	.word	index@($_Z12KKT_EVALUATEPfS_S_$_Z8J_1_9_13PfS_)
        /*6950*/ 	.word	0x00000008


	//----- nvinfo : EIATTR_FRAME_SIZE
	.align		4
.L_4497:
        /*6954*/ 	.byte	0x04, 0x11
        /*6956*/ 	.short	(.L_4499 - .L_4498)
	.align		4
.L_4498:
        /*6958*/ 	.word	index@($_Z12KKT_EVALUATEPfS_S_$_Z8J_1_9_12PfS_)
        /*695c*/ 	.word	0x00000008


	//----- nvinfo : EIATTR_FRAME_SIZE
	.align		4
.L_4499:
        /*6960*/ 	.byte	0x04, 0x11
        /*6962*/ 	.short	(.L_4501 - .L_4500)
	.align		4
.L_4500:
        /*6964*/ 	.word	index@($_Z12KKT_EVALUATEPfS_S_$_Z8J_1_9_11PfS_)
        /*6968*/ 	.word	0x00000008


	//----- nvinfo : EIATTR_FRAME_SIZE
	.align		4
.L_4501:
        /*696c*/ 	.byte	0x04, 0x11
        /*696e*/ 	.short	(.L_4503 - .L_4502)
	.align		4
.L_4502:
        /*6970*/ 	.word	index@($_Z12KKT_EVALUATEPfS_S_$_Z8J_1_9_10PfS_)
        /*6974*/ 	.word	0x00000008


	//----- nvinfo : EIATTR_FRAME_SIZE
	.align		4
.L_4503:
        /*6978*/ 	.byte	0x04, 0x11
        /*697a*/ 	.short	(.L_4505 - .L_4504)
	.align		4
.L_4504:
        /*697c*/ 	.word	index@($_Z12KKT_EVALUATEPfS_S_$_Z8J_1_8_21PfS_)
        /*6980*/ 	.word	0x00000008


	//----- nvinfo : EIATTR_FRAME_SIZE
	.align		4
.L_4505:
        /*6984*/ 	.byte	0x04, 0x11
        /*6986*/ 	.short	(.L_4507 - .L_4506)
	.align		4
.L_4506:
        /*6988*/ 	.word	index@($_Z12KKT_EVALUATEPfS_S_$_Z8J_1_8_20PfS_)
        /*698c*/ 	.word	0x00000008


	//----- nvinfo : EIATTR_FRAME_SIZE
	.align		4
.L_4507:
        /*6990*/ 	.byte	0x04, 0x11
        /*6992*/ 	.short	(.L_4509 - .L_4508)
	.align		4
.L_4508:
        /*6994*/ 	.word	index@($_Z12KKT_EVALUATEPfS_S_$_Z8J_1_8_19PfS_)
        /*6998*/ 	.word	0x00000008


	//----- nvinfo : EIATTR_FRAME_SIZE
	.align		4
.L_4509:
        /*699c*/ 	.byte	0x04, 0x11
        /*699e*/ 	.short	(.L_4511 - .L_4510)
	.align		4
.L_4510:
        /*69a0*/ 	.word	index@($_Z12KKT_EVALUATEPfS_S_$_Z8J_1_8_18PfS_)
        /*69a4*/ 	.word	0x00000008


	//----- nvinfo : EIATTR_FRAME_SIZE
	.align		4
.L_4511:
        /*69a8*/ 	.byte	0x04, 0x11
        /*69aa*/ 	.short	(.L_4513 - .L_4512)
	.align		4
.L_4512:
        /*69ac*/ 	.word	index@($_Z12KKT_EVALUATEPfS_S_$_Z8J_1_8_17PfS_)
        /*69b0*/ 	.word	0x00000008


	//----- nvinfo : EIATTR_FRAME_SIZE
	.align		4
.L_4513:
        /*69b4*/ 	.byte	0x04, 0x11
        /*69b6*/ 	.short	(.L_4515 - .L_4514)
	.align		4
.L_4514:
        /*69b8*/ 	.word	index@($_Z12KKT_EVALUATEPfS_S_$_Z8J_1_8_16PfS_)
        /*69bc*/ 	.word	0x00000008


	//----- nvinfo : EIATTR_FRAME_SIZE
	.align		4
.L_4515:
        /*69c0*/ 	.byte	0x04, 0x11
        /*69c2*/ 	.short	(.L_4517 - .L_4516)
	.align		4
.L_4516:
        /*69c4*/ 	.word	index@($_Z12KKT_EVALUATEPfS_S_$_Z8J_1_8_15PfS_)
        /*69c8*/ 	.word	0x00000008


	//----- nvinfo : EIATTR_FRAME_SIZE
	.align		4
.L_4517:
        /*69cc*/ 	.byte	0x04, 0x11
        /*69ce*/ 	.short	(.L_4519 - .L_4518)
	.align		4
.L_4518:
        /*69d0*/ 	.word	index@($_Z12KKT_EVALUATEPfS_S_$_Z8J_1_8_14PfS_)
        /*69d4*/ 	.word	0x00000008


	//----- nvinfo : EIATTR_FRAME_SIZE
	.align		4
.L_4519:
        /*69d8*/ 	.byte	0x04, 0x11
        /*69da*/ 	.short	(.L_4521 - .L_4520)
	.align		4
.L_4520:
        /*69dc*/ 	.word	index@($_Z12KKT_EVALUATEPfS_S_$_Z8J_1_8_13PfS_)
        /*69e0*/ 	.word	0x00000008


	//----- nvinfo : EIATTR_FRAME_SIZE
	.align		4
.L_4521:
        /*69e4*/ 	.byte	0x04, 0x11
        /*69e6*/ 	.short	(.L_4523 - .L_4522)
	.align		4
.L_4522:
        /*69e8*/ 	.word	index@($_Z12KKT_EVALUATEPfS_S_$_Z8J_1_8_12PfS_)
        /*69ec*/ 	.word	0x00000008


	//----- nvinfo : EIATTR_FRAME_SIZE
	.align		4
.L_4523:
        /*69f0*/ 	.byte	0x04, 0x11
        /*69f2*/ 	.short	(.L_4525 - .L_4524)
	.align		4
.L_4524:
        /*69f4*/ 	.word	index@($_Z12KKT_EVALUATEPfS_S_$_Z8J_1_8_11PfS_)
        /*69f8*/ 	.word	0x00000008


	//----- nvinfo : EIATTR_FRAME_SIZE
	.align		4
.L_4525:
        /*69fc*/ 	.byte	0x04, 0x11
        /*69fe*/ 	.short	(.L_4527 - .L_4526)
	.align		4
.L_4526:
        /*6a00*/ 	.word	index@($_Z12KKT_EVALUATEPfS_S_$_Z8J_1_8_10PfS_)
        /*6a04*/ 	.word	0x00000008


	//----- nvinfo : EIATTR_FRAME_SIZE
	.align		4
.L_4527:
        /*6a08*/ 	.byte	0x04, 0x11
        /*6a0a*/ 	.short	(.L_4529 - .L_4528)
	.align		4
.L_4528:
        /*6a0c*/ 	.word	index@($_Z12KKT_EVALUATEPfS_S_$_Z8J_1_7_21PfS_)
        /*6a10*/ 	.word	0x00000008


	//----- nvinfo : EIATTR_FRAME_SIZE
	.align		4
.L_4529:
        /*6a14*/ 	.byte	0x04, 0x11
        /*6a16*/ 	.short	(.L_4531 - .L_4530)
	.align		4
.L_4530:
        /*6a18*/ 	.word	index@($_Z12KKT_EVALUATEPfS_S_$_Z8J_1_7_20PfS_)
        /*6a1c*/ 	.word	0x00000008


	//----- nvinfo : EIATTR_FRAME_SIZE
	.align		4
.L_4531:
        /*6a20*/ 	.byte	0x04, 0x11
        /*6a22*/ 	.short	(.L_4533 - .L_4532)
	.align		4
.L_4532:
        /*6a24*/ 	.word	index@($_Z12KKT_EVALUATEPfS_S_$_Z8J_1_7_19PfS_)
        /*6a28*/ 	.word	0x00000008


	//----- nvinfo : EIATTR_FRAME_SIZE
	.align		4
.L_4533:
        /*6a2c*/ 	.byte	0x04, 0x11
        /*6a2e*/ 	.short	(.L_4535 - .L_4534)
	.align		4
.L_4534:
        /*6a30*/ 	.word	index@($_Z12KKT_EVALUATEPfS_S_$_Z8J_1_7_18PfS_)
        /*6a34*/ 	.word	0x00000008


	//----- nvinfo : EIATTR_FRAME_SIZE
	.align		4
.L_4535:
        /*6a38*/ 	.byte	0x04, 0x11
        /*6a3a*/ 	.short	(.L_4537 - .L_4536)
	.align		4
.L_4536:
        /*6a3c*/ 	.word	index@($_Z12KKT_EVALUATEPfS_S_$_Z8J_1_7_17PfS_)
        /*6a40*/ 	.word	0x00000008


	//----- nvinfo : EIATTR_FRAME_SIZE
	.align		4
.L_4537:
        /*6a44*/ 	.byte	0x04, 0x11
        /*6a46*/ 	.short	(.L_4539 - .L_4538)
	.align		4
.L_4538:
        /*6a48*/ 	.word	index@($_Z12KKT_EVALUATEPfS_S_$_Z8J_1_7_16PfS_)
        /*6a4c*/ 	.word	0x00000008


	//----- nvinfo : EIATTR_FRAME_SIZE
	.align		4
.L_4539:
        /*6a50*/ 	.byte	0x04, 0x11
        /*6a52*/ 	.short	(.L_4541 - .L_4540)
	.align		4
.L_4540:
        /*6a54*/ 	.word	index@($_Z12KKT_EVALUATEPfS_S_$_Z8J_1_7_15PfS_)
        /*6a58*/ 	.word	0x00000008


	//----- nvinfo : EIATTR_FRAME_SIZE
	.align		4
.L_4541:
        /*6a5c*/ 	.byte	0x04, 0x11
        /*6a5e*/ 	.short	(.L_4543 - .L_4542)
	.align		4
.L_4542:
        /*6a60*/ 	.word	index@($_Z12KKT_EVALUATEPfS_S_$_Z8J_1_7_14PfS_)
        /*6a64*/ 	.word	0x00000008


	//----- nvinfo : EIATTR_FRAME_SIZE
	.align		4
.L_4543:
        /*6a68*/ 	.byte	0x04, 0x11
        /*6a6a*/ 	.short	(.L_4545 - .L_4544)
	.align		4
.L_4544:
        /*6a6c*/ 	.word	index@($_Z12KKT_EVALUATEPfS_S_$_Z8J_1_7_13PfS_)
        /*6a70*/ 	.word	0x00000008


	//----- nvinfo : EIATTR_FRAME_SIZE
	.align		4
.L_4545:
        /*6a74*/ 	.byte	0x04, 0x11
        /*6a76*/ 	.short	(.L_4547 - .L_4546)
	.align		4
.L_4546:
        /*6a78*/ 	.word	index@($_Z12KKT_EVALUATEPfS_S_$_Z8J_1_7_12PfS_)
        /*6a7c*/ 	.word	0x00000008


	//----- nvinfo : EIATTR_FRAME_SIZE
	.align		4
.L_4547:
        /*6a80*/ 	.byte	0x04, 0x11
        /*6a82*/ 	.short	(.L_4549 - .L_4548)
	.align		4
.L_4548:
        /*6a84*/ 	.word	index@($_Z12KKT_EVALUATEPfS_S_$_Z8J_1_7_11PfS_)
        /*6a88*/ 	.word	0x00000008


	//----- nvinfo : EIATTR_FRAME_SIZE
	.align		4
.L_4549:
        /*6a8c*/ 	.byte	0x04, 0x11
        /*6a8e*/ 	.short	(.L_4551 - .L_4550)
	.align		4
.L_4550:
        /*6a90*/ 	.word	index@($_Z12KKT_EVALUATEPfS_S_$_Z8J_1_7_10PfS_)
        /*6a94*/ 	.word	0x00000008


	//----- nvinfo : EIATTR_FRAME_SIZE
	.align		4
.L_4551:
        /*6a98*/ 	.byte	0x04, 0x11
        /*6a9a*/ 	.short	(.L_4553 - .L_4552)
	.align		4
.L_4552:
        /*6a9c*/ 	.word	index@($_Z12KKT_EVALUATEPfS_S_$_Z8J_1_6_21PfS_)
        /*6aa0*/ 	.word	0x00000008


	//----- nvinfo : EIATTR_FRAME_SIZE
	.align		4
.L_4553:
        /*6aa4*/ 	.byte	0x04, 0x11
        /*6aa6*/ 	.short	(.L_4555 - .L_4554)
	.align		4
.L_4554:
        /*6aa8*/ 	.word	index@($_Z12KKT_EVALUATEPfS_S_$_Z8J_1_6_20PfS_)
        /*6aac*/ 	.word	0x00000008


	//----- nvinfo : EIATTR_FRAME_SIZE
	.align		4
.L_4555:
        /*6ab0*/ 	.byte	0x04, 0x11
        /*6ab2*/ 	.short	(.L_4557 - .L_4556)
	.align		4
.L_4556:
        /*6ab4*/ 	.word	index@($_Z12KKT_EVALUATEPfS_S_$_Z8J_1_6_19PfS_)
        /*6ab8*/ 	.word	0x00000008


	//----- nvinfo : EIATTR_FRAME_SIZE
	.align		4
.L_4557:
        /*6abc*/ 	.byte	0x04, 0x11
        /*6abe*/ 	.short	(.L_4559 - .L_4558)
	.align		4
.L_4558:
        /*6ac0*/ 	.word	index@($_Z12KKT_EVALUATEPfS_S_$_Z8J_1_6_18PfS_)
        /*6ac4*/ 	.word	0x00000008


	//----- nvinfo : EIATTR_FRAME_SIZE
	.align		4
.L_4559:
        /*6ac8*/ 	.byte	0x04, 0x11
        /*6aca*/ 	.short	(.L_4561 - .L_4560)
	.align		4
.L_4560:
        /*6acc*/ 	.word	index@($_Z12KKT_EVALUATEPfS_S_$_Z8J_1_6_17PfS_)
        /*6ad0*/ 	.word	0x00000008


	//----- nvinfo : EIATTR_FRAME_SIZE
	.align		4
.L_4561:
        /*6ad4*/ 	.byte	0x04, 0x11
        /*6ad6*/ 	.short	(.L_4563 - .L_4562)
	.align		4
.L_4562:
        /*6ad8*/ 	.word	index@($_Z12KKT_EVALUATEPfS_S_$_Z8J_1_6_16PfS_)
        /*6adc*/ 	.word	0x00000008


	//----- nvinfo : EIATTR_FRAME_SIZE
	.align		4
.L_4563:
        /*6ae0*/ 	.byte	0x04, 0x11
        /*6ae2*/ 	.short	(.L_4565 - .L_4564)
	.align		4
.L_4564:
        /*6ae4*/ 	.word	index@($_Z12KKT_EVALUATEPfS_S_$_Z8J_1_6_15PfS_)
        /*6ae8*/ 	.word	0x00000008


	//----- nvinfo : EIATTR_FRAME_SIZE
	.align		4
.L_4565:
        /*6aec*/ 	.byte	0x04, 0x11
        /*6aee*/ 	.short	(.L_4567 - .L_4566)
	.align		4
.L_4566:
        /*6af0*/ 	.word	index@($_Z12KKT_EVALUATEPfS_S_$_Z8J_1_6_14PfS_)
        /*6af4*/ 	.word	0x00000008


	//----- nvinfo : EIATTR_FRAME_SIZE
	.align		4
.L_4567:
        /*6af8*/ 	.byte	0x04, 0x11
        /*6afa*/ 	.short	(.L_4569 - .L_4568)
	.align		4
.L_4568:
        /*6afc*/ 	.word	index@($_Z12KKT_EVALUATEPfS_S_$_Z8J_1_6_13PfS_)
        /*6b00*/ 	.word	0x00000008


	//----- nvinfo : EIATTR_FRAME_SIZE
	.align		4
.L_4569:
        /*6b04*/ 	.byte	0x04, 0x11
        /*6b06*/ 	.short	(.L_4571 - .L_4570)
	.align		4
.L_4570:
        /*6b08*/ 	.word	index@($_Z12KKT_EVALUATEPfS_S_$_Z8J_1_6_12PfS_)
        /*6b0c*/ 	.word	0x00000008


	//----- nvinfo : EIATTR_FRAME_SIZE
	.align		4
.L_4571:
        /*6b10*/ 	.byte	0x04, 0x11
        /*6b12*/ 	.short	(.L_4573 - .L_4572)
	.align		4
.L_4572:
        /*6b14*/ 	.word	index@($_Z12KKT_EVALUATEPfS_S_$_Z8J_1_6_11PfS_)
        /*6b18*/ 	.word	0x00000008


	//----- nvinfo : EIATTR_FRAME_SIZE
	.align		4
.L_4573:
        /*6b1c*/ 	.byte	0x04, 0x11
        /*6b1e*/ 	.short	(.L_4575 - .L_4574)
	.align		4
.L_4574:
        /*6b20*/ 	.word	index@($_Z12KKT_EVALUATEPfS_S_$_Z8J_1_6_10PfS_)
        /*6b24*/ 	.word	0x00000008


	//----- nvinfo : EIATTR_FRAME_SIZE
	.align		4
.L_4575:
        /*6b28*/ 	.byte	0x04, 0x11
        /*6b2a*/ 	.short	(.L_4577 - .L_4576)
	.align		4
.L_4576:
        /*6b2c*/ 	.word	index@($_Z12KKT_EVALUATEPfS_S_$_Z8J_1_5_21PfS_)
        /*6b30*/ 	.word	0x00000008


	//----- nvinfo : EIATTR_FRAME_SIZE
	.align		4
.L_4577:
        /*6b34*/ 	.byte	0x04, 0x11
        /*6b36*/ 	.short	(.L_4579 - .L_4578)
	.align		4
.L_4578:
        /*6b38*/ 	.word	index@($_Z12KKT_EVALUATEPfS_S_$_Z8J_1_5_20PfS_)
        /*6b3c*/ 	.word	0x00000008


	//----- nvinfo : EIATTR_FRAME_SIZE
	.align		4
.L_4579:
        /*6b40*/ 	.byte	0x04, 0x11
        /*6b42*/ 	.short	(.L_4581 - .L_4580)
	.align		4
.L_4580:
        /*6b44*/ 	.word	index@($_Z12KKT_EVALUATEPfS_S_$_Z8J_1_5_19PfS_)
        /*6b48*/ 	.word	0x00000008


	//----- nvinfo : EIATTR_FRAME_SIZE
	.align		4
.L_4581:
        /*6b4c*/ 	.byte	0x04, 0x11
        /*6b4e*/ 	.short	(.L_4583 - .L_4582)
	.align		4
.L_4582:
        /*6b50*/ 	.word	index@($_Z12KKT_EVALUATEPfS_S_$_Z8J_1_5_18PfS_)
        /*6b54*/ 	.word	0x00000008


	//----- nvinfo : EIATTR_FRAME_SIZE
	.align		4
.L_4583:
        /*6b58*/ 	.byte	0x04, 0x11
        /*6b5a*/ 	.short	(.L_4585 - .L_4584)
	.align		4
.L_4584:
        /*6b5c*/ 	.word	index@($_Z12KKT_EVALUATEPfS_S_$_Z8J_1_5_17PfS_)
        /*6b60*/ 	.word	0x00000008


	//----- nvinfo : EIATTR_FRAME_SIZE
	.align		4
.L_4585:
        /*6b64*/ 	.byte	0x04, 0x11
        /*6b66*/ 	.short	(.L_4587 - .L_4586)
	.align		4
.L_4586:
        /*6b68*/ 	.word	index@($_Z12KKT_EVALUATEPfS_S_$_Z8J_1_5_16PfS_)
        /*6b6c*/ 	.word	0x00000008


	//----- nvinfo : EIATTR_FRAME_SIZE
	.align		4
.L_4587:
        /*6b70*/ 	.byte	0x04, 0x11
        /*6b72*/ 	.short	(.L_4589 - .L_4588)
	.align		4
.L_4588:
        /*6b74*/ 	.word	index@($_Z12KKT_EVALUATEPfS_S_$_Z8J_1_5_15PfS_)
        /*6b78*/ 	.word	0x00000008


	//----- nvinfo : EIATTR_FRAME_SIZE
	.align		4
.L_4589:
        /*6b7c*/ 	.byte	0x04, 0x11
        /*6b7e*/ 	.short	(.L_4591 - .L_4590)
	.align		4
.L_4590:
        /*6b80*/ 	.word	index@($_Z12KKT_EVALUATEPfS_S_$_Z8J_1_5_14PfS_)
        /*6b84*/ 	.word	0x00000008


	//----- nvinfo : EIATTR_FRAME_SIZE
	.align		4
.L_4591:
        /*6b88*/ 	.byte	0x04, 0x11
        /*6b8a*/ 	.short	(.L_4593 - .L_4592)
	.align		4
.L_4592:
        /*6b8c*/ 	.word	index@($_Z12KKT_EVALUATEPfS_S_$_Z8J_1_5_13PfS_)
        /*6b90*/ 	.word	0x00000008


	//----- nvinfo : EIATTR_FRAME_SIZE
	.align		4
.L_4593:
        /*6b94*/ 	.byte	0x04, 0x11
        /*6b96*/ 	.short	(.L_4595 - .L_4594)
	.align		4
.L_4594:
        /*6b98*/ 	.word	index@($_Z12KKT_EVALUATEPfS_S_$_Z8J_1_5_12PfS_)
        /*6b9c*/ 	.word	0x00000008


	//----- nvinfo : EIATTR_FRAME_SIZE
	.align		4
.L_4595:
        /*6ba0*/ 	.byte	0x04, 0x11
        /*6ba2*/ 	.short	(.L_4597 - .L_4596)
	.align		4
.L_4596:
        /*6ba4*/ 	.word	index@($_Z12KKT_EVALUATEPfS_S_$_Z8J_1_5_11PfS_)
        /*6ba8*/ 	.word	0x00000008


	//----- nvinfo : EIATTR_FRAME_SIZE
	.align		4
.L_4597:
        /*6bac*/ 	.byte	0x04, 0x11
        /*6bae*/ 	.short	(.L_4599 - .L_4598)
	.align		4
.L_4598:
        /*6bb0*/ 	.word	index@($_Z12KKT_EVALUATEPfS_S_$_Z8J_1_5_10PfS_)
        /*6bb4*/ 	.word	0x00000008


	//----- nvinfo : EIATTR_FRAME_SIZE
	.align		4
.L_4599:
        /*6bb8*/ 	.byte	0x04, 0x11
        /*6bba*/ 	.short	(.L_4601 - .L_4600)
	.align		4
.L_4600:
        /*6bbc*/ 	.word	index@($_Z12KKT_EVALUATEPfS_S_$_Z8J_1_4_21PfS_)
        /*6bc0*/ 	.word	0x00000008


	//----- nvinfo : EIATTR_FRAME_SIZE
	.align		4
.L_4601:
        /*6bc4*/ 	.byte	0x04, 0x11
        /*6bc6*/ 	.short	(.L_4603 - .L_4602)
	.align		4
.L_4602:
        /*6bc8*/ 	.word	index@($_Z12KKT_EVALUATEPfS_S_$_Z8J_1_4_20PfS_)
        /*6bcc*/ 	.word	0x00000008


	//----- nvinfo : EIATTR_FRAME_SIZE
	.align		4
.L_4603:
        /*6bd0*/ 	.byte	0x04, 0x11
        /*6bd2*/ 	.short	(.L_4605 - .L_4604)
	.align		4
.L_4604:
        /*6bd4*/ 	.word	index@($_Z12KKT_EVALUATEPfS_S_$_Z8J_1_4_19PfS_)
        /*6bd8*/ 	.word	0x00000008


	//----- nvinfo : EIATTR_FRAME_SIZE
	.align		4
.L_4605:
        /*6bdc*/ 	.byte	0x04, 0x11
        /*6bde*/ 	.short	(.L_4607 - .L_4606)
	.align		4
.L_4606:
        /*6be0*/ 	.word	index@($_Z12KKT_EVALUATEPfS_S_$_Z8J_1_4_18PfS_)
        /*6be4*/ 	.word	0x00000008


	//----- nvinfo : EIATTR_FRAME_SIZE
	.align		4
.L_4607:
        /*6be8*/ 	.byte	0x04, 0x11
        /*6bea*/ 	.short	(.L_4609 - .L_4608)
	.align		4
.L_4608:
        /*6bec*/ 	.word	index@($_Z12KKT_EVALUATEPfS_S_$_Z8J_1_4_17PfS_)
        /*6bf0*/ 	.word	0x00000008


	//----- nvinfo : EIATTR_FRAME_SIZE
	.align		4
.L_4609:
        /*6bf4*/ 	.byte	0x04, 0x11
        /*6bf6*/ 	.short	(.L_4611 - .L_4610)
	.align		4
.L_4610:
        /*6bf8*/ 	.word	index@($_Z12KKT_EVALUATEPfS_S_$_Z8J_1_4_16PfS_)
        /*6bfc*/ 	.word	0x00000008


	//----- nvinfo : EIATTR_FRAME_SIZE
	.align		4
.L_4611:
        /*6c00*/ 	.byte	0x04, 0x11
        /*6c02*/ 	.short	(.L_4613 - .L_4612)
	.align		4
.L_4612:
        /*6c04*/ 	.word	index@($_Z12KKT_EVALUATEPfS_S_$_Z8J_1_4_15PfS_)
        /*6c08*/ 	.word	0x00000008


	//----- nvinfo : EIATTR_FRAME_SIZE
	.align		4
.L_4613:
        /*6c0c*/ 	.byte	0x04, 0x11
        /*6c0e*/ 	.short	(.L_4615 - .L_4614)
	.align		4
.L_4614:
        /*6c10*/ 	.word	index@($_Z12KKT_EVALUATEPfS_S_$_Z8J_1_4_14PfS_)
        /*6c14*/ 	.word	0x00000008


	//----- nvinfo : EIATTR_FRAME_SIZE
	.align		4
.L_4615:
        /*6c18*/ 	.byte	0x04, 0x11
        /*6c1a*/ 	.short	(.L_4617 - .L_4616)
	.align		4
.L_4616:
        /*6c1c*/ 	.word	index@($_Z12KKT_EVALUATEPfS_S_$_Z8J_1_4_13PfS_)
        /*6c20*/ 	.word	0x00000008


	//----- nvinfo : EIATTR_FRAME_SIZE
	.align		4
.L_4617:
        /*6c24*/ 	.byte	0x04, 0x11
        /*6c26*/ 	.short	(.L_4619 - .L_4618)
	.align		4
.L_4618:
        /*6c28*/ 	.word	index@($_Z12KKT_EVALUATEPfS_S_$_Z8J_1_4_12PfS_)
        /*6c2c*/ 	.word	0x00000008


	//----- nvinfo : EIATTR_FRAME_SIZE
	.align		4
.L_4619:
        /*6c30*/ 	.byte	0x04, 0x11
        /*6c32*/ 	.short	(.L_4621 - .L_4620)
	.align		4
.L_4620:
        /*6c34*/ 	.word	index@($_Z12KKT_EVALUATEPfS_S_$_Z8J_1_4_11PfS_)
        /*6c38*/ 	.word	0x00000008


	//----- nvinfo : EIATTR_FRAME_SIZE
	.align		4
.L_4621:
        /*6c3c*/ 	.byte	0x04, 0x11
        /*6c3e*/ 	.short	(.L_4623 - .L_4622)
	.align		4
.L_4622:
        /*6c40*/ 	.word	index@($_Z12KKT_EVALUATEPfS_S_$_Z8J_1_4_10PfS_)
        /*6c44*/ 	.word	0x00000008


	//----- nvinfo : EIATTR_FRAME_SIZE
	.align		4
.L_4623:
        /*6c48*/ 	.byte	0x04, 0x11
        /*6c4a*/ 	.short	(.L_4625 - .L_4624)
	.align		4
.L_4624:
        /*6c4c*/ 	.word	index@($_Z12KKT_EVALUATEPfS_S_$_Z8J_1_3_21PfS_)
        /*6c50*/ 	.word	0x00000008


	//----- nvinfo : EIATTR_FRAME_SIZE
	.align		4
.L_4625:
        /*6c54*/ 	.byte	0x04, 0x11
        /*6c56*/ 	.short	(.L_4627 - .L_4626)
	.align		4
.L_4626:
        /*6c58*/ 	.word	index@($_Z12KKT_EVALUATEPfS_S_$_Z8J_1_3_20PfS_)
        /*6c5c*/ 	.word	0x00000008


	//----- nvinfo : EIATTR_FRAME_SIZE
	.align		4
.L_4627:
        /*6c60*/ 	.byte	0x04, 0x11
        /*6c62*/ 	.short	(.L_4629 - .L_4628)
	.align		4
.L_4628:
        /*6c64*/ 	.word	index@($_Z12KKT_EVALUATEPfS_S_$_Z8J_1_3_19PfS_)
        /*6c68*/ 	.word	0x00000008


	//----- nvinfo : EIATTR_FRAME_SIZE
	.align		4
.L_4629:
        /*6c6c*/ 	.byte	0x04, 0x11
        /*6c6e*/ 	.short	(.L_4631 - .L_4630)
	.align		4
.L_4630:
        /*6c70*/ 	.word	index@($_Z12KKT_EVALUATEPfS_S_$_Z8J_1_3_18PfS_)
        /*6c74*/ 	.word	0x00000008


	//----- nvinfo : EIATTR_FRAME_SIZE
	.align		4
.L_4631:
        /*6c78*/ 	.byte	0x04, 0x11
        /*6c7a*/ 	.short	(.L_4633 - .L_4632)
	.align		4
.L_4632:
        /*6c7c*/ 	.word	index@($_Z12KKT_EVALUATEPfS_S_$_Z8J_1_3_17PfS_)
        /*6c80*/ 	.word	0x00000008


	//----- nvinfo : EIATTR_FRAME_SIZE
	.align		4
.L_4633:
        /*6c84*/ 	.byte	0x04, 0x11
        /*6c86*/ 	.short	(.L_4635 - .L_4634)
	.align		4
.L_4634:
        /*6c88*/ 	.word	index@($_Z12KKT_EVALUATEPfS_S_$_Z8J_1_3_16PfS_)
        /*6c8c*/ 	.word	0x00000008


	//----- nvinfo : EIATTR_FRAME_SIZE
	.align		4
.L_4635:
        /*6c90*/ 	.byte	0x04, 0x11
        /*6c92*/ 	.short	(.L_4637 - .L_4636)
	.align		4
.L_4636:
        /*6c94*/ 	.word	index@($_Z12KKT_EVALUATEPfS_S_$_Z8J_1_3_15PfS_)
        /*6c98*/ 	.word	0x00000008


	//----- nvinfo : EIATTR_FRAME_SIZE
	.align		4
.L_4637:
        /*6c9c*/ 	.byte	0x04, 0x11
        /*6c9e*/ 	.short	(.L_4639 - .L_4638)
	.align		4
.L_4638:
        /*6ca0*/ 	.word	index@($_Z12KKT_EVALUATEPfS_S_$_Z8J_1_3_14PfS_)
        /*6ca4*/ 	.word	0x00000008


	//----- nvinfo : EIATTR_FRAME_SIZE
	.align		4
.L_4639:
        /*6ca8*/ 	.byte	0x04, 0x11
        /*6caa*/ 	.short	(.L_4641 - .L_4640)
	.align		4
.L_4640:
        /*6cac*/ 	.word	index@($_Z12KKT_EVALUATEPfS_S_$_Z8J_1_3_13PfS_)
        /*6cb0*/ 	.word	0x00000008


	//----- nvinfo : EIATTR_FRAME_SIZE
	.align		4
.L_4641:
        /*6cb4*/ 	.byte	0x04, 0x11
        /*6cb6*/ 	.short	(.L_4643 - .L_4642)
	.align		4
.L_4642:
        /*6cb8*/ 	.word	index@($_Z12KKT_EVALUATEPfS_S_$_Z8J_1_3_12PfS_)
        /*6cbc*/ 	.word	0x00000008


	//----- nvinfo : EIATTR_FRAME_SIZE
	.align		4
.L_4643:
        /*6cc0*/ 	.byte	0x04, 0x11
        /*6cc2*/ 	.short	(.L_4645 - .L_4644)
	.align		4
.L_4644:
        /*6cc4*/ 	.word	index@($_Z12KKT_EVALUATEPfS_S_$_Z8J_1_3_11PfS_)
        /*6cc8*/ 	.word	0x00000008


	//----- nvinfo : EIATTR_FRAME_SIZE
	.align		4
.L_4645:
        /*6ccc*/ 	.byte	0x04, 0x11
        /*6cce*/ 	.short	(.L_4647 - .L_4646)
	.align		4
.L_4646:
        /*6cd0*/ 	.word	index@($_Z12KKT_EVALUATEPfS_S_$_Z8J_1_3_10PfS_)
        /*6cd4*/ 	.word	0x00000008


	//----- nvinfo : EIATTR_FRAME_SIZE
	.align		4
.L_4647:
        /*6cd8*/ 	.byte	0x04, 0x11
        /*6cda*/ 	.short	(.L_4649 - .L_4648)
	.align		4
.L_4648:
        /*6cdc*/ 	.word	index@($_Z12KKT_EVALUATEPfS_S_$_Z8J_1_2_21PfS_)
        /*6ce0*/ 	.word	0x00000008


	//----- nvinfo : EIATTR_FRAME_SIZE
	.align		4
.L_4649:
        /*6ce4*/ 	.byte	0x04, 0x11
        /*6ce6*/ 	.short	(.L_4651 - .L_4650)
	.align		4
.L_4650:
        /*6ce8*/ 	.word	index@($_Z12KKT_EVALUATEPfS_S_$_Z8J_1_2_20PfS_)
        /*6cec*/ 	.word	0x00000008


	//----- nvinfo : EIATTR_FRAME_SIZE
	.align		4
.L_4651:
        /*6cf0*/ 	.byte	0x04, 0x11
        /*6cf2*/ 	.short	(.L_4653 - .L_4652)
	.align		4
.L_4652:
        /*6cf4*/ 	.word	index@($_Z12KKT_EVALUATEPfS_S_$_Z8J_1_2_19PfS_)
        /*6cf8*/ 	.word	0x00000008


	//----- nvinfo : EIATTR_FRAME_SIZE
	.align		4
.L_4653:
        /*6cfc*/ 	.byte	0x04, 0x11
        /*6cfe*/ 	.short	(.L_4655 - .L_4654)
	.align		4
.L_4654:
        /*6d00*/ 	.word	index@($_Z12KKT_EVALUATEPfS_S_$_Z8J_1_2_18PfS_)
        /*6d04*/ 	.word	0x00000008


	//----- nvinfo : EIATTR_FRAME_SIZE
	.align		4
.L_4655:
        /*6d08*/ 	.byte	0x04, 0x11
        /*6d0a*/ 	.short	(.L_4657 - .L_4656)
	.align		4
.L_4656:
        /*6d0c*/ 	.word	index@($_Z12KKT_EVALUATEPfS_S_$_Z8J_1_2_17PfS_)
        /*6d10*/ 	.word	0x00000008


	//----- nvinfo : EIATTR_FRAME_SIZE
	.align		4
.L_4657:
        /*6d14*/ 	.byte	0x04, 0x11
        /*6d16*/ 	.short	(.L_4659 - .L_4658)
	.align		4
.L_4658:
        /*6d18*/ 	.word	index@($_Z12KKT_EVALUATEPfS_S_$_Z8J_1_2_16PfS_)
        /*6d1c*/ 	.word	0x00000008


	//----- nvinfo : EIATTR_FRAME_SIZE
	.align		4
.L_4659:
        /*6d20*/ 	.byte	0x04, 0x11
        /*6d22*/ 	.short	(.L_4661 - .L_4660)
	.align		4
.L_4660:
        /*6d24*/ 	.word	index@($_Z12KKT_EVALUATEPfS_S_$_Z8J_1_2_15PfS_)
        /*6d28*/ 	.word	0x00000008


	//----- nvinfo : EIATTR_FRAME_SIZE
	.align		4
.L_4661:
        /*6d2c*/ 	.byte	0x04, 0x11
        /*6d2e*/ 	.short	(.L_4663 - .L_4662)
	.align		4
.L_4662:
        /*6d30*/ 	.word	index@($_Z12KKT_EVALUATEPfS_S_$_Z8J_1_2_14PfS_)
        /*6d34*/ 	.word	0x00000008


	//----- nvinfo : EIATTR_FRAME_SIZE
	.align		4
.L_4663:
        /*6d38*/ 	.byte	0x04, 0x11
        /*6d3a*/ 	.short	(.L_4665 - .L_4664)
	.align		4
.L_4664:
        /*6d3c*/ 	.word	index@($_Z12KKT_EVALUATEPfS_S_$_Z8J_1_2_13PfS_)
        /*6d40*/ 	.word	0x00000008


	//----- nvinfo : EIATTR_FRAME_SIZE
	.align		4
.L_4665:
        /*6d44*/ 	.byte	0x04, 0x11
        /*6d46*/ 	.short	(.L_4667 - .L_4666)
	.align		4
.L_4666:
        /*6d48*/ 	.word	index@($_Z12KKT_EVALUATEPfS_S_$_Z8J_1_2_12PfS_)
        /*6d4c*/ 	.word	0x00000008


	//----- nvinfo : EIATTR_FRAME_SIZE
	.align		4
.L_4667:
        /*6d50*/ 	.byte	0x04, 0x11
        /*6d52*/ 	.short	(.L_4669 - .L_4668)
	.align		4
.L_4668:
        /*6d54*/ 	.word	index@($_Z12KKT_EVALUATEPfS_S_$_Z8J_1_2_11PfS_)
        /*6d58*/ 	.word	0x00000008


	//----- nvinfo : EIATTR_FRAME_SIZE
	.align		4
.L_4669:
        /*6d5c*/ 	.byte	0x04, 0x11
        /*6d5e*/ 	.short	(.L_4671 - .L_4670)
	.align		4
.L_4670:
        /*6d60*/ 	.word	index@($_Z12KKT_EVALUATEPfS_S_$_Z8J_1_2_10PfS_)
        /*6d64*/ 	.word	0x00000008


	//----- nvinfo : EIATTR_FRAME_SIZE
	.align		4
.L_4671:
        /*6d68*/ 	.byte	0x04, 0x11
        /*6d6a*/ 	.short	(.L_4673 - .L_4672)
	.align		4
.L_4672:
        /*6d6c*/ 	.word	index@($_Z12KKT_EVALUATEPfS_S_$_Z8J_1_21_9PfS_)
        /*6d70*/ 	.word	0x00000008


	//----- nvinfo : EIATTR_FRAME_SIZE
	.align		4
.L_4673:
        /*6d74*/ 	.byte	0x04, 0x11
        /*6d76*/ 	.short	(.L_4675 - .L_4674)
	.align		4
.L_4674:
        /*6d78*/ 	.word	index@($_Z12KKT_EVALUATEPfS_S_$_Z8J_1_21_8PfS_)
        /*6d7c*/ 	.word	0x00000008


	//----- nvinfo : EIATTR_FRAME_SIZE
	.align		4
.L_4675:
        /*6d80*/ 	.byte	0x04, 0x11
        /*6d82*/ 	.short	(.L_4677 - .L_4676)
	.align		4
.L_4676:
        /*6d84*/ 	.word	index@($_Z12KKT_EVALUATEPfS_S_$_Z8J_1_21_7PfS_)
        /*6d88*/ 	.word	0x00000008


	//----- nvinfo : EIATTR_FRAME_SIZE
	.align		4
.L_4677:
        /*6d8c*/ 	.byte	0x04, 0x11
        /*6d8e*/ 	.short	(.L_4679 - .L_4678)
	.align		4
.L_4678:
        /*6d90*/ 	.word	index@($_Z12KKT_EVALUATEPfS_S_$_Z8J_1_21_6PfS_)
        /*6d94*/ 	.word	0x00000008


	//----- nvinfo : EIATTR_FRAME_SIZE
	.align		4
.L_4679:
        /*6d98*/ 	.byte	0x04, 0x11
        /*6d9a*/ 	.short	(.L_4681 - .L_4680)
	.align		4
.L_4680:
        /*6d9c*/ 	.word	index@($_Z12KKT_EVALUATEPfS_S_$_Z8J_1_21_5PfS_)
        /*6da0*/ 	.word	0x00000008


	//----- nvinfo : EIATTR_FRAME_SIZE
	.align		4
.L_4681:
        /*6da4*/ 	.byte	0x04, 0x11
        /*6da6*/ 	.short	(.L_4683 - .L_4682)
	.align		4
.L_4682:
        /*6da8*/ 	.word	index@($_Z12KKT_EVALUATEPfS_S_$_Z8J_1_21_4PfS_)
        /*6dac*/ 	.word	0x00000008


	//----- nvinfo : EIATTR_FRAME_SIZE
	.align		4
.L_4683:
        /*6db0*/ 	.byte	0x04, 0x11
        /*6db2*/ 	.short	(.L_4685 - .L_4684)
	.align		4
.L_4684:
        /*6db4*/ 	.word	index@($_Z12KKT_EVALUATEPfS_S_$_Z8J_1_21_3PfS_)
        /*6db8*/ 	.word	0x00000008


	//----- nvinfo : EIATTR_FRAME_SIZE
	.align		4
.L_4685:
        /*6dbc*/ 	.byte	0x04, 0x11
        /*6dbe*/ 	.short	(.L_4687 - .L_4686)
	.align		4
.L_4686:
        /*6dc0*/ 	.word	index@($_Z12KKT_EVALUATEPfS_S_$_Z8J_1_21_2PfS_)
        /*6dc4*/ 	.word	0x00000008


	//----- nvinfo : EIATTR_FRAME_SIZE
	.align		4
.L_4687:
        /*6dc8*/ 	.byte	0x04, 0x11
        /*6dca*/ 	.short	(.L_4689 - .L_4688)
	.align		4
.L_4688:
        /*6dcc*/ 	.word	index@($_Z12KKT_EVALUATEPfS_S_$_Z8J_1_21_1PfS_)
        /*6dd0*/ 	.word	0x00000008


	//----- nvinfo : EIATTR_FRAME_SIZE
	.align		4
.L_4689:
        /*6dd4*/ 	.byte	0x04, 0x11
        /*6dd6*/ 	.short	(.L_4691 - .L_4690)
	.align		4
.L_4690:
        /*6dd8*/ 	.word	index@($_Z12KKT_EVALUATEPfS_S_$_Z8J_1_21_0PfS_)
        /*6ddc*/ 	.word	0x00000008


	//----- nvinfo : EIATTR_FRAME_SIZE
	.align		4
.L_4691:
        /*6de0*/ 	.byte	0x04, 0x11
        /*6de2*/ 	.short	(.L_4693 - .L_4692)
	.align		4
.L_4692:
        /*6de4*/ 	.word	index@($_Z12KKT_EVALUATEPfS_S_$_Z8J_1_20_9PfS_)
        /*6de8*/ 	.word	0x00000008


	//----- nvinfo : EIATTR_FRAME_SIZE
	.align		4
.L_4693:
        /*6dec*/ 	.byte	0x04, 0x11
        /*6dee*/ 	.short	(.L_4695 - .L_4694)
	.align		4
.L_4694:
        /*6df0*/ 	.word	index@($_Z12KKT_EVALUATEPfS_S_$_Z8J_1_20_8PfS_)
        /*6df4*/ 	.word	0x00000008


	//----- nvinfo : EIATTR_FRAME_SIZE
	.align		4
.L_4695:
        /*6df8*/ 	.byte	0x04, 0x11
        /*6dfa*/ 	.short	(.L_4697 - .L_4696)
	.align		4
.L_4696:
        /*6dfc*/ 	.word	index@($_Z12KKT_EVALUATEPfS_S_$_Z8J_1_20_7PfS_)
        /*6e00*/ 	.word	0x00000008


	//----- nvinfo : EIATTR_FRAME_SIZE
	.align		4
.L_4697:
        /*6e04*/ 	.byte	0x04, 0x11
        /*6e06*/ 	.short	(.L_4699 - .L_4698)
	.align		4
.L_4698:
        /*6e08*/ 	.word	index@($_Z12KKT_EVALUATEPfS_S_$_Z8J_1_20_6PfS_)
        /*6e0c*/ 	.word	0x00000008


	//----- nvinfo : EIATTR_FRAME_SIZE
	.align		4
.L_4699:
        /*6e10*/ 	.byte	0x04, 0x11
        /*6e12*/ 	.short	(.L_4701 - .L_4700)
	.align		4
.L_4700:
        /*6e14*/ 	.word	index@($_Z12KKT_EVALUATEPfS_S_$_Z8J_1_20_5PfS_)
        /*6e18*/ 	.word	0x00000008


	//----- nvinfo : EIATTR_FRAME_SIZE
	.align		4
.L_4701:
        /*6e1c*/ 	.byte	0x04, 0x11
        /*6e1e*/ 	.short	(.L_4703 - .L_4702)
	.align		4
.L_4702:
        /*6e20*/ 	.word	index@($_Z12KKT_EVALUATEPfS_S_$_Z8J_1_20_4PfS_)
        /*6e24*/ 	.word	0x00000008


	//----- nvinfo : EIATTR_FRAME_SIZE
	.align		4
.L_4703:
        /*6e28*/ 	.byte	0x04, 0x11
        /*6e2a*/ 	.short	(.L_4705 - .L_4704)
	.align		4
.L_4704:
        /*6e2c*/ 	.word	index@($_Z12KKT_EVALUATEPfS_S_$_Z8J_1_20_3PfS_)
        /*6e30*/ 	.word	0x00000008


	//----- nvinfo : EIATTR_FRAME_SIZE
	.align		4
.L_4705:
        /*6e34*/ 	.byte	0x04, 0x11
        /*6e36*/ 	.short	(.L_4707 - .L_4706)
	.align		4
.L_4706:
        /*6e38*/ 	.word	index@($_Z12KKT_EVALUATEPfS_S_$_Z8J_1_20_2PfS_)
        /*6e3c*/ 	.word	0x00000008


	//----- nvinfo : EIATTR_FRAME_SIZE
	.align		4
.L_4707:
        /*6e40*/ 	.byte	0x04, 0x11
        /*6e42*/ 	.short	(.L_4709 - .L_4708)
	.align		4
.L_4708:
        /*6e44*/ 	.word	index@($_Z12KKT_EVALUATEPfS_S_$_Z8J_1_20_1PfS_)
        /*6e48*/ 	.word	0x00000008


	//----- nvinfo : EIATTR_FRAME_SIZE
	.align		4
.L_4709:
        /*6e4c*/ 	.byte	0x04, 0x11
        /*6e4e*/ 	.short	(.L_4711 - .L_4710)
	.align		4
.L_4710:
        /*6e50*/ 	.word	index@($_Z12KKT_EVALUATEPfS_S_$_Z8J_1_20_0PfS_)
        /*6e54*/ 	.word	0x00000008


	//----- nvinfo : EIATTR_FRAME_SIZE
	.align		4
.L_4711:
        /*6e58*/ 	.byte	0x04, 0x11
        /*6e5a*/ 	.short	(.L_4713 - .L_4712)
	.align		4
.L_4712:
        /*6e5c*/ 	.word	index@($_Z12KKT_EVALUATEPfS_S_$_Z8J_1_1_21PfS_)
        /*6e60*/ 	.word	0x00000008


	//----- nvinfo : EIATTR_FRAME_SIZE
	.align		4
.L_4713:
        /*6e64*/ 	.byte	0x04, 0x11
        /*6e66*/ 	.short	(.L_4715 - .L_4714)
	.align		4
.L_4714:
        /*6e68*/ 	.word	index@($_Z12KKT_EVALUATEPfS_S_$_Z8J_1_1_20PfS_)
        /*6e6c*/ 	.word	0x00000008


	//----- nvinfo : EIATTR_FRAME_SIZE
	.align		4
.L_4715:
        /*6e70*/ 	.byte	0x04, 0x11
        /*6e72*/ 	.short	(.L_4717 - .L_4716)
	.align		4
.L_4716:
        /*6e74*/ 	.word	index@($_Z12KKT_EVALUATEPfS_S_$_Z8J_1_1_19PfS_)
        /*6e78*/ 	.word	0x00000008


	//----- nvinfo : EIATTR_FRAME_SIZE
	.align		4
.L_4717:
        /*6e7c*/ 	.byte	0x04, 0x11
        /*6e7e*/ 	.short	(.L_4719 - .L_4718)
	.align		4
.L_4718:
        /*6e80*/ 	.word	index@($_Z12KKT_EVALUATEPfS_S_$_Z8J_1_1_18PfS_)
        /*6e84*/ 	.word	0x00000008


	//----- nvinfo : EIATTR_FRAME_SIZE
	.align		4
.L_4719:
        /*6e88*/ 	.byte	0x04, 0x11
        /*6e8a*/ 	.short	(.L_4721 - .L_4720)
	.align		4
.L_4720:
        /*6e8c*/ 	.word	index@($_Z12KKT_EVALUATEPfS_S_$_Z8J_1_1_17PfS_)
        /*6e90*/ 	.word	0x00000008


	//----- nvinfo : EIATTR_FRAME_SIZE
	.align		4
.L_4721:
        /*6e94*/ 	.byte	0x04, 0x11
        /*6e96*/ 	.short	(.L_4723 - .L_4722)
	.align		4
.L_4722:
        /*6e98*/ 	.word	index@($_Z12KKT_EVALUATEPfS_S_$_Z8J_1_1_16PfS_)
        /*6e9c*/ 	.word	0x00000008


	//----- nvinfo : EIATTR_FRAME_SIZE
	.align		4
.L_4723:
        /*6ea0*/ 	.byte	0x04, 0x11
        /*6ea2*/ 	.short	(.L_4725 - .L_4724)
	.align		4
.L_4724:
        /*6ea4*/ 	.word	index@($_Z12KKT_EVALUATEPfS_S_$_Z8J_1_1_15PfS_)
        /*6ea8*/ 	.word	0x00000008


	//----- nvinfo : EIATTR_FRAME_SIZE
	.align		4
.L_4725:
        /*6eac*/ 	.byte	0x04, 0x11
        /*6eae*/ 	.short	(.L_4727 - .L_4726)
	.align		4
.L_4726:
        /*6eb0*/ 	.word	index@($_Z12KKT_EVALUATEPfS_S_$_Z8J_1_1_14PfS_)
        /*6eb4*/ 	.word	0x00000008


	//----- nvinfo : EIATTR_FRAME_SIZE
	.align		4
.L_4727:
        /*6eb8*/ 	.byte	0x04, 0x11
        /*6eba*/ 	.short	(.L_4729 - .L_4728)
	.align		4
.L_4728:
        /*6ebc*/ 	.word	index@($_Z12KKT_EVALUATEPfS_S_$_Z8J_1_1_13PfS_)
        /*6ec0*/ 	.word	0x00000008


	//----- nvinfo : EIATTR_FRAME_SIZE
	.align		4
.L_4729:
        /*6ec4*/ 	.byte	0x04, 0x11
        /*6ec6*/ 	.short	(.L_4731 - .L_4730)
	.align		4
.L_4730:
        /*6ec8*/ 	.word	index@($_Z12KKT_EVALUATEPfS_S_$_Z8J_1_1_12PfS_)
        /*6ecc*/ 	.word	0x00000008


	//----- nvinfo : EIATTR_FRAME_SIZE
	.align		4
.L_4731:
        /*6ed0*/ 	.byte	0x04, 0x11
        /*6ed2*/ 	.short	(.L_4733 - .L_4732)
	.align		4
.L_4732:
        /*6ed4*/ 	.word	index@($_Z12KKT_EVALUATEPfS_S_$_Z8J_1_1_11PfS_)
        /*6ed8*/ 	.word	0x00000008


	//----- nvinfo : EIATTR_FRAME_SIZE
	.align		4
.L_4733:
        /*6edc*/ 	.byte	0x04, 0x11
        /*6ede*/ 	.short	(.L_4735 - .L_4734)
	.align		4
.L_4734:
        /*6ee0*/ 	.word	index@($_Z12KKT_EVALUATEPfS_S_$_Z8J_1_1_10PfS_)
        /*6ee4*/ 	.word	0x00000008


	//----- nvinfo : EIATTR_FRAME_SIZE
	.align		4
.L_4735:
        /*6ee8*/ 	.byte	0x04, 0x11
        /*6eea*/ 	.short	(.L_4737 - .L_4736)
	.align		4
.L_4736:
        /*6eec*/ 	.word	index@($_Z12KKT_EVALUATEPfS_S_$_Z8J_1_19_9PfS_)
        /*6ef0*/ 	.word	0x00000008


	//----- nvinfo : EIATTR_FRAME_SIZE
	.align		4
.L_4737:
        /*6ef4*/ 	.byte	0x04, 0x11
        /*6ef6*/ 	.short	(.L_4739 - .L_4738)
	.align		4
.L_4738:
        /*6ef8*/ 	.word	index@($_Z12KKT_EVALUATEPfS_S_$_Z8J_1_19_8PfS_)
        /*6efc*/ 	.word	0x00000008


	//----- nvinfo : EIATTR_FRAME_SIZE
	.align		4
.L_4739:
        /*6f00*/ 	.byte	0x04, 0x11
        /*6f02*/ 	.short	(.L_4741 - .L_4740)
	.align		4
.L_4740:
        /*6f04*/ 	.word	index@($_Z12KKT_EVALUATEPfS_S_$_Z8J_1_19_7PfS_)
        /*6f08*/ 	.word	0x00000008


	//----- nvinfo : EIATTR_FRAME_SIZE
	.align		4
.L_4741:
        /*6f0c*/ 	.byte	0x04, 0x11
        /*6f0e*/ 	.short	(.L_4743 - .L_4742)
	.align		4
.L_4742:
        /*6f10*/ 	.word	index@($_Z12KKT_EVALUATEPfS_S_$_Z8J_1_19_6PfS_)
        /*6f14*/ 	.word	0x00000008


	//----- nvinfo : EIATTR_FRAME_SIZE
	.align		4
.L_4743:
        /*6f18*/ 	.byte	0x04, 0x11
        /*6f1a*/ 	.short	(.L_4745 - .L_4744)
	.align		4
.L_4744:
        /*6f1c*/ 	.word	index@($_Z12KKT_EVALUATEPfS_S_$_Z8J_1_19_5PfS_)
        /*6f20*/ 	.word	0x00000008


	//----- nvinfo : EIATTR_FRAME_SIZE
	.align		4
.L_4745:
        /*6f24*/ 	.byte	0x04, 0x11
        /*6f26*/ 	.short	(.L_4747 - .L_4746)
	.align		4
.L_4746:
        /*6f28*/ 	.word	index@($_Z12KKT_EVALUATEPfS_S_$_Z8J_1_19_4PfS_)
        /*6f2c*/ 	.word	0x00000008


	//----- nvinfo : EIATTR_FRAME_SIZE
	.align		4
.L_4747:
        /*6f30*/ 	.byte	0x04, 0x11
        /*6f32*/ 	.short	(.L_4749 - .L_4748)
	.align		4
.L_4748:
        /*6f34*/ 	.word	index@($_Z12KKT_EVALUATEPfS_S_$_Z8J_1_19_3PfS_)
        /*6f38*/ 	.word	0x00000008


	//----- nvinfo : EIATTR_FRAME_SIZE
	.align		4
.L_4749:
        /*6f3c*/ 	.byte	0x04, 0x11
        /*6f3e*/ 	.short	(.L_4751 - .L_4750)
	.align		4
.L_4750:
        /*6f40*/ 	.word	index@($_Z12KKT_EVALUATEPfS_S_$_Z8J_1_19_2PfS_)
        /*6f44*/ 	.word	0x00000008


	//----- nvinfo : EIATTR_FRAME_SIZE
	.align		4
.L_4751:
        /*6f48*/ 	.byte	0x04, 0x11
        /*6f4a*/ 	.short	(.L_4753 - .L_4752)
	.align		4
.L_4752:
        /*6f4c*/ 	.word	index@($_Z12KKT_EVALUATEPfS_S_$_Z8J_1_19_1PfS_)
        /*6f50*/ 	.word	0x00000008


	//----- nvinfo : EIATTR_FRAME_SIZE
	.align		4
.L_4753:
        /*6f54*/ 	.byte	0x04, 0x11
        /*6f56*/ 	.short	(.L_4755 - .L_4754)
	.align		4
.L_4754:
        /*6f58*/ 	.word	index@($_Z12KKT_EVALUATEPfS_S_$_Z8J_1_19_0PfS_)
        /*6f5c*/ 	.word	0x00000008


	//----- nvinfo : EIATTR_FRAME_SIZE
	.align		4
.L_4755:
        /*6f60*/ 	.byte	0x04, 0x11
        /*6f62*/ 	.short	(.L_4757 - .L_4756)
	.align		4
.L_4756:
        /*6f64*/ 	.word	index@($_Z12KKT_EVALUATEPfS_S_$_Z8J_1_18_9PfS_)
        /*6f68*/ 	.word	0x00000008


	//----- nvinfo : EIATTR_FRAME_SIZE
	.align		4
.L_4757:
        /*6f6c*/ 	.byte	0x04, 0x11
        /*6f6e*/ 	.short	(.L_4759 - .L_4758)
	.align		4
.L_4758:
        /*6f70*/ 	.word	index@($_Z12KKT_EVALUATEPfS_S_$_Z8J_1_18_8PfS_)
        /*6f74*/ 	.word	0x00000008


	//----- nvinfo : EIATTR_FRAME_SIZE
	.align		4
.L_4759:
        /*6f78*/ 	.byte	0x04, 0x11
        /*6f7a*/ 	.short	(.L_4761 - .L_4760)
	.align		4
.L_4760:
        /*6f7c*/ 	.word	index@($_Z12KKT_EVALUATEPfS_S_$_Z8J_1_18_7PfS_)
        /*6f80*/ 	.word	0x00000008


	//----- nvinfo : EIATTR_FRAME_SIZE
	.align		4
.L_4761:
        /*6f84*/ 	.byte	0x04, 0x11
        /*6f86*/ 	.short	(.L_4763 - .L_4762)
	.align		4
.L_4762:
        /*6f88*/ 	.word	index@($_Z12KKT_EVALUATEPfS_S_$_Z8J_1_18_6PfS_)
        /*6f8c*/ 	.word	0x00000008


	//----- nvinfo : EIATTR_FRAME_SIZE
	.align		4
.L_4763:
        /*6f90*/ 	.byte	0x04, 0x11
        /*6f92*/ 	.short	(.L_4765 - .L_4764)
	.align		4
.L_4764:
        /*6f94*/ 	.word	index@($_Z12KKT_EVALUATEPfS_S_$_Z8J_1_18_5PfS_)
        /*6f98*/ 	.word	0x00000008


	//----- nvinfo : EIATTR_FRAME_SIZE
	.align		4
.L_4765:
        /*6f9c*/ 	.byte	0x04, 0x11
        /*6f9e*/ 	.short	(.L_4767 - .L_4766)
	.align		4
.L_4766:
        /*6fa0*/ 	.word	index@($_Z12KKT_EVALUATEPfS_S_$_Z8J_1_18_4PfS_)
        /*6fa4*/ 	.word	0x00000008


	//----- nvinfo : EIATTR_FRAME_SIZE
	.align		4
.L_4767:
        /*6fa8*/ 	.byte	0x04, 0x11
        /*6faa*/ 	.short	(.L_4769 - .L_4768)
	.align		4
.L_4768:
        /*6fac*/ 	.word	index@($_Z12KKT_EVALUATEPfS_S_$_Z8J_1_18_3PfS_)
        /*6fb0*/ 	.word	0x00000008


	//----- nvinfo : EIATTR_FRAME_SIZE
	.align		4
.L_4769:
        /*6fb4*/ 	.byte	0x04, 0x11
        /*6fb6*/ 	.short	(.L_4771 - .L_4770)
	.align		4
.L_4770:
        /*6fb8*/ 	.word	index@($_Z12KKT_EVALUATEPfS_S_$_Z8J_1_18_2PfS_)
        /*6fbc*/ 	.word	0x00000008


	//----- nvinfo : EIATTR_FRAME_SIZE
	.align		4
.L_4771:
        /*6fc0*/ 	.byte	0x04, 0x11
        /*6fc2*/ 	.short	(.L_4773 - .L_4772)
	.align		4
.L_4772:
        /*6fc4*/ 	.word	index@($_Z12KKT_EVALUATEPfS_S_$_Z8J_1_18_1PfS_)
        /*6fc8*/ 	.word	0x00000008


	//----- nvinfo : EIATTR_FRAME_SIZE
	.align		4
.L_4773:
        /*6fcc*/ 	.byte	0x04, 0x11
        /*6fce*/ 	.short	(.L_4775 - .L_4774)
	.align		4
.L_4774:
        /*6fd0*/ 	.word	index@($_Z12KKT_EVALUATEPfS_S_$_Z8J_1_18_0PfS_)
        /*6fd4*/ 	.word	0x00000008


	//----- nvinfo : EIATTR_FRAME_SIZE
	.align		4
.L_4775:
        /*6fd8*/ 	.byte	0x04, 0x11
        /*6fda*/ 	.short	(.L_4777 - .L_4776)
	.align		4
.L_4776:
        /*6fdc*/ 	.word	index@($_Z12KKT_EVALUATEPfS_S_$_Z8J_1_17_9PfS_)
        /*6fe0*/ 	.word	0x00000008


	//----- nvinfo : EIATTR_FRAME_SIZE
	.align		4
.L_4777:
        /*6fe4*/ 	.byte	0x04, 0x11
        /*6fe6*/ 	.short	(.L_4779 - .L_4778)
	.align		4
.L_4778:
        /*6fe8*/ 	.word	index@($_Z12KKT_EVALUATEPfS_S_$_Z8J_1_17_8PfS_)
        /*6fec*/ 	.word	0x00000008


	//----- nvinfo : EIATTR_FRAME_SIZE
	.align		4
.L_4779:
        /*6ff0*/ 	.byte	0x04, 0x11
        /*6ff2*/ 	.short	(.L_4781 - .L_4780)
	.align		4
.L_4780:
        /*6ff4*/ 	.word	index@($_Z12KKT_EVALUATEPfS_S_$_Z8J_1_17_7PfS_)
        /*6ff8*/ 	.word	0x00000008


	//----- nvinfo : EIATTR_FRAME_SIZE
	.align		4
.L_4781:
        /*6ffc*/ 	.byte	0x04, 0x11
        /*6ffe*/ 	.short	(.L_4783 - .L_4782)
	.align		4
.L_4782:
        /*7000*/ 	.word	index@($_Z12KKT_EVALUATEPfS_S_$_Z8J_1_17_6PfS_)
        /*7004*/ 	.word	0x00000008


	//----- nvinfo : EIATTR_FRAME_SIZE
	.align		4
.L_4783:
        /*7008*/ 	.byte	0x04, 0x11
        /*700a*/ 	.short	(.L_4785 - .L_4784)
	.align		4
.L_4784:
        /*700c*/ 	.word	index@($_Z12KKT_EVALUATEPfS_S_$_Z8J_1_17_5PfS_)
        /*7010*/ 	.word	0x00000008


	//----- nvinfo : EIATTR_FRAME_SIZE
	.align		4
.L_4785:
        /*7014*/ 	.byte	0x04, 0x11
        /*7016*/ 	.short	(.L_4787 - .L_4786)
	.align		4
.L_4786:
        /*7018*/ 	.word	index@($_Z12KKT_EVALUATEPfS_S_$_Z8J_1_17_4PfS_)
        /*701c*/ 	.word	0x00000008


	//----- nvinfo : EIATTR_FRAME_SIZE
	.align		4
.L_4787:
        /*7020*/ 	.byte	0x04, 0x11
        /*7022*/ 	.short	(.L_4789 - .L_4788)
	.align		4
.L_4788:
        /*7024*/ 	.word	index@($_Z12KKT_EVALUATEPfS_S_$_Z8J_1_17_3PfS_)
        /*7028*/ 	.word	0x00000008


	//----- nvinfo : EIATTR_FRAME_SIZE
	.align		4
.L_4789:
        /*702c*/ 	.byte	0x04, 0x11
        /*702e*/ 	.short	(.L_4791 - .L_4790)
	.align		4
.L_4790:
        /*7030*/ 	.word	index@($_Z12KKT_EVALUATEPfS_S_$_Z8J_1_17_2PfS_)
        /*7034*/ 	.word	0x00000008


	//----- nvinfo : EIATTR_FRAME_SIZE
	.align		4
.L_4791:
        /*7038*/ 	.byte	0x04, 0x11
        /*703a*/ 	.short	(.L_4793 - .L_4792)
	.align		4
.L_4792:
        /*703c*/ 	.word	index@($_Z12KKT_EVALUATEPfS_S_$_Z8J_1_17_1PfS_)
        /*7040*/ 	.word	0x00000008


	//----- nvinfo : EIATTR_FRAME_SIZE
	.align		4
.L_4793:
        /*7044*/ 	.byte	0x04, 0x11
        /*7046*/ 	.short	(.L_4795 - .L_4794)
	.align		4
.L_4794:
        /*7048*/ 	.word	index@($_Z12KKT_EVALUATEPfS_S_$_Z8J_1_17_0PfS_)
        /*704c*/ 	.word	0x00000008


	//----- nvinfo : EIATTR_FRAME_SIZE
	.align		4
.L_4795:
        /*7050*/ 	.byte	0x04, 0x11
        /*7052*/ 	.short	(.L_4797 - .L_4796)
	.align		4
.L_4796:
        /*7054*/ 	.word	index@($_Z12KKT_EVALUATEPfS_S_$_Z8J_1_16_9PfS_)
        /*7058*/ 	.word	0x00000008


	//----- nvinfo : EIATTR_FRAME_SIZE
	.align		4
.L_4797:
        /*705c*/ 	.byte	0x04, 0x11
        /*705e*/ 	.short	(.L_4799 - .L_4798)
	.align		4
.L_4798:
        /*7060*/ 	.word	index@($_Z12KKT_EVALUATEPfS_S_$_Z8J_1_16_8PfS_)
        /*7064*/ 	.word	0x00000008


	//----- nvinfo : EIATTR_FRAME_SIZE
	.align		4
.L_4799:
        /*7068*/ 	.byte	0x04, 0x11
        /*706a*/ 	.short	(.L_4801 - .L_4800)
	.align		4
.L_4800:
        /*706c*/ 	.word	index@($_Z12KKT_EVALUATEPfS_S_$_Z8J_1_16_7PfS_)
        /*7070*/ 	.word	0x00000008


	//----- nvinfo : EIATTR_FRAME_SIZE
	.align		4
.L_4801:
        /*7074*/ 	.byte	0x04, 0x11
        /*7076*/ 	.short	(.L_4803 - .L_4802)
	.align		4
.L_4802:
        /*7078*/ 	.word	index@($_Z12KKT_EVALUATEPfS_S_$_Z8J_1_16_6PfS_)
        /*707c*/ 	.word	0x00000008


	//----- nvinfo : EIATTR_FRAME_SIZE
	.align		4
.L_4803:
        /*7080*/ 	.byte	0x04, 0x11
        /*7082*/ 	.short	(.L_4805 - .L_4804)
	.align		4
.L_4804:
        /*7084*/ 	.word	index@($_Z12KKT_EVALUATEPfS_S_$_Z8J_1_16_5PfS_)
        /*7088*/ 	.word	0x00000008


	//----- nvinfo : EIATTR_FRAME_SIZE
	.align		4
.L_4805:
        /*708c*/ 	.byte	0x04, 0x11
        /*708e*/ 	.short	(.L_4807 - .L_4806)
	.align		4
.L_4806:
        /*7090*/ 	.word	index@($_Z12KKT_EVALUATEPfS_S_$_Z8J_1_16_4PfS_)
        /*7094*/ 	.word	0x00000008


	//----- nvinfo : EIATTR_FRAME_SIZE
	.align		4
.L_4807:
        /*7098*/ 	.byte	0x04, 0x11
        /*709a*/ 	.short	(.L_4809 - .L_4808)
	.align		4
.L_4808:
        /*709c*/ 	.word	index@($_Z12KKT_EVALUATEPfS_S_$_Z8J_1_16_3PfS_)
        /*70a0*/ 	.word	0x00000008


	//----- nvinfo : EIATTR_FRAME_SIZE
	.align		4
.L_4809:
        /*70a4*/ 	.byte	0x04, 0x11
        /*70a6*/ 	.short	(.L_4811 - .L_4810)
	.align		4
.L_4810:
        /*70a8*/ 	.word	index@($_Z12KKT_EVALUATEPfS_S_$_Z8J_1_16_2PfS_)
        /*70ac*/ 	.word	0x00000008


	//----- nvinfo : EIATTR_FRAME_SIZE
	.align		4
.L_4811:
        /*70b0*/ 	.byte	0x04, 0x11
        /*70b2*/ 	.short	(.L_4813 - .L_4812)
	.align		4
.L_4812:
        /*70b4*/ 	.word	index@($_Z12KKT_EVALUATEPfS_S_$_Z8J_1_16_1PfS_)
        /*70b8*/ 	.word	0x00000008


	//----- nvinfo : EIATTR_FRAME_SIZE
	.align		4
.L_4813:
        /*70bc*/ 	.byte	0x04, 0x11
        /*70be*/ 	.short	(.L_4815 - .L_4814)
	.align		4
.L_4814:
        /*70c0*/ 	.word	index@($_Z12KKT_EVALUATEPfS_S_$_Z8J_1_16_0PfS_)
        /*70c4*/ 	.word	0x00000008


	//----- nvinfo : EIATTR_FRAME_SIZE
	.align		4
.L_4815:
        /*70c8*/ 	.byte	0x04, 0x11
        /*70ca*/ 	.short	(.L_4817 - .L_4816)
	.align		4
.L_4816:
        /*70cc*/ 	.word	index@($_Z12KKT_EVALUATEPfS_S_$_Z8J_1_15_9PfS_)
        /*70d0*/ 	.word	0x00000008


	//----- nvinfo : EIATTR_FRAME_SIZE
	.align		4
.L_4817:
        /*70d4*/ 	.byte	0x04, 0x11
        /*70d6*/ 	.short	(.L_4819 - .L_4818)
	.align		4
.L_4818:
        /*70d8*/ 	.word	index@($_Z12KKT_EVALUATEPfS_S_$_Z8J_1_15_8PfS_)
        /*70dc*/ 	.word	0x00000008


	//----- nvinfo : EIATTR_FRAME_SIZE
	.align		4
.L_4819:
        /*70e0*/ 	.byte	0x04, 0x11
        /*70e2*/ 	.short	(.L_4821 - .L_4820)
	.align		4
.L_4820:
        /*70e4*/ 	.word	index@($_Z12KKT_EVALUATEPfS_S_$_Z8J_1_15_7PfS_)
        /*70e8*/ 	.word	0x00000008


	//----- nvinfo : EIATTR_FRAME_SIZE
	.align		4
.L_4821:
        /*70ec*/ 	.byte	0x04, 0x11
        /*70ee*/ 	.short	(.L_4823 - .L_4822)
	.align		4
.L_4822:
        /*70f0*/ 	.word	index@($_Z12KKT_EVALUATEPfS_S_$_Z8J_1_15_6PfS_)
        /*70f4*/ 	.word	0x00000008


	//----- nvinfo : EIATTR_FRAME_SIZE
	.align		4
.L_4823:
        /*70f8*/ 	.byte	0x04, 0x11
        /*70fa*/ 	.short	(.L_4825 - .L_4824)
	.align		4
.L_4824:
        /*70fc*/ 	.word	index@($_Z12KKT_EVALUATEPfS_S_$_Z8J_1_15_5PfS_)
        /*7100*/ 	.word	0x00000008


	//----- nvinfo : EIATTR_FRAME_SIZE
	.align		4
.L_4825:
        /*7104*/ 	.byte	0x04, 0x11
        /*7106*/ 	.short	(.L_4827 - .L_4826)
	.align		4
.L_4826:
        /*7108*/ 	.word	index@($_Z12KKT_EVALUATEPfS_S_$_Z8J_1_15_4PfS_)
        /*710c*/ 	.word	0x00000008


	//----- nvinfo : EIATTR_FRAME_SIZE
	.align		4
.L_4827:
        /*7110*/ 	.byte	0x04, 0x11
        /*7112*/ 	.short	(.L_4829 - .L_4828)
	.align		4
.L_4828:
        /*7114*/ 	.word	index@($_Z12KKT_EVALUATEPfS_S_$_Z8J_1_15_3PfS_)
        /*7118*/ 	.word	0x00000008


	//----- nvinfo : EIATTR_FRAME_SIZE
	.align		4
.L_4829:
        /*711c*/ 	.byte	0x04, 0x11
        /*711e*/ 	.short	(.L_4831 - .L_4830)
	.align		4
.L_4830:
        /*7120*/ 	.word	index@($_Z12KKT_EVALUATEPfS_S_$_Z8J_1_15_2PfS_)
        /*7124*/ 	.word	0x00000008


	//----- nvinfo : EIATTR_FRAME_SIZE
	.align		4
.L_4831:
        /*7128*/ 	.byte	0x04, 0x11
        /*712a*/ 	.short	(.L_4833 - .L_4832)
	.align		4
.L_4832:
        /*712c*/ 	.word	index@($_Z12KKT_EVALUATEPfS_S_$_Z8J_1_15_1PfS_)
        /*7130*/ 	.word	0x00000008


	//----- nvinfo : EIATTR_FRAME_SIZE
	.align		4
.L_4833:
        /*7134*/ 	.byte	0x04, 0x11
        /*7136*/ 	.short	(.L_4835 - .L_4834)
	.align		4
.L_4834:
        /*7138*/ 	.word	index@($_Z12KKT_EVALUATEPfS_S_$_Z8J_1_15_0PfS_)
        /*713c*/ 	.word	0x00000008


	//----- nvinfo : EIATTR_FRAME_SIZE
	.align		4
.L_4835:
        /*7140*/ 	.byte	0x04, 0x11
        /*7142*/ 	.short	(.L_4837 - .L_4836)
	.align		4
.L_4836:
        /*7144*/ 	.word	index@($_Z12KKT_EVALUATEPfS_S_$_Z8J_1_14_9PfS_)
        /*7148*/ 	.word	0x00000008


	//----- nvinfo : EIATTR_FRAME_SIZE
	.align		4
.L_4837:
        /*714c*/ 	.byte	0x04, 0x11
        /*714e*/ 	.short	(.L_4839 - .L_4838)
	.align		4
.L_4838:
        /*7150*/ 	.word	index@($_Z12KKT_EVALUATEPfS_S_$_Z8J_1_14_8PfS_)
        /*7154*/ 	.word	0x00000008


	//----- nvinfo : EIATTR_FRAME_SIZE
	.align		4
.L_4839:
        /*7158*/ 	.byte	0x04, 0x11
        /*715a*/ 	.short	(.L_4841 - .L_4840)
	.align		4
.L_4840:
        /*715c*/ 	.word	index@($_Z12KKT_EVALUATEPfS_S_$_Z8J_1_14_7PfS_)
        /*7160*/ 	.word	0x00000008


	//----- nvinfo : EIATTR_FRAME_SIZE
	.align		4
.L_4841:
        /*7164*/ 	.byte	0x04, 0x11
        /*7166*/ 	.short	(.L_4843 - .L_4842)
	.align		4
.L_4842:
        /*7168*/ 	.word	index@($_Z12KKT_EVALUATEPfS_S_$_Z8J_1_14_6PfS_)
        /*716c*/ 	.word	0x00000008


	//----- nvinfo : EIATTR_FRAME_SIZE
	.align		4
.L_4843:
        /*7170*/ 	.byte	0x04, 0x11
        /*7172*/ 	.short	(.L_4845 - .L_4844)
	.align		4
.L_4844:
        /*7174*/ 	.word	index@($_Z12KKT_EVALUATEPfS_S_$_Z8J_1_14_5PfS_)
        /*7178*/ 	.word	0x00000008


	//----- nvinfo : EIATTR_FRAME_SIZE
	.align		4
.L_4845:
        /*717c*/ 	.byte	0x04, 0x11
        /*717e*/ 	.short	(.L_4847 - .L_4846)
	.align		4
.L_4846:
        /*7180*/ 	.word	index@($_Z12KKT_EVALUATEPfS_S_$_Z8J_1_14_4PfS_)
        /*7184*/ 	.word	0x00000008


	//----- nvinfo : EIATTR_FRAME_SIZE
	.align		4
.L_4847:
        /*7188*/ 	.byte	0x04, 0x11
        /*718a*/ 	.short	(.L_4849 - .L_4848)
	.align		4
.L_4848:
        /*718c*/ 	.word	index@($_Z12KKT_EVALUATEPfS_S_$_Z8J_1_14_3PfS_)
        /*7190*/ 	.word	0x00000008


	//----- nvinfo : EIATTR_FRAME_SIZE
	.align		4
.L_4849:
        /*7194*/ 	.byte	0x04, 0x11
        /*7196*/ 	.short	(.L_4851 - .L_4850)
	.align		4
.L_4850:
        /*7198*/ 	.word	index@($_Z12KKT_EVALUATEPfS_S_$_Z8J_1_14_2PfS_)
        /*719c*/ 	.word	0x00000008


	//----- nvinfo : EIATTR_FRAME_SIZE
	.align		4
.L_4851:
        /*71a0*/ 	.byte	0x04, 0x11
        /*71a2*/ 	.short	(.L_4853 - .L_4852)
	.align		4
.L_4852:
        /*71a4*/ 	.word	index@($_Z12KKT_EVALUATEPfS_S_$_Z8J_1_14_1PfS_)
        /*71a8*/ 	.word	0x00000008


	//----- nvinfo : EIATTR_FRAME_SIZE
	.align		4
.L_4853:
        /*71ac*/ 	.byte	0x04, 0x11
        /*71ae*/ 	.short	(.L_4855 - .L_4854)
	.align		4
.L_4854:
        /*71b0*/ 	.word	index@($_Z12KKT_EVALUATEPfS_S_$_Z8J_1_14_0PfS_)
        /*71b4*/ 	.word	0x00000008


	//----- nvinfo : EIATTR_FRAME_SIZE
	.align		4
.L_4855:
        /*71b8*/ 	.byte	0x04, 0x11
        /*71ba*/ 	.short	(.L_4857 - .L_4856)
	.align		4
.L_4856:
        /*71bc*/ 	.word	index@($_Z12KKT_EVALUATEPfS_S_$_Z8J_1_13_9PfS_)
        /*71c0*/ 	.word	0x00000008


	//----- nvinfo : EIATTR_FRAME_SIZE
	.align		4
.L_4857:
        /*71c4*/ 	.byte	0x04, 0x11
        /*71c6*/ 	.short	(.L_4859 - .L_4858)
	.align		4
.L_4858:
        /*71c8*/ 	.word	index@($_Z12KKT_EVALUATEPfS_S_$_Z8J_1_13_8PfS_)
        /*71cc*/ 	.word	0x00000008


	//----- nvinfo : EIATTR_FRAME_SIZE
	.align		4
.L_4859:
        /*71d0*/ 	.byte	0x04, 0x11
        /*71d2*/ 	.short	(.L_4861 - .L_4860)
	.align		4
.L_4860:
        /*71d4*/ 	.word	index@($_Z12KKT_EVALUATEPfS_S_$_Z8J_1_13_7PfS_)
        /*71d8*/ 	.word	0x00000008


	//----- nvinfo : EIATTR_FRAME_SIZE
	.align		4
.L_4861:
        /*71dc*/ 	.byte	0x04, 0x11
        /*71de*/ 	.short	(.L_4863 - .L_4862)
	.align		4
.L_4862:
        /*71e0*/ 	.word	index@($_Z12KKT_EVALUATEPfS_S_$_Z8J_1_13_6PfS_)
        /*71e4*/ 	.word	0x00000008


	//----- nvinfo : EIATTR_FRAME_SIZE
	.align		4
.L_4863:
        /*71e8*/ 	.byte	0x04, 0x11
        /*71ea*/ 	.short	(.L_4865 - .L_4864)
	.align		4
.L_4864:
        /*71ec*/ 	.word	index@($_Z12KKT_EVALUATEPfS_S_$_Z8J_1_13_5PfS_)
        /*71f0*/ 	.word	0x00000008


	//----- nvinfo : EIATTR_FRAME_SIZE
	.align		4
.L_4865:
        /*71f4*/ 	.byte	0x04, 0x11
        /*71f6*/ 	.short	(.L_4867 - .L_4866)
	.align		4
.L_4866:
        /*71f8*/ 	.word	index@($_Z12KKT_EVALUATEPfS_S_$_Z8J_1_13_4PfS_)
        /*71fc*/ 	.word	0x00000008


	//----- nvinfo : EIATTR_FRAME_SIZE
	.align		4
.L_4867:
        /*7200*/ 	.byte	0x04, 0x11
        /*7202*/ 	.short	(.L_4869 - .L_4868)
	.align		4
.L_4868:
        /*7204*/ 	.word	index@($_Z12KKT_EVALUATEPfS_S_$_Z8J_1_13_3PfS_)
        /*7208*/ 	.word	0x00000008


	//----- nvinfo : EIATTR_FRAME_SIZE
	.align		4
.L_4869:
        /*720c*/ 	.byte	0x04, 0x11
        /*720e*/ 	.short	(.L_4871 - .L_4870)
	.align		4
.L_4870:
        /*7210*/ 	.word	index@($_Z12KKT_EVALUATEPfS_S_$_Z8J_1_13_2PfS_)
        /*7214*/ 	.word	0x00000008


	//----- nvinfo : EIATTR_FRAME_SIZE
	.align		4
.L_4871:
        /*7218*/ 	.byte	0x04, 0x11
        /*721a*/ 	.short	(.L_4873 - .L_4872)
	.align		4
.L_4872:
        /*721c*/ 	.word	index@($_Z12KKT_EVALUATEPfS_S_$_Z8J_1_13_1PfS_)
        /*7220*/ 	.word	0x00000008


	//----- nvinfo : EIATTR_FRAME_SIZE
	.align		4
.L_4873:
        /*7224*/ 	.byte	0x04, 0x11
        /*7226*/ 	.short	(.L_4875 - .L_4874)
	.align		4
.L_4874:
        /*7228*/ 	.word	index@($_Z12KKT_EVALUATEPfS_S_$_Z8J_1_13_0PfS_)
        /*722c*/ 	.word	0x00000008


	//----- nvinfo : EIATTR_FRAME_SIZE
	.align		4
.L_4875:
        /*7230*/ 	.byte	0x04, 0x11
        /*7232*/ 	.short	(.L_4877 - .L_4876)
	.align		4
.L_4876:
        /*7234*/ 	.word	index@($_Z12KKT_EVALUATEPfS_S_$_Z8J_1_12_9PfS_)
        /*7238*/ 	.word	0x00000008


	//----- nvinfo : EIATTR_FRAME_SIZE
	.align		4
.L_4877:
        /*723c*/ 	.byte	0x04, 0x11
        /*723e*/ 	.short	(.L_4879 - .L_4878)
	.align		4
.L_4878:
        /*7240*/ 	.word	index@($_Z12KKT_EVALUATEPfS_S_$_Z8J_1_12_8PfS_)
        /*7244*/ 	.word	0x00000008


	//----- nvinfo : EIATTR_FRAME_SIZE
	.align		4
.L_4879:
        /*7248*/ 	.byte	0x04, 0x11
        /*724a*/ 	.short	(.L_4881 - .L_4880)
	.align		4
.L_4880:
        /*724c*/ 	.word	index@($_Z12KKT_EVALUATEPfS_S_$_Z8J_1_12_7PfS_)
        /*7250*/ 	.word	0x00000008


	//----- nvinfo : EIATTR_FRAME_SIZE
	.align		4
.L_4881:
        /*7254*/ 	.byte	0x04, 0x11
        /*7256*/ 	.short	(.L_4883 - .L_4882)
	.align		4
.L_4882:
        /*7258*/ 	.word	index@($_Z12KKT_EVALUATEPfS_S_$_Z8J_1_12_6PfS_)
        /*725c*/ 	.word	0x00000008


	//----- nvinfo : EIATTR_FRAME_SIZE
	.align		4
.L_4883:
        /*7260*/ 	.byte	0x04, 0x11
        /*7262*/ 	.short	(.L_4885 - .L_4884)
	.align		4
.L_4884:
        /*7264*/ 	.word	index@($_Z12KKT_EVALUATEPfS_S_$_Z8J_1_12_5PfS_)
        /*7268*/ 	.word	0x00000008


	//----- nvinfo : EIATTR_FRAME_SIZE
	.align		4
.L_4885:
        /*726c*/ 	.byte	0x04, 0x11
        /*726e*/ 	.short	(.L_4887 - .L_4886)
	.align		4
.L_4886:
        /*7270*/ 	.word	index@($_Z12KKT_EVALUATEPfS_S_$_Z8J_1_12_4PfS_)
        /*7274*/ 	.word	0x00000008


	//----- nvinfo : EIATTR_FRAME_SIZE
	.align		4
.L_4887:
        /*7278*/ 	.byte	0x04, 0x11
        /*727a*/ 	.short	(.L_4889 - .L_4888)
	.align		4
.L_4888:
        /*727c*/ 	.word	index@($_Z12KKT_EVALUATEPfS_S_$_Z8J_1_12_3PfS_)
        /*7280*/ 	.word	0x00000008


	//----- nvinfo : EIATTR_FRAME_SIZE
	.align		4
.L_4889:
        /*7284*/ 	.byte	0x04, 0x11
        /*7286*/ 	.short	(.L_4891 - .L_4890)
	.align		4
.L_4890:
        /*7288*/ 	.word	index@($_Z12KKT_EVALUATEPfS_S_$_Z8J_1_12_2PfS_)
        /*728c*/ 	.word	0x00000008


	//----- nvinfo : EIATTR_FRAME_SIZE
	.align		4
.L_4891:
        /*7290*/ 	.byte	0x04, 0x11
        /*7292*/ 	.short	(.L_4893 - .L_4892)
	.align		4
.L_4892:
        /*7294*/ 	.word	index@($_Z12KKT_EVALUATEPfS_S_$_Z8J_1_12_1PfS_)
        /*7298*/ 	.word	0x00000008


	//----- nvinfo : EIATTR_FRAME_SIZE
	.align		4
.L_4893:
        /*729c*/ 	.byte	0x04, 0x11
        /*729e*/ 	.short	(.L_4895 - .L_4894)
	.align		4
.L_4894:
        /*72a0*/ 	.word	index@($_Z12KKT_EVALUATEPfS_S_$_Z8J_1_12_0PfS_)
        /*72a4*/ 	.word	0x00000008


	//----- nvinfo : EIATTR_FRAME_SIZE
	.align		4
.L_4895:
        /*72a8*/ 	.byte	0x04, 0x11
        /*72aa*/ 	.short	(.L_4897 - .L_4896)
	.align		4
.L_4896:
        /*72ac*/ 	.word	index@($_Z12KKT_EVALUATEPfS_S_$_Z8J_1_11_9PfS_)
        /*72b0*/ 	.word	0x00000008


	//----- nvinfo : EIATTR_FRAME_SIZE
	.align		4
.L_4897:
        /*72b4*/ 	.byte	0x04, 0x11
        /*72b6*/ 	.short	(.L_4899 - .L_4898)
	.align		4
.L_4898:
        /*72b8*/ 	.word	index@($_Z12KKT_EVALUATEPfS_S_$_Z8J_1_11_8PfS_)
        /*72bc*/ 	.word	0x00000008


	//----- nvinfo : EIATTR_FRAME_SIZE
	.align		4
.L_4899:
        /*72c0*/ 	.byte	0x04, 0x11
        /*72c2*/ 	.short	(.L_4901 - .L_4900)
	.align		4
.L_4900:
        /*72c4*/ 	.word	index@($_Z12KKT_EVALUATEPfS_S_$_Z8J_1_11_7PfS_)
        /*72c8*/ 	.word	0x00000008


	//----- nvinfo : EIATTR_FRAME_SIZE
	.align		4
.L_4901:
        /*72cc*/ 	.byte	0x04, 0x11
        /*72ce*/ 	.short	(.L_4903 - .L_4902)
	.align		4
.L_4902:
        /*72d0*/ 	.word	index@($_Z12KKT_EVALUATEPfS_S_$_Z8J_1_11_6PfS_)
        /*72d4*/ 	.word	0x00000008


	//----- nvinfo : EIATTR_FRAME_SIZE
	.align		4
.L_4903:
        /*72d8*/ 	.byte	0x04, 0x11
        /*72da*/ 	.short	(.L_4905 - .L_4904)
	.align		4
.L_4904:
        /*72dc*/ 	.word	index@($_Z12KKT_EVALUATEPfS_S_$_Z8J_1_11_5PfS_)
        /*72e0*/ 	.word	0x00000008


	//----- nvinfo : EIATTR_FRAME_SIZE
	.align		4
.L_4905:
        /*72e4*/ 	.byte	0x04, 0x11
        /*72e6*/ 	.short	(.L_4907 - .L_4906)
	.align		4
.L_4906:
        /*72e8*/ 	.word	index@($_Z12KKT_EVALUATEPfS_S_$_Z8J_1_11_4PfS_)
        /*72ec*/ 	.word	0x00000008


	//----- nvinfo : EIATTR_FRAME_SIZE
	.align		4
.L_4907:
        /*72f0*/ 	.byte	0x04, 0x11
        /*72f2*/ 	.short	(.L_4909 - .L_4908)
	.align		4
.L_4908:
        /*72f4*/ 	.word	index@($_Z12KKT_EVALUATEPfS_S_$_Z8J_1_11_3PfS_)
        /*72f8*/ 	.word	0x00000008


	//----- nvinfo : EIATTR_FRAME_SIZE
	.align		4
.L_4909:
        /*72fc*/ 	.byte	0x04, 0x11
        /*72fe*/ 	.short	(.L_4911 - .L_4910)
	.align		4
.L_4910:
        /*7300*/ 	.word	index@($_Z12KKT_EVALUATEPfS_S_$_Z8J_1_11_2PfS_)
        /*7304*/ 	.word	0x00000008


	//----- nvinfo : EIATTR_FRAME_SIZE
	.align		4
.L_4911:
        /*7308*/ 	.byte	0x04, 0x11
        /*730a*/ 	.short	(.L_4913 - .L_4912)
	.align		4
.L_4912:
        /*730c*/ 	.word	index@($_Z12KKT_EVALUATEPfS_S_$_Z8J_1_11_1PfS_)
        /*7310*/ 	.word	0x00000008


	//----- nvinfo : EIATTR_FRAME_SIZE
	.align		4
.L_4913:
        /*7314*/ 	.byte	0x04, 0x11
        /*7316*/ 	.short	(.L_4915 - .L_4914)
	.align		4
.L_4914:
        /*7318*/ 	.word	index@($_Z12KKT_EVALUATEPfS_S_$_Z8J_1_11_0PfS_)
        /*731c*/ 	.word	0x00000008


	//----- nvinfo : EIATTR_FRAME_SIZE
	.align		4
.L_4915:
        /*7320*/ 	.byte	0x04, 0x11
        /*7322*/ 	.short	(.L_4917 - .L_4916)
	.align		4
.L_4916:
        /*7324*/ 	.word	index@($_Z12KKT_EVALUATEPfS_S_$_Z8J_1_10_9PfS_)
        /*7328*/ 	.word	0x00000008


	//----- nvinfo : EIATTR_FRAME_SIZE
	.align		4
.L_4917:
        /*732c*/ 	.byte	0x04, 0x11
        /*732e*/ 	.short	(.L_4919 - .L_4918)
	.align		4
.L_4918:
        /*7330*/ 	.word	index@($_Z12KKT_EVALUATEPfS_S_$_Z8J_1_10_8PfS_)
        /*7334*/ 	.word	0x00000008


	//----- nvinfo : EIATTR_FRAME_SIZE
	.align		4
.L_4919:
        /*7338*/ 	.byte	0x04, 0x11
        /*733a*/ 	.short	(.L_4921 - .L_4920)
	.align		4
.L_4920:
        /*733c*/ 	.word	index@($_Z12KKT_EVALUATEPfS_S_$_Z8J_1_10_7PfS_)
        /*7340*/ 	.word	0x00000008


	//----- nvinfo : EIATTR_FRAME_SIZE
	.align		4
.L_4921:
        /*7344*/ 	.byte	0x04, 0x11
        /*7346*/ 	.short	(.L_4923 - .L_4922)
	.align		4
.L_4922:
        /*7348*/ 	.word	index@($_Z12KKT_EVALUATEPfS_S_$_Z8J_1_10_6PfS_)
        /*734c*/ 	.word	0x00000008


	//----- nvinfo : EIATTR_FRAME_SIZE
	.align		4
.L_4923:
        /*7350*/ 	.byte	0x04, 0x11
        /*7352*/ 	.short	(.L_4925 - .L_4924)
	.align		4
.L_4924:
        /*7354*/ 	.word	index@($_Z12KKT_EVALUATEPfS_S_$_Z8J_1_10_5PfS_)
        /*7358*/ 	.word	0x00000008


	//----- nvinfo : EIATTR_FRAME_SIZE
	.align		4
.L_4925:
        /*735c*/ 	.byte	0x04, 0x11
        /*735e*/ 	.short	(.L_4927 - .L_4926)
	.align		4
.L_4926:
        /*7360*/ 	.word	index@($_Z12KKT_EVALUATEPfS_S_$_Z8J_1_10_4PfS_)
        /*7364*/ 	.word	0x00000008


	//----- nvinfo : EIATTR_FRAME_SIZE
	.align		4
.L_4927:
        /*7368*/ 	.byte	0x04, 0x11
        /*736a*/ 	.short	(.L_4929 - .L_4928)
	.align		4
.L_4928:
        /*736c*/ 	.word	index@($_Z12KKT_EVALUATEPfS_S_$_Z8J_1_10_3PfS_)
        /*7370*/ 	.word	0x00000008


	//----- nvinfo : EIATTR_FRAME_SIZE
	.align		4
.L_4929:
        /*7374*/ 	.byte	0x04, 0x11
        /*7376*/ 	.short	(.L_4931 - .L_4930)
	.align		4
.L_4930:
        /*7378*/ 	.word	index@($_Z12KKT_EVALUATEPfS_S_$_Z8J_1_10_2PfS_)
        /*737c*/ 	.word	0x00000008


	//----- nvinfo : EIATTR_FRAME_SIZE
	.align		4
.L_4931:
        /*7380*/ 	.byte	0x04, 0x11
        /*7382*/ 	.short	(.L_4933 - .L_4932)
	.align		4
.L_4932:
        /*7384*/ 	.word	index@($_Z12KKT_EVALUATEPfS_S_$_Z8J_1_10_1PfS_)
        /*7388*/ 	.word	0x00000008


	//----- nvinfo : EIATTR_FRAME_SIZE
	.align		4
.L_4933:
        /*738c*/ 	.byte	0x04, 0x11
        /*738e*/ 	.short	(.L_4935 - .L_4934)
	.align		4
.L_4934:
        /*7390*/ 	.word	index@($_Z12KKT_EVALUATEPfS_S_$_Z8J_1_10_0PfS_)
        /*7394*/ 	.word	0x00000008


	//----- nvinfo : EIATTR_FRAME_SIZE
	.align		4
.L_4935:
        /*7398*/ 	.byte	0x04, 0x11
        /*739a*/ 	.short	(.L_4937 - .L_4936)
	.align		4
.L_4936:
        /*739c*/ 	.word	index@($_Z12KKT_EVALUATEPfS_S_$_Z8J_1_0_21PfS_)
        /*73a0*/ 	.word	0x00000008


	//----- nvinfo : EIATTR_FRAME_SIZE
	.align		4
.L_4937:
        /*73a4*/ 	.byte	0x04, 0x11
        /*73a6*/ 	.short	(.L_4939 - .L_4938)
	.align		4
.L_4938:
        /*73a8*/ 	.word	index@($_Z12KKT_EVALUATEPfS_S_$_Z8J_1_0_20PfS_)
        /*73ac*/ 	.word	0x00000008


	//----- nvinfo : EIATTR_FRAME_SIZE
	.align		4
.L_4939:
        /*73b0*/ 	.byte	0x04, 0x11
        /*73b2*/ 	.short	(.L_4941 - .L_4940)
	.align		4
.L_4940:
        /*73b4*/ 	.word	index@($_Z12KKT_EVALUATEPfS_S_$_Z8J_1_0_19PfS_)
        /*73b8*/ 	.word	0x00000008


	//----- nvinfo : EIATTR_FRAME_SIZE
	.align		4
.L_4941:
        /*73bc*/ 	.byte	0x04, 0x11
        /*73be*/ 	.short	(.L_4943 - .L_4942)
	.align		4
.L_4942:
        /*73c0*/ 	.word	index@($_Z12KKT_EVALUATEPfS_S_$_Z8J_1_0_18PfS_)
        /*73c4*/ 	.word	0x00000008


	//----- nvinfo : EIATTR_FRAME_SIZE
	.align		4
.L_4943:
        /*73c8*/ 	.byte	0x04, 0x11
        /*73ca*/ 	.short	(.L_4945 - .L_4944)
	.align		4
.L_4944:
        /*73cc*/ 	.word	index@($_Z12KKT_EVALUATEPfS_S_$_Z8J_1_0_17PfS_)
        /*73d0*/ 	.word	0x00000008


	//----- nvinfo : EIATTR_FRAME_SIZE
	.align		4
.L_4945:
        /*73d4*/ 	.byte	0x04, 0x11
        /*73d6*/ 	.short	(.L_4947 - .L_4946)
	.align		4
.L_4946:
        /*73d8*/ 	.word	index@($_Z12KKT_EVALUATEPfS_S_$_Z8J_1_0_16PfS_)
        /*73dc*/ 	.word	0x00000008


	//----- nvinfo : EIATTR_FRAME_SIZE
	.align		4
.L_4947:
        /*73e0*/ 	.byte	0x04, 0x11
        /*73e2*/ 	.short	(.L_4949 - .L_4948)
	.align		4
.L_4948:
        /*73e4*/ 	.word	index@($_Z12KKT_EVALUATEPfS_S_$_Z8J_1_0_15PfS_)
        /*73e8*/ 	.word	0x00000008


	//----- nvinfo : EIATTR_FRAME_SIZE
	.align		4
.L_4949:
        /*73ec*/ 	.byte	0x04, 0x11
        /*73ee*/ 	.short	(.L_4951 - .L_4950)
	.align		4
.L_4950:
        /*73f0*/ 	.word	index@($_Z12KKT_EVALUATEPfS_S_$_Z8J_1_0_14PfS_)
        /*73f4*/ 	.word	0x00000008


	//----- nvinfo : EIATTR_FRAME_SIZE
	.align		4
.L_4951:
        /*73f8*/ 	.byte	0x04, 0x11
        /*73fa*/ 	.short	(.L_4953 - .L_4952)
	.align		4
.L_4952:
        /*73fc*/ 	.word	index@($_Z12KKT_EVALUATEPfS_S_$_Z8J_1_0_13PfS_)
        /*7400*/ 	.word	0x00000008


	//----- nvinfo : EIATTR_FRAME_SIZE
	.align		4
.L_4953:
        /*7404*/ 	.byte	0x04, 0x11
        /*7406*/ 	.short	(.L_4955 - .L_4954)
	.align		4
.L_4954:
        /*7408*/ 	.word	index@($_Z12KKT_EVALUATEPfS_S_$_Z8J_1_0_12PfS_)
        /*740c*/ 	.word	0x00000008


	//----- nvinfo : EIATTR_FRAME_SIZE
	.align		4
.L_4955:
        /*7410*/ 	.byte	0x04, 0x11
        /*7412*/ 	.short	(.L_4957 - .L_4956)
	.align		4
.L_4956:
        /*7414*/ 	.word	index@($_Z12KKT_EVALUATEPfS_S_$_Z8J_1_0_11PfS_)
        /*7418*/ 	.word	0x00000008


	//----- nvinfo : EIATTR_FRAME_SIZE
	.align		4
.L_4957:
        /*741c*/ 	.byte	0x04, 0x11
        /*741e*/ 	.short	(.L_4959 - .L_4958)
	.align		4
.L_4958:
        /*7420*/ 	.word	index@($_Z12KKT_EVALUATEPfS_S_$_Z8J_1_0_10PfS_)
        /*7424*/ 	.word	0x00000008


	//----- nvinfo : EIATTR_FRAME_SIZE
	.align		4
.L_4959:
        /*7428*/ 	.byte	0x04, 0x11
        /*742a*/ 	.short	(.L_4961 - .L_4960)
	.align		4
.L_4960:
        /*742c*/ 	.word	index@($_Z12KKT_EVALUATEPfS_S_$_Z8J_0_9_21PfS_)
        /*7430*/ 	.word	0x00000008


	//----- nvinfo : EIATTR_FRAME_SIZE
	.align		4
.L_4961:
        /*7434*/ 	.byte	0x04, 0x11
        /*7436*/ 	.short	(.L_4963 - .L_4962)
	.align		4
.L_4962:
        /*7438*/ 	.word	index@($_Z12KKT_EVALUATEPfS_S_$_Z8J_0_9_20PfS_)
        /*743c*/ 	.word	0x00000008


	//----- nvinfo : EIATTR_FRAME_SIZE
	.align		4
.L_4963:
        /*7440*/ 	.byte	0x04, 0x11
        /*7442*/ 	.short	(.L_4965 - .L_4964)
	.align		4
.L_4964:
        /*7444*/ 	.word	index@($_Z12KKT_EVALUATEPfS_S_$_Z8J_0_9_19PfS_)
        /*7448*/ 	.word	0x00000008


	//----- nvinfo : EIATTR_FRAME_SIZE
	.align		4
.L_4965:
        /*744c*/ 	.byte	0x04, 0x11
        /*744e*/ 	.short	(.L_4967 - .L_4966)
	.align		4
.L_4966:
        /*7450*/ 	.word	index@($_Z12KKT_EVALUATEPfS_S_$_Z8J_0_9_18PfS_)
        /*7454*/ 	.word	0x00000008


	//----- nvinfo : EIATTR_FRAME_SIZE
	.align		4
.L_4967:
        /*7458*/ 	.byte	0x04, 0x11
        /*745a*/ 	.short	(.L_4969 - .L_4968)
	.align		4
.L_4968:
        /*745c*/ 	.word	index@($_Z12KKT_EVALUATEPfS_S_$_Z8J_0_9_17PfS_)
        /*7460*/ 	.word	0x00000008


	//----- nvinfo : EIATTR_FRAME_SIZE
	.align		4
.L_4969:
        /*7464*/ 	.byte	0x04, 0x11
        /*7466*/ 	.short	(.L_4971 - .L_4970)
	.align		4
.L_4970:
        /*7468*/ 	.word	index@($_Z12KKT_EVALUATEPfS_S_$_Z8J_0_9_16PfS_)
        /*746c*/ 	.word	0x00000008


	//----- nvinfo : EIATTR_FRAME_SIZE
	.align		4
.L_4971:
        /*7470*/ 	.byte	0x04, 0x11
        /*7472*/ 	.short	(.L_4973 - .L_4972)
	.align		4
.L_4972:
        /*7474*/ 	.word	index@($_Z12KKT_EVALUATEPfS_S_$_Z8J_0_9_15PfS_)
        /*7478*/ 	.word	0x00000008


	//----- nvinfo : EIATTR_FRAME_SIZE
	.align		4
.L_4973:
        /*747c*/ 	.byte	0x04, 0x11
        /*747e*/ 	.short	(.L_4975 - .L_4974)
	.align		4
.L_4974:
        /*7480*/ 	.word	index@($_Z12KKT_EVALUATEPfS_S_$_Z8J_0_9_14PfS_)
        /*7484*/ 	.word	0x00000008


	//----- nvinfo : EIATTR_FRAME_SIZE
	.align		4
.L_4975:
        /*7488*/ 	.byte	0x04, 0x11
        /*748a*/ 	.short	(.L_4977 - .L_4976)
	.align		4
.L_4976:
        /*748c*/ 	.word	index@($_Z12KKT_EVALUATEPfS_S_$_Z8J_0_9_13PfS_)
        /*7490*/ 	.word	0x00000008


	//----- nvinfo : EIATTR_FRAME_SIZE
	.align		4
.L_4977:
        /*7494*/ 	.byte	0x04, 0x11
        /*7496*/ 	.short	(.L_4979 - .L_4978)
	.align		4
.L_4978:
        /*7498*/ 	.word	index@($_Z12KKT_EVALUATEPfS_S_$_Z8J_0_9_12PfS_)
        /*749c*/ 	.word	0x00000008


	//----- nvinfo : EIATTR_FRAME_SIZE
	.align		4
.L_4979:
        /*74a0*/ 	.byte	0x04, 0x11
        /*74a2*/ 	.short	(.L_4981 - .L_4980)
	.align		4
.L_4980:
        /*74a4*/ 	.word	index@($_Z12KKT_EVALUATEPfS_S_$_Z8J_0_9_11PfS_)
        /*74a8*/ 	.word	0x00000008


	//----- nvinfo : EIATTR_FRAME_SIZE
	.align		4
.L_4981:
        /*74ac*/ 	.byte	0x04, 0x11
        /*74ae*/ 	.short	(.L_4983 - .L_4982)
	.align		4
.L_4982:
        /*74b0*/ 	.word	index@($_Z12KKT_EVALUATEPfS_S_$_Z8J_0_9_10PfS_)
        /*74b4*/ 	.word	0x00000008


	//----- nvinfo : EIATTR_FRAME_SIZE
	.align		4
.L_4983:
        /*74b8*/ 	.byte	0x04, 0x11
        /*74ba*/ 	.short	(.L_4985 - .L_4984)
	.align		4
.L_4984:
        /*74bc*/ 	.word	index@($_Z12KKT_EVALUATEPfS_S_$_Z8J_0_8_21PfS_)
        /*74c0*/ 	.word	0x00000008


	//----- nvinfo : EIATTR_FRAME_SIZE
	.align		4
.L_4985:
        /*74c4*/ 	.byte	0x04, 0x11
        /*74c6*/ 	.short	(.L_4987 - .L_4986)
	.align		4
.L_4986:
        /*74c8*/ 	.word	index@($_Z12KKT_EVALUATEPfS_S_$_Z8J_0_8_20PfS_)
        /*74cc*/ 	.word	0x00000008


	//----- nvinfo : EIATTR_FRAME_SIZE
	.align		4
.L_4987:
        /*74d0*/ 	.byte	0x04, 0x11
        /*74d2*/ 	.short	(.L_4989 - .L_4988)
	.align		4
.L_4988:
        /*74d4*/ 	.word	index@($_Z12KKT_EVALUATEPfS_S_$_Z8J_0_8_19PfS_)
        /*74d8*/ 	.word	0x00000008


	//----- nvinfo : EIATTR_FRAME_SIZE
	.align		4
.L_4989:
        /*74dc*/ 	.byte	0x04, 0x11
        /*74de*/ 	.short	(.L_4991 - .L_4990)
	.align		4
.L_4990:
        /*74e0*/ 	.word	index@($_Z12KKT_EVALUATEPfS_S_$_Z8J_0_8_18PfS_)
        /*74e4*/ 	.word	0x00000008


	//----- nvinfo : EIATTR_FRAME_SIZE
	.align		4
.L_4991:
        /*74e8*/ 	.byte	0x04, 0x11
        /*74ea*/ 	.short	(.L_4993 - .L_4992)
	.align		4
.L_4992:
        /*74ec*/ 	.word	index@($_Z12KKT_EVALUATEPfS_S_$_Z8J_0_8_17PfS_)
        /*74f0*/ 	.word	0x00000008


	//----- nvinfo : EIATTR_FRAME_SIZE
	.align		4
.L_4993:
        /*74f4*/ 	.byte	0x04, 0x11
        /*74f6*/ 	.short	(.L_4995 - .L_4994)
	.align		4
.L_4994:
        /*74f8*/ 	.word	index@($_Z12KKT_EVALUATEPfS_S_$_Z8J_0_8_16PfS_)
        /*74fc*/ 	.word	0x00000008


	//----- nvinfo : EIATTR_FRAME_SIZE
	.align		4
.L_4995:
        /*7500*/ 	.byte	0x04, 0x11
        /*7502*/ 	.short	(.L_4997 - .L_4996)
	.align		4
.L_4996:
        /*7504*/ 	.word	index@($_Z12KKT_EVALUATEPfS_S_$_Z8J_0_8_15PfS_)
        /*7508*/ 	.word	0x00000008


	//----- nvinfo : EIATTR_FRAME_SIZE
	.align		4
.L_4997:
        /*750c*/ 	.byte	0x04, 0x11
        /*750e*/ 	.short	(.L_4999 - .L_4998)
	.align		4
.L_4998:
        /*7510*/ 	.word	index@($_Z12KKT_EVALUATEPfS_S_$_Z8J_0_8_14PfS_)
        /*7514*/ 	.word	0x00000008


	//----- nvinfo : EIATTR_FRAME_SIZE
	.align		4
.L_4999:
        /*7518*/ 	.byte	0x04, 0x11
        /*751a*/ 	.short	(.L_5001 - .L_5000)
	.align		4
.L_5000:
        /*751c*/ 	.word	index@($_Z12KKT_EVALUATEPfS_S_$_Z8J_0_8_13PfS_)
        /*7520*/ 	.word	0x00000008


	//----- nvinfo : EIATTR_FRAME_SIZE
	.align		4
.L_5001:
        /*7524*/ 	.byte	0x04, 0x11
        /*7526*/ 	.short	(.L_5003 - .L_5002)
	.align		4
.L_5002:
        /*7528*/ 	.word	index@($_Z12KKT_EVALUATEPfS_S_$_Z8J_0_8_12PfS_)
        /*752c*/ 	.word	0x00000008


	//----- nvinfo : EIATTR_FRAME_SIZE
	.align		4
.L_5003:
        /*7530*/ 	.byte	0x04, 0x11
        /*7532*/ 	.short	(.L_5005 - .L_5004)
	.align		4
.L_5004:
        /*7534*/ 	.word	index@($_Z12KKT_EVALUATEPfS_S_$_Z8J_0_8_11PfS_)
        /*7538*/ 	.word	0x00000008


	//----- nvinfo : EIATTR_FRAME_SIZE
	.align		4
.L_5005:
        /*753c*/ 	.byte	0x04, 0x11
        /*753e*/ 	.short	(.L_5007 - .L_5006)
	.align		4
.L_5006:
        /*7540*/ 	.word	index@($_Z12KKT_EVALUATEPfS_S_$_Z8J_0_8_10PfS_)
        /*7544*/ 	.word	0x00000008


	//----- nvinfo : EIATTR_FRAME_SIZE
	.align		4
.L_5007:
        /*7548*/ 	.byte	0x04, 0x11
        /*754a*/ 	.short	(.L_5009 - .L_5008)
	.align		4
.L_5008:
        /*754c*/ 	.word	index@($_Z12KKT_EVALUATEPfS_S_$_Z8J_0_7_21PfS_)
        /*7550*/ 	.word	0x00000008


	//----- nvinfo : EIATTR_FRAME_SIZE
	.align		4
.L_5009:
        /*7554*/ 	.byte	0x04, 0x11
        /*7556*/ 	.short	(.L_5011 - .L_5010)
	.align		4
.L_5010:
        /*7558*/ 	.word	index@($_Z12KKT_EVALUATEPfS_S_$_Z8J_0_7_20PfS_)
        /*755c*/ 	.word	0x00000008


	//----- nvinfo : EIATTR_FRAME_SIZE
	.align		4
.L_5011:
        /*7560*/ 	.byte	0x04, 0x11
        /*7562*/ 	.short	(.L_5013 - .L_5012)
	.align		4
.L_5012:
        /*7564*/ 	.word	index@($_Z12KKT_EVALUATEPfS_S_$_Z8J_0_7_19PfS_)
        /*7568*/ 	.word	0x00000008


	//----- nvinfo : EIATTR_FRAME_SIZE
	.align		4
.L_5013:
        /*756c*/ 	.byte	0x04, 0x11
        /*756e*/ 	.short	(.L_5015 - .L_5014)
	.align		4
.L_5014:
        /*7570*/ 	.word	index@($_Z12KKT_EVALUATEPfS_S_$_Z8J_0_7_18PfS_)
        /*7574*/ 	.word	0x00000008


	//----- nvinfo : EIATTR_FRAME_SIZE
	.align		4
.L_5015:
        /*7578*/ 	.byte	0x04, 0x11
        /*757a*/ 	.short	(.L_5017 - .L_5016)
	.align		4
.L_5016:
        /*757c*/ 	.word	index@($_Z12KKT_EVALUATEPfS_S_$_Z8J_0_7_17PfS_)
        /*7580*/ 	.word	0x00000008


	//----- nvinfo : EIATTR_FRAME_SIZE
	.align		4
.L_5017:
        /*7584*/ 	.byte	0x04, 0x11
        /*7586*/ 	.short	(.L_5019 - .L_5018)
	.align		4
.L_5018:
        /*7588*/ 	.word	index@($_Z12KKT_EVALUATEPfS_S_$_Z8J_0_7_16PfS_)
        /*758c*/ 	.word	0x00000008


	//----- nvinfo : EIATTR_FRAME_SIZE
	.align		4
.L_5019:
        /*7590*/ 	.byte	0x04, 0x11
        /*7592*/ 	.short	(.L_5021 - .L_5020)
	.align		4
.L_5020:
        /*7594*/ 	.word	index@($_Z12KKT_EVALUATEPfS_S_$_Z8J_0_7_15PfS_)
        /*7598*/ 	.word	0x00000008


	//----- nvinfo : EIATTR_FRAME_SIZE
	.align		4
.L_5021:
        /*759c*/ 	.byte	0x04, 0x11
        /*759e*/ 	.short	(.L_5023 - .L_5022)
	.align		4
.L_5022:
        /*75a0*/ 	.word	index@($_Z12KKT_EVALUATEPfS_S_$_Z8J_0_7_14PfS_)
        /*75a4*/ 	.word	0x00000008


	//----- nvinfo : EIATTR_FRAME_SIZE
	.align		4
.L_5023:
        /*75a8*/ 	.byte	0x04, 0x11
        /*75aa*/ 	.short	(.L_5025 - .L_5024)
	.align		4
.L_5024:
        /*75ac*/ 	.word	index@($_Z12KKT_EVALUATEPfS_S_$_Z8J_0_7_13PfS_)
        /*75b0*/ 	.word	0x00000008


	//----- nvinfo : EIATTR_FRAME_SIZE
	.align		4
.L_5025:
        /*75b4*/ 	.byte	0x04, 0x11
        /*75b6*/ 	.short	(.L_5027 - .L_5026)
	.align		4
.L_5026:
        /*75b8*/ 	.word	index@($_Z12KKT_EVALUATEPfS_S_$_Z8J_0_7_12PfS_)
        /*75bc*/ 	.word	0x00000008


	//----- nvinfo : EIATTR_FRAME_SIZE
	.align		4
.L_5027:
        /*75c0*/ 	.byte	0x04, 0x11
        /*75c2*/ 	.short	(.L_5029 - .L_5028)
	.align		4
.L_5028:
        /*75c4*/ 	.word	index@($_Z12KKT_EVALUATEPfS_S_$_Z8J_0_7_11PfS_)
        /*75c8*/ 	.word	0x00000008


	//----- nvinfo : EIATTR_FRAME_SIZE
	.align		4
.L_5029:
        /*75cc*/ 	.byte	0x04, 0x11
        /*75ce*/ 	.short	(.L_5031 - .L_5030)
	.align		4
.L_5030:
        /*75d0*/ 	.word	index@($_Z12KKT_EVALUATEPfS_S_$_Z8J_0_7_10PfS_)
        /*75d4*/ 	.word	0x00000008


	//----- nvinfo : EIATTR_FRAME_SIZE
	.align		4
.L_5031:
        /*75d8*/ 	.byte	0x04, 0x11
        /*75da*/ 	.short	(.L_5033 - .L_5032)
	.align		4
.L_5032:
        /*75dc*/ 	.word	index@($_Z12KKT_EVALUATEPfS_S_$_Z8J_0_6_21PfS_)
        /*75e0*/ 	.word	0x00000008


	//----- nvinfo : EIATTR_FRAME_SIZE
	.align		4
.L_5033:
        /*75e4*/ 	.byte	0x04, 0x11
        /*75e6*/ 	.short	(.L_5035 - .L_5034)
	.align		4
.L_5034:
        /*75e8*/ 	.word	index@($_Z12KKT_EVALUATEPfS_S_$_Z8J_0_6_20PfS_)
        /*75ec*/ 	.word	0x00000008


	//----- nvinfo : EIATTR_FRAME_SIZE
	.align		4
.L_5035:
        /*75f0*/ 	.byte	0x04, 0x11
        /*75f2*/ 	.short	(.L_5037 - .L_5036)
	.align		4
.L_5036:
        /*75f4*/ 	.word	index@($_Z12KKT_EVALUATEPfS_S_$_Z8J_0_6_19PfS_)
        /*75f8*/ 	.word	0x00000008


	//----- nvinfo : EIATTR_FRAME_SIZE
	.align		4
.L_5037:
        /*75fc*/ 	.byte	0x04, 0x11
        /*75fe*/ 	.short	(.L_5039 - .L_5038)
	.align		4
.L_5038:
        /*7600*/ 	.word	index@($_Z12KKT_EVALUATEPfS_S_$_Z8J_0_6_18PfS_)
        /*7604*/ 	.word	0x00000008


	//----- nvinfo : EIATTR_FRAME_SIZE
	.align		4
.L_5039:
        /*7608*/ 	.byte	0x04, 0x11
        /*760a*/ 	.short	(.L_5041 - .L_5040)
	.align		4
.L_5040:
        /*760c*/ 	.word	index@($_Z12KKT_EVALUATEPfS_S_$_Z8J_0_6_17PfS_)
        /*7610*/ 	.word	0x00000008


	//----- nvinfo : EIATTR_FRAME_SIZE
	.align		4
.L_5041:
        /*7614*/ 	.byte	0x04, 0x11
        /*7616*/ 	.short	(.L_5043 - .L_5042)
	.align		4
.L_5042:
        /*7618*/ 	.word	index@($_Z12KKT_EVALUATEPfS_S_$_Z8J_0_6_16PfS_)
        /*761c*/ 	.word	0x00000008


	//----- nvinfo : EIATTR_FRAME_SIZE
	.align		4
.L_5043:
        /*7620*/ 	.byte	0x04, 0x11
        /*7622*/ 	.short	(.L_5045 - .L_5044)
	.align		4
.L_5044:
        /*7624*/ 	.word	index@($_Z12KKT_EVALUATEPfS_S_$_Z8J_0_6_15PfS_)
        /*7628*/ 	.word	0x00000008


	//----- nvinfo : EIATTR_FRAME_SIZE
	.align		4
.L_5045:
        /*762c*/ 	.byte	0x04, 0x11
        /*762e*/ 	.short	(.L_5047 - .L_5046)
	.align		4
.L_5046:
        /*7630*/ 	.word	index@($_Z12KKT_EVALUATEPfS_S_$_Z8J_0_6_14PfS_)
        /*7634*/ 	.word	0x00000008


	//----- nvinfo : EIATTR_FRAME_SIZE
	.align		4
.L_5047:
        /*7638*/ 	.byte	0x04, 0x11
        /*763a*/ 	.short	(.L_5049 - .L_5048)
	.align		4
.L_5048:
        /*763c*/ 	.word	index@($_Z12KKT_EVALUATEPfS_S_$_Z8J_0_6_13PfS_)
        /*7640*/ 	.word	0x00000008


	//----- nvinfo : EIATTR_FRAME_SIZE
	.align		4
.L_5049:
        /*7644*/ 	.byte	0x04, 0x11
        /*7646*/ 	.short	(.L_5051 - .L_5050)
	.align		4
.L_5050:
        /*7648*/ 	.word	index@($_Z12KKT_EVALUATEPfS_S_$_Z8J_0_6_12PfS_)
        /*764c*/ 	.word	0x00000008


	//----- nvinfo : EIATTR_FRAME_SIZE
	.align		4
.L_5051:
        /*7650*/ 	.byte	0x04, 0x11
        /*7652*/ 	.short	(.L_5053 - .L_5052)
	.align		4
.L_5052:
        /*7654*/ 	.word	index@($_Z12KKT_EVALUATEPfS_S_$_Z8J_0_6_11PfS_)
        /*7658*/ 	.word	0x00000008


	//----- nvinfo : EIATTR_FRAME_SIZE
	.align		4
.L_5053:
        /*765c*/ 	.byte	0x04, 0x11
        /*765e*/ 	.short	(.L_5055 - .L_5054)
	.align		4
.L_5054:
        /*7660*/ 	.word	index@($_Z12KKT_EVALUATEPfS_S_$_Z8J_0_6_10PfS_)
        /*7664*/ 	.word	0x00000008


	//----- nvinfo : EIATTR_FRAME_SIZE
	.align		4
.L_5055:
        /*7668*/ 	.byte	0x04, 0x11
        /*766a*/ 	.short	(.L_5057 - .L_5056)
	.align		4
.L_5056:
        /*766c*/ 	.word	index@($_Z12KKT_EVALUATEPfS_S_$_Z8J_0_5_21PfS_)
        /*7670*/ 	.word	0x00000008


	//----- nvinfo : EIATTR_FRAME_SIZE
	.align		4
.L_5057:
        /*7674*/ 	.byte	0x04, 0x11
        /*7676*/ 	.short	(.L_5059 - .L_5058)
	.align		4
.L_5058:
        /*7678*/ 	.word	index@($_Z12KKT_EVALUATEPfS_S_$_Z8J_0_5_20PfS_)
        /*767c*/ 	.word	0x00000008


	//----- nvinfo : EIATTR_FRAME_SIZE
	.align		4
.L_5059:
        /*7680*/ 	.byte	0x04, 0x11
        /*7682*/ 	.short	(.L_5061 - .L_5060)
	.align		4
.L_5060:
        /*7684*/ 	.word	index@($_Z12KKT_EVALUATEPfS_S_$_Z8J_0_5_19PfS_)
        /*7688*/ 	.word	0x00000008


	//----- nvinfo : EIATTR_FRAME_SIZE
	.align		4
.L_5061:
        /*768c*/ 	.byte	0x04, 0x11
        /*768e*/ 	.short	(.L_5063 - .L_5062)
	.align		4
.L_5062:
        /*7690*/ 	.word	index@($_Z12KKT_EVALUATEPfS_S_$_Z8J_0_5_18PfS_)
        /*7694*/ 	.word	0x00000008


	//----- nvinfo : EIATTR_FRAME_SIZE
	.align		4
.L_5063:
        /*7698*/ 	.byte	0x04, 0x11
        /*769a*/ 	.short	(.L_5065 - .L_5064)
	.align		4
.L_5064:
        /*769c*/ 	.word	index@($_Z12KKT_EVALUATEPfS_S_$_Z8J_0_5_17PfS_)
        /*76a0*/ 	.word	0x00000008


	//----- nvinfo : EIATTR_FRAME_SIZE
	.align		4
.L_5065:
        /*76a4*/ 	.byte	0x04, 0x11
        /*76a6*/ 	.short	(.L_5067 - .L_5066)
	.align		4
.L_5066:
        /*76a8*/ 	.word	index@($_Z12KKT_EVALUATEPfS_S_$_Z8J_0_5_16PfS_)
        /*76ac*/ 	.word	0x00000008


	//----- nvinfo : EIATTR_FRAME_SIZE
	.align		4
.L_5067:
        /*76b0*/ 	.byte	0x04, 0x11
        /*76b2*/ 	.short	(.L_5069 - .L_5068)
	.align		4
.L_5068:
        /*76b4*/ 	.word	index@($_Z12KKT_EVALUATEPfS_S_$_Z8J_0_5_15PfS_)
        /*76b8*/ 	.word	0x00000008


	//----- nvinfo : EIATTR_FRAME_SIZE
	.align		4
.L_5069:
        /*76bc*/ 	.byte	0x04, 0x11
        /*76be*/ 	.short	(.L_5071 - .L_5070)
	.align		4
.L_5070:
        /*76c0*/ 	.word	index@($_Z12KKT_EVALUATEPfS_S_$_Z8J_0_5_14PfS_)
        /*76c4*/ 	.word	0x00000008


	//----- nvinfo : EIATTR_FRAME_SIZE
	.align		4
.L_5071:
        /*76c8*/ 	.byte	0x04, 0x11
        /*76ca*/ 	.short	(.L_5073 - .L_5072)
	.align		4
.L_5072:
        /*76cc*/ 	.word	index@($_Z12KKT_EVALUATEPfS_S_$_Z8J_0_5_13PfS_)
        /*76d0*/ 	.word	0x00000008


	//----- nvinfo : EIATTR_FRAME_SIZE
	.align		4
.L_5073:
        /*76d4*/ 	.byte	0x04, 0x11
        /*76d6*/ 	.short	(.L_5075 - .L_5074)
	.align		4
.L_5074:
        /*76d8*/ 	.word	index@($_Z12KKT_EVALUATEPfS_S_$_Z8J_0_5_12PfS_)
        /*76dc*/ 	.word	0x00000008


	//----- nvinfo : EIATTR_FRAME_SIZE
	.align		4
.L_5075:
        /*76e0*/ 	.byte	0x04, 0x11
        /*76e2*/ 	.short	(.L_5077 - .L_5076)
	.align		4
.L_5076:
        /*76e4*/ 	.word	index@($_Z12KKT_EVALUATEPfS_S_$_Z8J_0_5_11PfS_)
        /*76e8*/ 	.word	0x00000008


	//----- nvinfo : EIATTR_FRAME_SIZE
	.align		4
.L_5077:
        /*76ec*/ 	.byte	0x04, 0x11
        /*76ee*/ 	.short	(.L_5079 - .L_5078)
	.align		4
.L_5078:
        /*76f0*/ 	.word	index@($_Z12KKT_EVALUATEPfS_S_$_Z8J_0_5_10PfS_)
        /*76f4*/ 	.word	0x00000008


	//----- nvinfo : EIATTR_FRAME_SIZE
	.align		4
.L_5079:
        /*76f8*/ 	.byte	0x04, 0x11
        /*76fa*/ 	.short	(.L_5081 - .L_5080)
	.align		4
.L_5080:
        /*76fc*/ 	.word	index@($_Z12KKT_EVALUATEPfS_S_$_Z8J_0_4_21PfS_)
        /*7700*/ 	.word	0x00000008


	//----- nvinfo : EIATTR_FRAME_SIZE
	.align		4
.L_5081:
        /*7704*/ 	.byte	0x04, 0x11
        /*7706*/ 	.short	(.L_5083 - .L_5082)
	.align		4
.L_5082:
        /*7708*/ 	.word	index@($_Z12KKT_EVALUATEPfS_S_$_Z8J_0_4_20PfS_)
        /*770c*/ 	.word	0x00000008


	//----- nvinfo : EIATTR_FRAME_SIZE
	.align		4
.L_5083:
        /*7710*/ 	.byte	0x04, 0x11
        /*7712*/ 	.short	(.L_5085 - .L_5084)
	.align		4
.L_5084:
        /*7714*/ 	.word	index@($_Z12KKT_EVALUATEPfS_S_$_Z8J_0_4_19PfS_)
        /*7718*/ 	.word	0x00000008


	//----- nvinfo : EIATTR_FRAME_SIZE
	.align		4
.L_5085:
        /*771c*/ 	.byte	0x04, 0x11
        /*771e*/ 	.short	(.L_5087 - .L_5086)
	.align		4
.L_5086:
        /*7720*/ 	.word	index@($_Z12KKT_EVALUATEPfS_S_$_Z8J_0_4_18PfS_)
        /*7724*/ 	.word	0x00000008


	//----- nvinfo : EIATTR_FRAME_SIZE
	.align		4
.L_5087:
        /*7728*/ 	.byte	0x04, 0x11
        /*772a*/ 	.short	(.L_5089 - .L_5088)
	.align		4
.L_5088:
        /*772c*/ 	.word	index@($_Z12KKT_EVALUATEPfS_S_$_Z8J_0_4_17PfS_)
        /*7730*/ 	.word	0x00000008


	//----- nvinfo : EIATTR_FRAME_SIZE
	.align		4
.L_5089:
        /*7734*/ 	.byte	0x04, 0x11
        /*7736*/ 	.short	(.L_5091 - .L_5090)
	.align		4
.L_5090:
        /*7738*/ 	.word	index@($_Z12KKT_EVALUATEPfS_S_$_Z8J_0_4_16PfS_)
        /*773c*/ 	.word	0x00000008


	//----- nvinfo : EIATTR_FRAME_SIZE
	.align		4
.L_5091:
        /*7740*/ 	.byte	0x04, 0x11
        /*7742*/ 	.short	(.L_5093 - .L_5092)
	.align		4
.L_5092:
        /*7744*/ 	.word	index@($_Z12KKT_EVALUATEPfS_S_$_Z8J_0_4_15PfS_)
        /*7748*/ 	.word	0x00000008


	//----- nvinfo : EIATTR_FRAME_SIZE
	.align		4
.L_5093:
        /*774c*/ 	.byte	0x04, 0x11
        /*774e*/ 	.short	(.L_5095 - .L_5094)
	.align		4
.L_5094:
        /*7750*/ 	.word	index@($_Z12KKT_EVALUATEPfS_S_$_Z8J_0_4_14PfS_)
        /*7754*/ 	.word	0x00000008


	//----- nvinfo : EIATTR_FRAME_SIZE
	.align		4
.L_5095:
        /*7758*/ 	.byte	0x04, 0x11
        /*775a*/ 	.short	(.L_5097 - .L_5096)
	.align		4
.L_5096:
        /*775c*/ 	.word	index@($_Z12KKT_EVALUATEPfS_S_$_Z8J_0_4_13PfS_)
        /*7760*/ 	.word	0x00000008


	//----- nvinfo : EIATTR_FRAME_SIZE
	.align		4
.L_5097:
        /*7764*/ 	.byte	0x04, 0x11
        /*7766*/ 	.short	(.L_5099 - .L_5098)
	.align		4
.L_5098:
        /*7768*/ 	.word	index@($_Z12KKT_EVALUATEPfS_S_$_Z8J_0_4_12PfS_)
        /*776c*/ 	.word	0x00000008


	//----- nvinfo : EIATTR_FRAME_SIZE
	.align		4
.L_5099:
        /*7770*/ 	.byte	0x04, 0x11
        /*7772*/ 	.short	(.L_5101 - .L_5100)
	.align		4
.L_5100:
        /*7774*/ 	.word	index@($_Z12KKT_EVALUATEPfS_S_$_Z8J_0_4_11PfS_)
        /*7778*/ 	.word	0x00000008


	//----- nvinfo : EIATTR_FRAME_SIZE
	.align		4
.L_5101:
        /*777c*/ 	.byte	0x04, 0x11
        /*777e*/ 	.short	(.L_5103 - .L_5102)
	.align		4
.L_5102:
        /*7780*/ 	.word	index@($_Z12KKT_EVALUATEPfS_S_$_Z8J_0_4_10PfS_)
        /*7784*/ 	.word	0x00000008


	//----- nvinfo : EIATTR_FRAME_SIZE
	.align		4
.L_5103:
        /*7788*/ 	.byte	0x04, 0x11
        /*778a*/ 	.short	(.L_5105 - .L_5104)
	.align		4
.L_5104:
        /*778c*/ 	.word	index@($_Z12KKT_EVALUATEPfS_S_$_Z8J_0_3_21PfS_)
        /*7790*/ 	.word	0x00000008


	//----- nvinfo : EIATTR_FRAME_SIZE
	.align		4
.L_5105:
        /*7794*/ 	.byte	0x04, 0x11
        /*7796*/ 	.short	(.L_5107 - .L_5106)
	.align		4
.L_5106:
        /*7798*/ 	.word	index@($_Z12KKT_EVALUATEPfS_S_$_Z8J_0_3_20PfS_)
        /*779c*/ 	.word	0x00000008


	//----- nvinfo : EIATTR_FRAME_SIZE
	.align		4
.L_5107:
        /*77a0*/ 	.byte	0x04, 0x11
        /*77a2*/ 	.short	(.L_5109 - .L_5108)
	.align		4
.L_5108:
        /*77a4*/ 	.word	index@($_Z12KKT_EVALUATEPfS_S_$_Z8J_0_3_19PfS_)
        /*77a8*/ 	.word	0x00000008


	//----- nvinfo : EIATTR_FRAME_SIZE
	.align		4
.L_5109:
        /*77ac*/ 	.byte	0x04, 0x11
        /*77ae*/ 	.short	(.L_5111 - .L_5110)
	.align		4
.L_5110:
        /*77b0*/ 	.word	index@($_Z12KKT_EVALUATEPfS_S_$_Z8J_0_3_18PfS_)
        /*77b4*/ 	.word	0x00000008


	//----- nvinfo : EIATTR_FRAME_SIZE
	.align		4
.L_5111:
        /*77b8*/ 	.byte	0x04, 0x11
        /*77ba*/ 	.short	(.L_5113 - .L_5112)
	.align		4
.L_5112:
        /*77bc*/ 	.word	index@($_Z12KKT_EVALUATEPfS_S_$_Z8J_0_3_17PfS_)
        /*77c0*/ 	.word	0x00000008


	//----- nvinfo : EIATTR_FRAME_SIZE
	.align		4
.L_5113:
        /*77c4*/ 	.byte	0x04, 0x11
        /*77c6*/ 	.short	(.L_5115 - .L_5114)
	.align		4
.L_5114:
        /*77c8*/ 	.word	index@($_Z12KKT_EVALUATEPfS_S_$_Z8J_0_3_16PfS_)
        /*77cc*/ 	.word	0x00000008


	//----- nvinfo : EIATTR_FRAME_SIZE
	.align		4
.L_5115:
        /*77d0*/ 	.byte	0x04, 0x11
        /*77d2*/ 	.short	(.L_5117 - .L_5116)
	.align		4
.L_5116:
        /*77d4*/ 	.word	index@($_Z12KKT_EVALUATEPfS_S_$_Z8J_0_3_15PfS_)
        /*77d8*/ 	.word	0x00000008


	//----- nvinfo : EIATTR_FRAME_SIZE
	.align		4
.L_5117:
        /*77dc*/ 	.byte	0x04, 0x11
        /*77de*/ 	.short	(.L_5119 - .L_5118)
	.align		4
.L_5118:
        /*77e0*/ 	.word	index@($_Z12KKT_EVALUATEPfS_S_$_Z8J_0_3_14PfS_)
        /*77e4*/ 	.word	0x00000008


	//----- nvinfo : EIATTR_FRAME_SIZE
	.align		4
.L_5119:
        /*77e8*/ 	.byte	0x04, 0x11
        /*77ea*/ 	.short	(.L_5121 - .L_5120)
	.align		4
.L_5120:
        /*77ec*/ 	.word	index@($_Z12KKT_EVALUATEPfS_S_$_Z8J_0_3_13PfS_)
        /*77f0*/ 	.word	0x00000008


	//----- nvinfo : EIATTR_FRAME_SIZE
	.align		4
.L_5121:
        /*77f4*/ 	.byte	0x04, 0x11
        /*77f6*/ 	.short	(.L_5123 - .L_5122)
	.align		4
.L_5122:
        /*77f8*/ 	.word	index@($_Z12KKT_EVALUATEPfS_S_$_Z8J_0_3_12PfS_)
        /*77fc*/ 	.word	0x00000008


	//----- nvinfo : EIATTR_FRAME_SIZE
	.align		4
.L_5123:
        /*7800*/ 	.byte	0x04, 0x11
        /*7802*/ 	.short	(.L_5125 - .L_5124)
	.align		4
.L_5124:
        /*7804*/ 	.word	index@($_Z12KKT_EVALUATEPfS_S_$_Z8J_0_3_11PfS_)
        /*7808*/ 	.word	0x00000008


	//----- nvinfo : EIATTR_FRAME_SIZE
	.align		4
.L_5125:
        /*780c*/ 	.byte	0x04, 0x11
        /*780e*/ 	.short	(.L_5127 - .L_5126)
	.align		4
.L_5126:
        /*7810*/ 	.word	index@($_Z12KKT_EVALUATEPfS_S_$_Z8J_0_3_10PfS_)
        /*7814*/ 	.word	0x00000008


	//----- nvinfo : EIATTR_FRAME_SIZE
	.align		4
.L_5127:
        /*7818*/ 	.byte	0x04, 0x11
        /*781a*/ 	.short	(.L_5129 - .L_5128)
	.align		4
.L_5128:
        /*781c*/ 	.word	index@($_Z12KKT_EVALUATEPfS_S_$_Z8J_0_2_21PfS_)
        /*7820*/ 	.word	0x00000008


	//----- nvinfo : EIATTR_FRAME_SIZE
	.align		4
.L_5129:
        /*7824*/ 	.byte	0x04, 0x11
        /*7826*/ 	.short	(.L_5131 - .L_5130)
	.align		4
.L_5130:
        /*7828*/ 	.word	index@($_Z12KKT_EVALUATEPfS_S_$_Z8J_0_2_20PfS_)
        /*782c*/ 	.word	0x00000008


	//----- nvinfo : EIATTR_FRAME_SIZE
	.align		4
.L_5131:
        /*7830*/ 	.byte	0x04, 0x11
        /*7832*/ 	.short	(.L_5133 - .L_5132)
	.align		4
.L_5132:
        /*7834*/ 	.word	index@($_Z12KKT_EVALUATEPfS_S_$_Z8J_0_2_19PfS_)
        /*7838*/ 	.word	0x00000008


	//----- nvinfo : EIATTR_FRAME_SIZE
	.align		4
.L_5133:
        /*783c*/ 	.byte	0x04, 0x11
        /*783e*/ 	.short	(.L_5135 - .L_5134)
	.align		4
.L_5134:
        /*7840*/ 	.word	index@($_Z12KKT_EVALUATEPfS_S_$_Z8J_0_2_18PfS_)
        /*7844*/ 	.word	0x00000008


	//----- nvinfo : EIATTR_FRAME_SIZE
	.align		4
.L_5135:
        /*7848*/ 	.byte	0x04, 0x11
        /*784a*/ 	.short	(.L_5137 - .L_5136)
	.align		4
.L_5136:
        /*784c*/ 	.word	index@($_Z12KKT_EVALUATEPfS_S_$_Z8J_0_2_17PfS_)
        /*7850*/ 	.word	0x00000008


	//----- nvinfo : EIATTR_FRAME_SIZE
	.align		4
.L_5137:
        /*7854*/ 	.byte	0x04, 0x11
        /*7856*/ 	.short	(.L_5139 - .L_5138)
	.align		4
.L_5138:
        /*7858*/ 	.word	index@($_Z12KKT_EVALUATEPfS_S_$_Z8J_0_2_16PfS_)
        /*785c*/ 	.word	0x00000008


	//----- nvinfo : EIATTR_FRAME_SIZE
	.align		4
.L_5139:
        /*7860*/ 	.byte	0x04, 0x11
        /*7862*/ 	.short	(.L_5141 - .L_5140)
	.align		4
.L_5140:
        /*7864*/ 	.word	index@($_Z12KKT_EVALUATEPfS_S_$_Z8J_0_2_15PfS_)
        /*7868*/ 	.word	0x00000008


	//----- nvinfo : EIATTR_FRAME_SIZE
	.align		4
.L_5141:
        /*786c*/ 	.byte	0x04, 0x11
        /*786e*/ 	.short	(.L_5143 - .L_5142)
	.align		4
.L_5142:
        /*7870*/ 	.word	index@($_Z12KKT_EVALUATEPfS_S_$_Z8J_0_2_14PfS_)
        /*7874*/ 	.word	0x00000008


	//----- nvinfo : EIATTR_FRAME_SIZE
	.align		4
.L_5143:
        /*7878*/ 	.byte	0x04, 0x11
        /*787a*/ 	.short	(.L_5145 - .L_5144)
	.align		4
.L_5144:
        /*787c*/ 	.word	index@($_Z12KKT_EVALUATEPfS_S_$_Z8J_0_2_13PfS_)
        /*7880*/ 	.word	0x00000008


	//----- nvinfo : EIATTR_FRAME_SIZE
	.align		4
.L_5145:
        /*7884*/ 	.byte	0x04, 0x11
        /*7886*/ 	.short	(.L_5147 - .L_5146)
	.align		4
.L_5146:
        /*7888*/ 	.word	index@($_Z12KKT_EVALUATEPfS_S_$_Z8J_0_2_12PfS_)
        /*788c*/ 	.word	0x00000008


	//----- nvinfo : EIATTR_FRAME_SIZE
	.align		4
.L_5147:
        /*7890*/ 	.byte	0x04, 0x11
        /*7892*/ 	.short	(.L_5149 - .L_5148)
	.align		4
.L_5148:
        /*7894*/ 	.word	index@($_Z12KKT_EVALUATEPfS_S_$_Z8J_0_2_11PfS_)
        /*7898*/ 	.word	0x00000008


	//----- nvinfo : EIATTR_FRAME_SIZE
	.align		4
.L_5149:
        /*789c*/ 	.byte	0x04, 0x11
        /*789e*/ 	.short	(.L_5151 - .L_5150)
	.align		4
.L_5150:
        /*78a0*/ 	.word	index@($_Z12KKT_EVALUATEPfS_S_$_Z8J_0_2_10PfS_)
        /*78a4*/ 	.word	0x00000008


	//----- nvinfo : EIATTR_FRAME_SIZE
	.align		4
.L_5151:
        /*78a8*/ 	.byte	0x04, 0x11
        /*78aa*/ 	.short	(.L_5153 - .L_5152)
	.align		4
.L_5152:
        /*78ac*/ 	.word	index@($_Z12KKT_EVALUATEPfS_S_$_Z8J_0_21_9PfS_)
        /*78b0*/ 	.word	0x00000008


	//----- nvinfo : EIATTR_FRAME_SIZE
	.align		4
.L_5153:
        /*78b4*/ 	.byte	0x04, 0x11
        /*78b6*/ 	.short	(.L_5155 - .L_5154)
	.align		4
.L_5154:
        /*78b8*/ 	.word	index@($_Z12KKT_EVALUATEPfS_S_$_Z8J_0_21_8PfS_)
        /*78bc*/ 	.word	0x00000008


	//----- nvinfo : EIATTR_FRAME_SIZE
	.align		4
.L_5155:
        /*78c0*/ 	.byte	0x04, 0x11
        /*78c2*/ 	.short	(.L_5157 - .L_5156)
	.align		4
.L_5156:
        /*78c4*/ 	.word	index@($_Z12KKT_EVALUATEPfS_S_$_Z8J_0_21_7PfS_)
        /*78c8*/ 	.word	0x00000008


	//----- nvinfo : EIATTR_FRAME_SIZE
	.align		4
.L_5157:
        /*78cc*/ 	.byte	0x04, 0x11
        /*78ce*/ 	.short	(.L_5159 - .L_5158)
	.align		4
.L_5158:
        /*78d0*/ 	.word	index@($_Z12KKT_EVALUATEPfS_S_$_Z8J_0_21_6PfS_)
        /*78d4*/ 	.word	0x00000008


	//----- nvinfo : EIATTR_FRAME_SIZE
	.align		4
.L_5159:
        /*78d8*/ 	.byte	0x04, 0x11
        /*78da*/ 	.short	(.L_5161 - .L_5160)
	.align		4
.L_5160:
        /*78dc*/ 	.word	index@($_Z12KKT_EVALUATEPfS_S_$_Z8J_0_21_5PfS_)
        /*78e0*/ 	.word	0x00000008


	//----- nvinfo : EIATTR_FRAME_SIZE
	.align		4
.L_5161:
        /*78e4*/ 	.byte	0x04, 0x11
        /*78e6*/ 	.short	(.L_5163 - .L_5162)
	.align		4
.L_5162:
        /*78e8*/ 	.word	index@($_Z12KKT_EVALUATEPfS_S_$_Z8J_0_21_4PfS_)
        /*78ec*/ 	.word	0x00000008


	//----- nvinfo : EIATTR_FRAME_SIZE
	.align		4
.L_5163:
        /*78f0*/ 	.byte	0x04, 0x11
        /*78f2*/ 	.short	(.L_5165 - .L_5164)
	.align		4
.L_5164:
        /*78f4*/ 	.word	index@($_Z12KKT_EVALUATEPfS_S_$_Z8J_0_21_3PfS_)
        /*78f8*/ 	.word	0x00000008


	//----- nvinfo : EIATTR_FRAME_SIZE
	.align		4
.L_5165:
        /*78fc*/ 	.byte	0x04, 0x11
        /*78fe*/ 	.short	(.L_5167 - .L_5166)
	.align		4
.L_5166:
        /*7900*/ 	.word	index@($_Z12KKT_EVALUATEPfS_S_$_Z8J_0_21_2PfS_)
        /*7904*/ 	.word	0x00000008


	//----- nvinfo : EIATTR_FRAME_SIZE
	.align		4
.L_5167:
        /*7908*/ 	.byte	0x04, 0x11
        /*790a*/ 	.short	(.L_5169 - .L_5168)
	.align		4
.L_5168:
        /*790c*/ 	.word	index@($_Z12KKT_EVALUATEPfS_S_$_Z8J_0_21_1PfS_)
        /*7910*/ 	.word	0x00000008


	//----- nvinfo : EIATTR_FRAME_SIZE
	.align		4
.L_5169:
        /*7914*/ 	.byte	0x04, 0x11
        /*7916*/ 	.short	(.L_5171 - .L_5170)
	.align		4
.L_5170:
        /*7918*/ 	.word	index@($_Z12KKT_EVALUATEPfS_S_$_Z8J_0_21_0PfS_)
        /*791c*/ 	.word	0x00000008


	//----- nvinfo : EIATTR_FRAME_SIZE
	.align		4
.L_5171:
        /*7920*/ 	.byte	0x04, 0x11
        /*7922*/ 	.short	(.L_5173 - .L_5172)
	.align		4
.L_5172:
        /*7924*/ 	.word	index@($_Z12KKT_EVALUATEPfS_S_$_Z8J_0_20_9PfS_)
        /*7928*/ 	.word	0x00000008


	//----- nvinfo : EIATTR_FRAME_SIZE
	.align		4
.L_5173:
        /*792c*/ 	.byte	0x04, 0x11
        /*792e*/ 	.short	(.L_5175 - .L_5174)
	.align		4
.L_5174:
        /*7930*/ 	.word	index@($_Z12KKT_EVALUATEPfS_S_$_Z8J_0_20_8PfS_)
        /*7934*/ 	.word	0x00000008


	//----- nvinfo : EIATTR_FRAME_SIZE
	.align		4
.L_5175:
        /*7938*/ 	.byte	0x04, 0x11
        /*793a*/ 	.short	(.L_5177 - .L_5176)
	.align		4
.L_5176:
        /*793c*/ 	.word	index@($_Z12KKT_EVALUATEPfS_S_$_Z8J_0_20_7PfS_)
        /*7940*/ 	.word	0x00000008


	//----- nvinfo : EIATTR_FRAME_SIZE
	.align		4
.L_5177:
        /*7944*/ 	.byte	0x04, 0x11
        /*7946*/ 	.short	(.L_5179 - .L_5178)
	.align		4
.L_5178:
        /*7948*/ 	.word	index@($_Z12KKT_EVALUATEPfS_S_$_Z8J_0_20_6PfS_)
        /*794c*/ 	.word	0x00000008


	//----- nvinfo : EIATTR_FRAME_SIZE
	.align		4
.L_5179:
        /*7950*/ 	.byte	0x04, 0x11
        /*7952*/ 	.short	(.L_5181 - .L_5180)
	.align		4
.L_5180:
        /*7954*/ 	.word	index@($_Z12KKT_EVALUATEPfS_S_$_Z8J_0_20_5PfS_)
        /*7958*/ 	.word	0x00000008


	//----- nvinfo : EIATTR_FRAME_SIZE
	.align		4
.L_5181:
        /*795c*/ 	.byte	0x04, 0x11
        /*795e*/ 	.short	(.L_5183 - .L_5182)
	.align		4
.L_5182:
        /*7960*/ 	.word	index@($_Z12KKT_EVALUATEPfS_S_$_Z8J_0_20_4PfS_)
        /*7964*/ 	.word	0x00000008


	//----- nvinfo : EIATTR_FRAME_SIZE
	.align		4
.L_5183:
        /*7968*/ 	.byte	0x04, 0x11
        /*796a*/ 	.short	(.L_5185 - .L_5184)
	.align		4
.L_5184:
        /*796c*/ 	.word	index@($_Z12KKT_EVALUATEPfS_S_$_Z8J_0_20_3PfS_)
        /*7970*/ 	.word	0x00000008


	//----- nvinfo : EIATTR_FRAME_SIZE
	.align		4
.L_5185:
        /*7974*/ 	.byte	0x04, 0x11
        /*7976*/ 	.short	(.L_5187 - .L_5186)
	.align		4
.L_5186:
        /*7978*/ 	.word	index@($_Z12KKT_EVALUATEPfS_S_$_Z8J_0_20_2PfS_)
        /*797c*/ 	.word	0x00000008


	//----- nvinfo : EIATTR_FRAME_SIZE
	.align		4
.L_5187:
        /*7980*/ 	.byte	0x04, 0x11
        /*7982*/ 	.short	(.L_5189 - .L_5188)
	.align		4
.L_5188:
        /*7984*/ 	.word	index@($_Z12KKT_EVALUATEPfS_S_$_Z8J_0_20_1PfS_)
        /*7988*/ 	.word	0x00000008


	//----- nvinfo : EIATTR_FRAME_SIZE
	.align		4
.L_5189:
        /*798c*/ 	.byte	0x04, 0x11
        /*798e*/ 	.short	(.L_5191 - .L_5190)
	.align		4
.L_5190:
        /*7990*/ 	.word	index@($_Z12KKT_EVALUATEPfS_S_$_Z8J_0_20_0PfS_)
        /*7994*/ 	.word	0x00000008


	//----- nvinfo : EIATTR_FRAME_SIZE
	.align		4
.L_5191:
        /*7998*/ 	.byte	0x04, 0x11
        /*799a*/ 	.short	(.L_5193 - .L_5192)
	.align		4
.L_5192:
        /*799c*/ 	.word	index@($_Z12KKT_EVALUATEPfS_S_$_Z8J_0_1_21PfS_)
        /*79a0*/ 	.word	0x00000008


	//----- nvinfo : EIATTR_FRAME_SIZE
	.align		4
.L_5193:
        /*79a4*/ 	.byte	0x04, 0x11
        /*79a6*/ 	.short	(.L_5195 - .L_5194)
	.align		4
.L_5194:
        /*79a8*/ 	.word	index@($_Z12KKT_EVALUATEPfS_S_$_Z8J_0_1_20PfS_)
        /*79ac*/ 	.word	0x00000008


	//----- nvinfo : EIATTR_FRAME_SIZE
	.align		4
.L_5195:
        /*79b0*/ 	.byte	0x04, 0x11
        /*79b2*/ 	.short	(.L_5197 - .L_5196)
	.align		4
.L_5196:
        /*79b4*/ 	.word	index@($_Z12KKT_EVALUATEPfS_S_$_Z8J_0_1_19PfS_)
        /*79b8*/ 	.word	0x00000008


	//----- nvinfo : EIATTR_FRAME_SIZE
	.align		4
.L_5197:
        /*79bc*/ 	.byte	0x04, 0x11
        /*79be*/ 	.short	(.L_5199 - .L_5198)
	.align		4
.L_5198:
        /*79c0*/ 	.word	index@($_Z12KKT_EVALUATEPfS_S_$_Z8J_0_1_18PfS_)
        /*79c4*/ 	.word	0x00000008


	//----- nvinfo : EIATTR_FRAME_SIZE
	.align		4
.L_5199:
        /*79c8*/ 	.byte	0x04, 0x11
        /*79ca*/ 	.short	(.L_5201 - .L_5200)
	.align		4
.L_5200:
        /*79cc*/ 	.word	index@($_Z12KKT_EVALUATEPfS_S_$_Z8J_0_1_17PfS_)
        /*79d0*/ 	.word	0x00000008


	//----- nvinfo : EIATTR_FRAME_SIZE
	.align		4
.L_5201:
        /*79d4*/ 	.byte	0x04, 0x11
        /*79d6*/ 	.short	(.L_5203 - .L_5202)
	.align		4
.L_5202:
        /*79d8*/ 	.word	index@($_Z12KKT_EVALUATEPfS_S_$_Z8J_0_1_16PfS_)
        /*79dc*/ 	.word	0x00000008


	//----- nvinfo : EIATTR_FRAME_SIZE
	.align		4
.L_5203:
        /*79e0*/ 	.byte	0x04, 0x11
        /*79e2*/ 	.short	(.L_5205 - .L_5204)
	.align		4
.L_5204:
        /*79e4*/ 	.word	index@($_Z12KKT_EVALUATEPfS_S_$_Z8J_0_1_15PfS_)
        /*79e8*/ 	.word	0x00000008


	//----- nvinfo : EIATTR_FRAME_SIZE
	.align		4
.L_5205:
        /*79ec*/ 	.byte	0x04, 0x11
        /*79ee*/ 	.short	(.L_5207 - .L_5206)
	.align		4
.L_5206:
        /*79f0*/ 	.word	index@($_Z12KKT_EVALUATEPfS_S_$_Z8J_0_1_14PfS_)
        /*79f4*/ 	.word	0x00000008


	//----- nvinfo : EIATTR_FRAME_SIZE
	.align		4
.L_5207:
        /*79f8*/ 	.byte	0x04, 0x11
        /*79fa*/ 	.short	(.L_5209 - .L_5208)
	.align		4
.L_5208:
        /*79fc*/ 	.word	index@($_Z12KKT_EVALUATEPfS_S_$_Z8J_0_1_13PfS_)
        /*7a00*/ 	.word	0x00000008


	//----- nvinfo : EIATTR_FRAME_SIZE
	.align		4
.L_5209:
        /*7a04*/ 	.byte	0x04, 0x11
        /*7a06*/ 	.short	(.L_5211 - .L_5210)
	.align		4
.L_5210:
        /*7a08*/ 	.word	index@($_Z12KKT_EVALUATEPfS_S_$_Z8J_0_1_12PfS_)
        /*7a0c*/ 	.word	0x00000008


	//----- nvinfo : EIATTR_FRAME_SIZE
	.align		4
.L_5211:
        /*7a10*/ 	.byte	0x04, 0x11
        /*7a12*/ 	.short	(.L_5213 - .L_5212)
	.align		4
.L_5212:
        /*7a14*/ 	.word	index@($_Z12KKT_EVALUATEPfS_S_$_Z8J_0_1_11PfS_)
        /*7a18*/ 	.word	0x00000008


	//----- nvinfo : EIATTR_FRAME_SIZE
	.align		4
.L_5213:
        /*7a1c*/ 	.byte	0x04, 0x11
        /*7a1e*/ 	.short	(.L_5215 - .L_5214)
	.align		4
.L_5214:
        /*7a20*/ 	.word	index@($_Z12KKT_EVALUATEPfS_S_$_Z8J_0_1_10PfS_)
        /*7a24*/ 	.word	0x00000008


	//----- nvinfo : EIATTR_FRAME_SIZE
	.align		4
.L_5215:
        /*7a28*/ 	.byte	0x04, 0x11
        /*7a2a*/ 	.short	(.L_5217 - .L_5216)
	.align		4
.L_5216:
        /*7a2c*/ 	.word	index@($_Z12KKT_EVALUATEPfS_S_$_Z8J_0_19_9PfS_)
        /*7a30*/ 	.word	0x00000008


	//----- nvinfo : EIATTR_FRAME_SIZE
	.align		4
.L_5217:
        /*7a34*/ 	.byte	0x04, 0x11
        /*7a36*/ 	.short	(.L_5219 - .L_5218)
	.align		4
.L_5218:
        /*7a38*/ 	.word	index@($_Z12KKT_EVALUATEPfS_S_$_Z8J_0_19_8PfS_)
        /*7a3c*/ 	.word	0x00000008


	//----- nvinfo : EIATTR_FRAME_SIZE
	.align		4
.L_5219:
        /*7a40*/ 	.byte	0x04, 0x11
        /*7a42*/ 	.short	(.L_5221 - .L_5220)
	.align		4
.L_5220:
        /*7a44*/ 	.word	index@($_Z12KKT_EVALUATEPfS_S_$_Z8J_0_19_7PfS_)
        /*7a48*/ 	.word	0x00000008


	//----- nvinfo : EIATTR_FRAME_SIZE
	.align		4
.L_5221:
        /*7a4c*/ 	.byte	0x04, 0x11
        /*7a4e*/ 	.short	(.L_5223 - .L_5222)
	.align		4
.L_5222:
        /*7a50*/ 	.word	index@($_Z12KKT_EVALUATEPfS_S_$_Z8J_0_19_6PfS_)
        /*7a54*/ 	.word	0x00000008


	//----- nvinfo : EIATTR_FRAME_SIZE
	.align		4
.L_5223:
        /*7a58*/ 	.byte	0x04, 0x11
        /*7a5a*/ 	.short	(.L_5225 - .L_5224)
	.align		4
.L_5224:
        /*7a5c*/ 	.word	index@($_Z12KKT_EVALUATEPfS_S_$_Z8J_0_19_5PfS_)
        /*7a60*/ 	.word	0x00000008


	//----- nvinfo : EIATTR_FRAME_SIZE
	.align		4
.L_5225:
        /*7a64*/ 	.byte	0x04, 0x11
        /*7a66*/ 	.short	(.L_5227 - .L_5226)
	.align		4
.L_5226:
        /*7a68*/ 	.word	index@($_Z12KKT_EVALUATEPfS_S_$_Z8J_0_19_4PfS_)
        /*7a6c*/ 	.word	0x00000008


	//----- nvinfo : EIATTR_FRAME_SIZE
	.align		4
.L_5227:
        /*7a70*/ 	.byte	0x04, 0x11
        /*7a72*/ 	.short	(.L_5229 - .L_5228)
	.align		4
.L_5228:
        /*7a74*/ 	.word	index@($_Z12KKT_EVALUATEPfS_S_$_Z8J_0_19_3PfS_)
        /*7a78*/ 	.word	0x00000008


	//----- nvinfo : EIATTR_FRAME_SIZE
	.align		4
.L_5229:
        /*7a7c*/ 	.byte	0x04, 0x11
        /*7a7e*/ 	.short	(.L_5231 - .L_5230)
	.align		4
.L_5230:
        /*7a80*/ 	.word	index@($_Z12KKT_EVALUATEPfS_S_$_Z8J_0_19_2PfS_)
        /*7a84*/ 	.word	0x00000008


	//----- nvinfo : EIATTR_FRAME_SIZE
	.align		4
.L_5231:
        /*7a88*/ 	.byte	0x04, 0x11
        /*7a8a*/ 	.short	(.L_5233 - .L_5232)
	.align		4
.L_5232:
        /*7a8c*/ 	.word	index@($_Z12KKT_EVALUATEPfS_S_$_Z8J_0_19_1PfS_)
        /*7a90*/ 	.word	0x00000008


	//----- nvinfo : EIATTR_FRAME_SIZE
	.align		4
.L_5233:
        /*7a94*/ 	.byte	0x04, 0x11
        /*7a96*/ 	.short	(.L_5235 - .L_5234)
	.align		4
.L_5234:
        /*7a98*/ 	.word	index@($_Z12KKT_EVALUATEPfS_S_$_Z8J_0_19_0PfS_)
        /*7a9c*/ 	.word	0x00000008


	//----- nvinfo : EIATTR_FRAME_SIZE
	.align		4
.L_5235:
        /*7aa0*/ 	.byte	0x04, 0x11
        /*7aa2*/ 	.short	(.L_5237 - .L_5236)
	.align		4
.L_5236:
        /*7aa4*/ 	.word	index@($_Z12KKT_EVALUATEPfS_S_$_Z8J_0_18_9PfS_)
        /*7aa8*/ 	.word	0x00000008


	//----- nvinfo : EIATTR_FRAME_SIZE
	.align		4
.L_5237:
        /*7aac*/ 	.byte	0x04, 0x11
        /*7aae*/ 	.short	(.L_5239 - .L_5238)
	.align		4
.L_5238:
        /*7ab0*/ 	.word	index@($_Z12KKT_EVALUATEPfS_S_$_Z8J_0_18_8PfS_)
        /*7ab4*/ 	.word	0x00000008


	//----- nvinfo : EIATTR_FRAME_SIZE
	.align		4
.L_5239:
        /*7ab8*/ 	.byte	0x04, 0x11
        /*7aba*/ 	.short	(.L_5241 - .L_5240)
	.align		4
.L_5240:
        /*7abc*/ 	.word	index@($_Z12KKT_EVALUATEPfS_S_$_Z8J_0_18_7PfS_)
        /*7ac0*/ 	.word	0x00000008


	//----- nvinfo : EIATTR_FRAME_SIZE
	.align		4
.L_5241:
        /*7ac4*/ 	.byte	0x04, 0x11
        /*7ac6*/ 	.short	(.L_5243 - .L_5242)
	.align		4
.L_5242:
        /*7ac8*/ 	.word	index@($_Z12KKT_EVALUATEPfS_S_$_Z8J_0_18_6PfS_)
        /*7acc*/ 	.word	0x00000008


	//----- nvinfo : EIATTR_FRAME_SIZE
	.align		4
.L_5243:
        /*7ad0*/ 	.byte	0x04, 0x11
        /*7ad2*/ 	.short	(.L_5245 - .L_5244)
	.align		4
.L_5244:
        /*7ad4*/ 	.word	index@($_Z12KKT_EVALUATEPfS_S_$_Z8J_0_18_5PfS_)
        /*7ad8*/ 	.word	0x00000008


	//----- nvinfo : EIATTR_FRAME_SIZE
	.align		4
.L_5245:
        /*7adc*/ 	.byte	0x04, 0x11
        /*7ade*/ 	.short	(.L_5247 - .L_5246)
	.align		4
.L_5246:
        /*7ae0*/ 	.word	index@($_Z12KKT_EVALUATEPfS_S_$_Z8J_0_18_4PfS_)
        /*7ae4*/ 	.word	0x00000008


	//----- nvinfo : EIATTR_FRAME_SIZE
	.align		4
.L_5247:
        /*7ae8*/ 	.byte	0x04, 0x11
        /*7aea*/ 	.short	(.L_5249 - .L_5248)
	.align		4
.L_5248:
        /*7aec*/ 	.word	index@($_Z12KKT_EVALUATEPfS_S_$_Z8J_0_18_3PfS_)
        /*7af0*/ 	.word	0x00000008


	//----- nvinfo : EIATTR_FRAME_SIZE
	.align		4
.L_5249:
        /*7af4*/ 	.byte	0x04, 0x11
        /*7af6*/ 	.short	(.L_5251 - .L_5250)
	.align		4
.L_5250:
        /*7af8*/ 	.word	index@($_Z12KKT_EVALUATEPfS_S_$_Z8J_0_18_2PfS_)
        /*7afc*/ 	.word	0x00000008


	//----- nvinfo : EIATTR_FRAME_SIZE
	.align		4
.L_5251:
        /*7b00*/ 	.byte	0x04, 0x11
        /*7b02*/ 	.short	(.L_5253 - .L_5252)
	.align		4
.L_5252:
        /*7b04*/ 	.word	index@($_Z12KKT_EVALUATEPfS_S_$_Z8J_0_18_1PfS_)
        /*7b08*/ 	.word	0x00000008


	//----- nvinfo : EIATTR_FRAME_SIZE
	.align		4
.L_5253:
        /*7b0c*/ 	.byte	0x04, 0x11
        /*7b0e*/ 	.short	(.L_5255 - .L_5254)
	.align		4
.L_5254:
        /*7b10*/ 	.word	index@($_Z12KKT_EVALUATEPfS_S_$_Z8J_0_18_0PfS_)
        /*7b14*/ 	.word	0x00000008


	//----- nvinfo : EIATTR_FRAME_SIZE
	.align		4
.L_5255:
        /*7b18*/ 	.byte	0x04, 0x11
        /*7b1a*/ 	.short	(.L_5257 - .L_5256)
	.align		4
.L_5256:
        /*7b1c*/ 	.word	index@($_Z12KKT_EVALUATEPfS_S_$_Z8J_0_17_9PfS_)
        /*7b20*/ 	.word	0x00000008


	//----- nvinfo : EIATTR_FRAME_SIZE
	.align		4
.L_5257:
        /*7b24*/ 	.byte	0x04, 0x11
        /*7b26*/ 	.short	(.L_5259 - .L_5258)
	.align		4
.L_5258:
        /*7b28*/ 	.word	index@($_Z12KKT_EVALUATEPfS_S_$_Z8J_0_17_8PfS_)
        /*7b2c*/ 	.word	0x00000008


	//----- nvinfo : EIATTR_FRAME_SIZE
	.align		4
.L_5259:
        /*7b30*/ 	.byte	0x04, 0x11
        /*7b32*/ 	.short	(.L_5261 - .L_5260)
	.align		4
.L_5260:
        /*7b34*/ 	.word	index@($_Z12KKT_EVALUATEPfS_S_$_Z8J_0_17_7PfS_)
        /*7b38*/ 	.word	0x00000008


	//----- nvinfo : EIATTR_FRAME_SIZE
	.align		4
.L_5261:
        /*7b3c*/ 	.byte	0x04, 0x11
        /*7b3e*/ 	.short	(.L_5263 - .L_5262)
	.align		4
.L_5262:
        /*7b40*/ 	.word	index@($_Z12KKT_EVALUATEPfS_S_$_Z8J_0_17_6PfS_)
        /*7b44*/ 	.word	0x00000008


	//----- nvinfo : EIATTR_FRAME_SIZE
	.align		4
.L_5263:
        /*7b48*/ 	.byte	0x04, 0x11
        /*7b4a*/ 	.short	(.L_5265 - .L_5264)
	.align		4
.L_5264:
        /*7b4c*/ 	.word	index@($_Z12KKT_EVALUATEPfS_S_$_Z8J_0_17_5PfS_)
        /*7b50*/ 	.word	0x00000008


	//----- nvinfo : EIATTR_FRAME_SIZE
	.align		4
.L_5265:
        /*7b54*/ 	.byte	0x04, 0x11
        /*7b56*/ 	.short	(.L_5267 - .L_5266)
	.align		4
.L_5266:
        /*7b58*/ 	.word	index@($_Z12KKT_EVALUATEPfS_S_$_Z8J_0_17_4PfS_)
        /*7b5c*/ 	.word	0x00000008


	//----- nvinfo : EIATTR_FRAME_SIZE
	.align		4
.L_5267:
        /*7b60*/ 	.byte	0x04, 0x11
        /*7b62*/ 	.short	(.L_5269 - .L_5268)
	.align		4
.L_5268:
        /*7b64*/ 	.word	index@($_Z12KKT_EVALUATEPfS_S_$_Z8J_0_17_3PfS_)
        /*7b68*/ 	.word	0x00000008


	//----- nvinfo : EIATTR_FRAME_SIZE
	.align		4
.L_5269:
        /*7b6c*/ 	.byte	0x04, 0x11
        /*7b6e*/ 	.short	(.L_5271 - .L_5270)
	.align		4
.L_5270:
        /*7b70*/ 	.word	index@($_Z12KKT_EVALUATEPfS_S_$_Z8J_0_17_2PfS_)
        /*7b74*/ 	.word	0x00000008


	//----- nvinfo : EIATTR_FRAME_SIZE
	.align		4
.L_5271:
        /*7b78*/ 	.byte	0x04, 0x11
        /*7b7a*/ 	.short	(.L_5273 - .L_5272)
	.align		4
.L_5272:
        /*7b7c*/ 	.word	index@($_Z12KKT_EVALUATEPfS_S_$_Z8J_0_17_1PfS_)
        /*7b80*/ 	.word	0x00000008


	//----- nvinfo : EIATTR_FRAME_SIZE
	.align		4
.L_5273:
        /*7b84*/ 	.byte	0x04, 0x11
        /*7b86*/ 	.short	(.L_5275 - .L_5274)
	.align		4
.L_5274:
        /*7b88*/ 	.word	index@($_Z12KKT_EVALUATEPfS_S_$_Z8J_0_17_0PfS_)
        /*7b8c*/ 	.word	0x00000008


	//----- nvinfo : EIATTR_FRAME_SIZE
	.align		4
.L_5275:
        /*7b90*/ 	.byte	0x04, 0x11
        /*7b92*/ 	.short	(.L_5277 - .L_5276)
	.align		4
.L_5276:
        /*7b94*/ 	.word	index@($_Z12KKT_EVALUATEPfS_S_$_Z8J_0_16_9PfS_)
        /*7b98*/ 	.word	0x00000008


	//----- nvinfo : EIATTR_FRAME_SIZE
	.align		4
.L_5277:
        /*7b9c*/ 	.byte	0x04, 0x11
        /*7b9e*/ 	.short	(.L_5279 - .L_5278)
	.align		4
.L_5278:
        /*7ba0*/ 	.word	index@($_Z12KKT_EVALUATEPfS_S_$_Z8J_0_16_8PfS_)
        /*7ba4*/ 	.word	0x00000008


	//----- nvinfo : EIATTR_FRAME_SIZE
	.align		4
.L_5279:
        /*7ba8*/ 	.byte	0x04, 0x11
        /*7baa*/ 	.short	(.L_5281 - .L_5280)
	.align		4
.L_5280:
        /*7bac*/ 	.word	index@($_Z12KKT_EVALUATEPfS_S_$_Z8J_0_16_7PfS_)
        /*7bb0*/ 	.word	0x00000008


	//----- nvinfo : EIATTR_FRAME_SIZE
	.align		4
.L_5281:
        /*7bb4*/ 	.byte	0x04, 0x11
        /*7bb6*/ 	.short	(.L_5283 - .L_5282)
	.align		4
.L_5282:
        /*7bb8*/ 	.word	index@($_Z12KKT_EVALUATEPfS_S_$_Z8J_0_16_6PfS_)
        /*7bbc*/ 	.word	0x00000008


	//----- nvinfo : EIATTR_FRAME_SIZE
	.align		4
.L_5283:
        /*7bc0*/ 	.byte	0x04, 0x11
        /*7bc2*/ 	.short	(.L_5285 - .L_5284)
	.align		4
.L_5284:
        /*7bc4*/ 	.word	index@($_Z12KKT_EVALUATEPfS_S_$_Z8J_0_16_5PfS_)
        /*7bc8*/ 	.word	0x00000008


	//----- nvinfo : EIATTR_FRAME_SIZE
	.align		4
.L_5285:
        /*7bcc*/ 	.byte	0x04, 0x11
        /*7bce*/ 	.short	(.L_5287 - .L_5286)
	.align		4
.L_5286:
        /*7bd0*/ 	.word	index@($_Z12KKT_EVALUATEPfS_S_$_Z8J_0_16_4PfS_)
        /*7bd4*/ 	.word	0x00000008


	//----- nvinfo : EIATTR_FRAME_SIZE
	.align		4
.L_5287:
        /*7bd8*/ 	.byte	0x04, 0x11
        /*7bda*/ 	.short	(.L_5289 - .L_5288)
	.align		4
.L_5288:
        /*7bdc*/ 	.word	index@($_Z12KKT_EVALUATEPfS_S_$_Z8J_0_16_3PfS_)
        /*7be0*/ 	.word	0x00000008


	//----- nvinfo : EIATTR_FRAME_SIZE
	.align		4
.L_5289:
        /*7be4*/ 	.byte	0x04, 0x11
        /*7be6*/ 	.short	(.L_5291 - .L_5290)
	.align		4
.L_5290:
        /*7be8*/ 	.word	index@($_Z12KKT_EVALUATEPfS_S_$_Z8J_0_16_2PfS_)
        /*7bec*/ 	.word	0x00000008


	//----- nvinfo : EIATTR_FRAME_SIZE
	.align		4
.L_5291:
        /*7bf0*/ 	.byte	0x04, 0x11
        /*7bf2*/ 	.short	(.L_5293 - .L_5292)
	.align		4
.L_5292:
        /*7bf4*/ 	.word	index@($_Z12KKT_EVALUATEPfS_S_$_Z8J_0_16_1PfS_)
        /*7bf8*/ 	.word	0x00000008


	//----- nvinfo : EIATTR_FRAME_SIZE
	.align		4
.L_5293:
        /*7bfc*/ 	.byte	0x04, 0x11
        /*7bfe*/ 	.short	(.L_5295 - .L_5294)
	.align		4
.L_5294:
        /*7c00*/ 	.word	index@($_Z12KKT_EVALUATEPfS_S_$_Z8J_0_16_0PfS_)
        /*7c04*/ 	.word	0x00000008


	//----- nvinfo : EIATTR_FRAME_SIZE
	.align		4
.L_5295:
        /*7c08*/ 	.byte	0x04, 0x11
        /*7c0a*/ 	.short	(.L_5297 - .L_5296)
	.align		4
.L_5296:
        /*7c0c*/ 	.word	index@($_Z12KKT_EVALUATEPfS_S_$_Z8J_0_15_9PfS_)
        /*7c10*/ 	.word	0x00000008


	//----- nvinfo : EIATTR_FRAME_SIZE
	.align		4
.L_5297:
        /*7c14*/ 	.byte	0x04, 0x11
        /*7c16*/ 	.short	(.L_5299 - .L_5298)
	.align		4
.L_5298:
        /*7c18*/ 	.word	index@($_Z12KKT_EVALUATEPfS_S_$_Z8J_0_15_8PfS_)
        /*7c1c*/ 	.word	0x00000008


	//----- nvinfo : EIATTR_FRAME_SIZE
	.align		4
.L_5299:
        /*7c20*/ 	.byte	0x04, 0x11
        /*7c22*/ 	.short	(.L_5301 - .L_5300)
	.align		4
.L_5300:
        /*7c24*/ 	.word	index@($_Z12KKT_EVALUATEPfS_S_$_Z8J_0_15_7PfS_)
        /*7c28*/ 	.word	0x00000008


	//----- nvinfo : EIATTR_FRAME_SIZE
	.align		4
.L_5301:
        /*7c2c*/ 	.byte	0x04, 0x11
        /*7c2e*/ 	.short	(.L_5303 - .L_5302)
	.align		4
.L_5302:
        /*7c30*/ 	.word	index@($_Z12KKT_EVALUATEPfS_S_$_Z8J_0_15_6PfS_)
        /*7c34*/ 	.word	0x00000008


	//----- nvinfo : EIATTR_FRAME_SIZE
	.align		4
.L_5303:
        /*7c38*/ 	.byte	0x04, 0x11
        /*7c3a*/ 	.short	(.L_5305 - .L_5304)
	.align		4
.L_5304:
        /*7c3c*/ 	.word	index@($_Z12KKT_EVALUATEPfS_S_$_Z8J_0_15_5PfS_)
        /*7c40*/ 	.word	0x00000008


	//----- nvinfo : EIATTR_FRAME_SIZE
	.align		4
.L_5305:
        /*7c44*/ 	.byte	0x04, 0x11
        /*7c46*/ 	.short	(.L_5307 - .L_5306)
	.align		4
.L_5306:
        /*7c48*/ 	.word	index@($_Z12KKT_EVALUATEPfS_S_$_Z8J_0_15_4PfS_)
        /*7c4c*/ 	.word	0x00000008


	//----- nvinfo : EIATTR_FRAME_SIZE
	.align		4
.L_5307:
        /*7c50*/ 	.byte	0x04, 0x11
        /*7c52*/ 	.short	(.L_5309 - .L_5308)
	.align		4
.L_5308:
        /*7c54*/ 	.word	index@($_Z12KKT_EVALUATEPfS_S_$_Z8J_0_15_3PfS_)
        /*7c58*/ 	.word	0x00000008


	//----- nvinfo : EIATTR_FRAME_SIZE
	.align		4
.L_5309:
        /*7c5c*/ 	.byte	0x04, 0x11
        /*7c5e*/ 	.short	(.L_5311 - .L_5310)
	.align		4
.L_5310:
        /*7c60*/ 	.word	index@($_Z12KKT_EVALUATEPfS_S_$_Z8J_0_15_2PfS_)
        /*7c64*/ 	.word	0x00000008


	//----- nvinfo : EIATTR_FRAME_SIZE
	.align		4
.L_5311:
        /*7c68*/ 	.byte	0x04, 0x11
        /*7c6a*/ 	.short	(.L_5313 - .L_5312)
	.align		4
.L_5312:
        /*7c6c*/ 	.word	index@($_Z12KKT_EVALUATEPfS_S_$_Z8J_0_15_1PfS_)
        /*7c70*/ 	.word	0x00000008


	//----- nvinfo : EIATTR_FRAME_SIZE
	.align		4
.L_5313:
        /*7c74*/ 	.byte	0x04, 0x11
        /*7c76*/ 	.short	(.L_5315 - .L_5314)
	.align		4
.L_5314:
        /*7c78*/ 	.word	index@($_Z12KKT_EVALUATEPfS_S_$_Z8J_0_15_0PfS_)
        /*7c7c*/ 	.word	0x00000008


	//----- nvinfo : EIATTR_FRAME_SIZE
	.align		4
.L_5315:
        /*7c80*/ 	.byte	0x04, 0x11
        /*7c82*/ 	.short	(.L_5317 - .L_5316)
	.align		4
.L_5316:
        /*7c84*/ 	.word	index@($_Z12KKT_EVALUATEPfS_S_$_Z8J_0_14_9PfS_)
        /*7c88*/ 	.word	0x00000008


	//----- nvinfo : EIATTR_FRAME_SIZE
	.align		4
.L_5317:
        /*7c8c*/ 	.byte	0x04, 0x11
        /*7c8e*/ 	.short	(.L_5319 - .L_5318)
	.align		4
.L_5318:
        /*7c90*/ 	.word	index@($_Z12KKT_EVALUATEPfS_S_$_Z8J_0_14_8PfS_)
        /*7c94*/ 	.word	0x00000008


	//----- nvinfo : EIATTR_FRAME_SIZE
	.align		4
.L_5319:
        /*7c98*/ 	.byte	0x04, 0x11
        /*7c9a*/ 	.short	(.L_5321 - .L_5320)
	.align		4
.L_5320:
        /*7c9c*/ 	.word	index@($_Z12KKT_EVALUATEPfS_S_$_Z8J_0_14_7PfS_)
        /*7ca0*/ 	.word	0x00000008


	//----- nvinfo : EIATTR_FRAME_SIZE
	.align		4
.L_5321:
        /*7ca4*/ 	.byte	0x04, 0x11
        /*7ca6*/ 	.short	(.L_5323 - .L_5322)
	.align		4
.L_5322:
        /*7ca8*/ 	.word	index@($_Z12KKT_EVALUATEPfS_S_$_Z8J_0_14_6PfS_)
        /*7cac*/ 	.word	0x00000008


	//----- nvinfo : EIATTR_FRAME_SIZE
	.align		4
.L_5323:
        /*7cb0*/ 	.byte	0x04, 0x11
        /*7cb2*/ 	.short	(.L_5325 - .L_5324)
	.align		4
.L_5324:
        /*7cb4*/ 	.word	index@($_Z12KKT_EVALUATEPfS_S_$_Z8J_0_14_5PfS_)
        /*7cb8*/ 	.word	0x00000008


	//----- nvinfo : EIATTR_FRAME_SIZE
	.align		4
.L_5325:
        /*7cbc*/ 	.byte	0x04, 0x11
        /*7cbe*/ 	.short	(.L_5327 - .L_5326)
	.align		4
.L_5326:
        /*7cc0*/ 	.word	index@($_Z12KKT_EVALUATEPfS_S_$_Z8J_0_14_4PfS_)
        /*7cc4*/ 	.word	0x00000008


	//----- nvinfo : EIATTR_FRAME_SIZE
	.align		4
.L_5327:
        /*7cc8*/ 	.byte	0x04, 0x11
        /*7cca*/ 	.short	(.L_5329 - .L_5328)
	.align		4
.L_5328:
        /*7ccc*/ 	.word	index@($_Z12KKT_EVALUATEPfS_S_$_Z8J_0_14_3PfS_)
        /*7cd0*/ 	.word	0x00000008


	//----- nvinfo : EIATTR_FRAME_SIZE
	.align		4
.L_5329:
        /*7cd4*/ 	.byte	0x04, 0x11
        /*7cd6*/ 	.short	(.L_5331 - .L_5330)
	.align		4
.L_5330:
        /*7cd8*/ 	.word	index@($_Z12KKT_EVALUATEPfS_S_$_Z8J_0_14_2PfS_)
        /*7cdc*/ 	.word	0x00000008


	//----- nvinfo : EIATTR_FRAME_SIZE
	.align		4
.L_5331:
        /*7ce0*/ 	.byte	0x04, 0x11
        /*7ce2*/ 	.short	(.L_5333 - .L_5332)
	.align		4
.L_5332:
        /*7ce4*/ 	.word	index@($_Z12KKT_EVALUATEPfS_S_$_Z8J_0_14_1PfS_)
        /*7ce8*/ 	.word	0x00000008


	//----- nvinfo : EIATTR_FRAME_SIZE
	.align		4
.L_5333:
        /*7cec*/ 	.byte	0x04, 0x11
        /*7cee*/ 	.short	(.L_5335 - .L_5334)
	.align		4
.L_5334:
        /*7cf0*/ 	.word	index@($_Z12KKT_EVALUATEPfS_S_$_Z8J_0_14_0PfS_)
        /*7cf4*/ 	.word	0x00000008


	//----- nvinfo : EIATTR_FRAME_SIZE
	.align		4
.L_5335:
        /*7cf8*/ 	.byte	0x04, 0x11
        /*7cfa*/ 	.short	(.L_5337 - .L_5336)
	.align		4
.L_5336:
        /*7cfc*/ 	.word	index@($_Z12KKT_EVALUATEPfS_S_$_Z8J_0_13_9PfS_)
        /*7d00*/ 	.word	0x00000008


	//----- nvinfo : EIATTR_FRAME_SIZE
	.align		4
.L_5337:
        /*7d04*/ 	.byte	0x04, 0x11
        /*7d06*/ 	.short	(.L_5339 - .L_5338)
	.align		4
.L_5338:
        /*7d08*/ 	.word	index@($_Z12KKT_EVALUATEPfS_S_$_Z8J_0_13_8PfS_)
        /*7d0c*/ 	.word	0x00000008


	//----- nvinfo : EIATTR_FRAME_SIZE
	.align		4
.L_5339:
        /*7d10*/ 	.byte	0x04, 0x11
        /*7d12*/ 	.short	(.L_5341 - .L_5340)
	.align		4
.L_5340:
        /*7d14*/ 	.word	index@($_Z12KKT_EVALUATEPfS_S_$_Z8J_0_13_7PfS_)
        /*7d18*/ 	.word	0x00000008


	//----- nvinfo : EIATTR_FRAME_SIZE
	.align		4
.L_5341:
        /*7d1c*/ 	.byte	0x04, 0x11
        /*7d1e*/ 	.short	(.L_5343 - .L_5342)
	.align		4
.L_5342:
        /*7d20*/ 	.word	index@($_Z12KKT_EVALUATEPfS_S_$_Z8J_0_13_6PfS_)
        /*7d24*/ 	.word	0x00000008


	//----- nvinfo : EIATTR_FRAME_SIZE
	.align		4
.L_5343:
        /*7d28*/ 	.byte	0x04, 0x11
        /*7d2a*/ 	.short	(.L_5345 - .L_5344)
	.align		4
.L_5344:
        /*7d2c*/ 	.word	index@($_Z12KKT_EVALUATEPfS_S_$_Z8J_0_13_5PfS_)
        /*7d30*/ 	.word	0x00000008


	//----- nvinfo : EIATTR_FRAME_SIZE
	.align		4
.L_5345:
        /*7d34*/ 	.byte	0x04, 0x11
        /*7d36*/ 	.short	(.L_5347 - .L_5346)
	.align		4
.L_5346:
        /*7d38*/ 	.word	index@($_Z12KKT_EVALUATEPfS_S_$_Z8J_0_13_4PfS_)
        /*7d3c*/ 	.word	0x00000008


	//----- nvinfo : EIATTR_FRAME_SIZE
	.align		4
.L_5347:
        /*7d40*/ 	.byte	0x04, 0x11
        /*7d42*/ 	.short	(.L_5349 - .L_5348)
	.align		4
.L_5348:
        /*7d44*/ 	.word	index@($_Z12KKT_EVALUATEPfS_S_$_Z8J_0_13_3PfS_)
        /*7d48*/ 	.word	0x00000008


	//----- nvinfo : EIATTR_FRAME_SIZE
	.align		4
.L_5349:
        /*7d4c*/ 	.byte	0x04, 0x11
        /*7d4e*/ 	.short	(.L_5351 - .L_5350)
	.align		4
.L_5350:
        /*7d50*/ 	.word	index@($_Z12KKT_EVALUATEPfS_S_$_Z8J_0_13_2PfS_)
        /*7d54*/ 	.word	0x00000008


	//----- nvinfo : EIATTR_FRAME_SIZE
	.align		4
.L_5351:
        /*7d58*/ 	.byte	0x04, 0x11
        /*7d5a*/ 	.short	(.L_5353 - .L_5352)
	.align		4
.L_5352:
        /*7d5c*/ 	.word	index@($_Z12KKT_EVALUATEPfS_S_$_Z8J_0_13_1PfS_)
        /*7d60*/ 	.word	0x00000008


	//----- nvinfo : EIATTR_FRAME_SIZE
	.align		4
.L_5353:
        /*7d64*/ 	.byte	0x04, 0x11
        /*7d66*/ 	.short	(.L_5355 - .L_5354)
	.align		4
.L_5354:
        /*7d68*/ 	.word	index@($_Z12KKT_EVALUATEPfS_S_$_Z8J_0_13_0PfS_)
        /*7d6c*/ 	.word	0x00000008


	//----- nvinfo : EIATTR_FRAME_SIZE
	.align		4
.L_5355:
        /*7d70*/ 	.byte	0x04, 0x11
        /*7d72*/ 	.short	(.L_5357 - .L_5356)
	.align		4
.L_5356:
        /*7d74*/ 	.word	index@($_Z12KKT_EVALUATEPfS_S_$_Z8J_0_12_9PfS_)
        /*7d78*/ 	.word	0x00000008


	//----- nvinfo : EIATTR_FRAME_SIZE
	.align		4
.L_5357:
        /*7d7c*/ 	.byte	0x04, 0x11
        /*7d7e*/ 	.short	(.L_5359 - .L_5358)
	.align		4
.L_5358:
        /*7d80*/ 	.word	index@($_Z12KKT_EVALUATEPfS_S_$_Z8J_0_12_8PfS_)
        /*7d84*/ 	.word	0x00000008


	//----- nvinfo : EIATTR_FRAME_SIZE
	.align		4
.L_5359:
        /*7d88*/ 	.byte	0x04, 0x11
        /*7d8a*/ 	.short	(.L_5361 - .L_5360)
	.align		4
.L_5360:
        /*7d8c*/ 	.word	index@($_Z12KKT_EVALUATEPfS_S_$_Z8J_0_12_7PfS_)
        /*7d90*/ 	.word	0x00000008


	//----- nvinfo : EIATTR_FRAME_SIZE
	.align		4
.L_5361:
        /*7d94*/ 	.byte	0x04, 0x11
        /*7d96*/ 	.short	(.L_5363 - .L_5362)
	.align		4
.L_5362:
        /*7d98*/ 	.word	index@($_Z12KKT_EVALUATEPfS_S_$_Z8J_0_12_6PfS_)
        /*7d9c*/ 	.word	0x00000008


	//----- nvinfo : EIATTR_FRAME_SIZE
	.align		4
.L_5363:
        /*7da0*/ 	.byte	0x04, 0x11
        /*7da2*/ 	.short	(.L_5365 - .L_5364)
	.align		4
.L_5364:
        /*7da4*/ 	.word	index@($_Z12KKT_EVALUATEPfS_S_$_Z8J_0_12_5PfS_)
        /*7da8*/ 	.word	0x00000008


	//----- nvinfo : EIATTR_FRAME_SIZE
	.align		4
.L_5365:
        /*7dac*/ 	.byte	0x04, 0x11
        /*7dae*/ 	.short	(.L_5367 - .L_5366)
	.align		4
.L_5366:
        /*7db0*/ 	.word	index@($_Z12KKT_EVALUATEPfS_S_$_Z8J_0_12_4PfS_)
        /*7db4*/ 	.word	0x00000008


	//----- nvinfo : EIATTR_FRAME_SIZE
	.align		4
.L_5367:
        /*7db8*/ 	.byte	0x04, 0x11
        /*7dba*/ 	.short	(.L_5369 - .L_5368)
	.align		4
.L_5368:
        /*7dbc*/ 	.word	index@($_Z12KKT_EVALUATEPfS_S_$_Z8J_0_12_3PfS_)
        /*7dc0*/ 	.word	0x00000008


	//----- nvinfo : EIATTR_FRAME_SIZE
	.align		4
.L_5369:
        /*7dc4*/ 	.byte	0x04, 0x11
        /*7dc6*/ 	.short	(.L_5371 - .L_5370)
	.align		4
.L_5370:
        /*7dc8*/ 	.word	index@($_Z12KKT_EVALUATEPfS_S_$_Z8J_0_12_2PfS_)
        /*7dcc*/ 	.word	0x00000008


	//----- nvinfo : EIATTR_FRAME_SIZE
	.align		4
.L_5371:
        /*7dd0*/ 	.byte	0x04, 0x11
        /*7dd2*/ 	.short	(.L_5373 - .L_5372)
	.align		4
.L_5372:
        /*7dd4*/ 	.word	index@($_Z12KKT_EVALUATEPfS_S_$_Z8J_0_12_1PfS_)
        /*7dd8*/ 	.word	0x00000008


	//----- nvinfo : EIATTR_FRAME_SIZE
	.align		4
.L_5373:
        /*7ddc*/ 	.byte	0x04, 0x11
        /*7dde*/ 	.short	(.L_5375 - .L_5374)
	.align		4
.L_5374:
        /*7de0*/ 	.word	index@($_Z12KKT_EVALUATEPfS_S_$_Z8J_0_12_0PfS_)
        /*7de4*/ 	.word	0x00000008


	//----- nvinfo : EIATTR_FRAME_SIZE
	.align		4
.L_5375:
        /*7de8*/ 	.byte	0x04, 0x11
        /*7dea*/ 	.short	(.L_5377 - .L_5376)
	.align		4
.L_5376:
        /*7dec*/ 	.word	index@($_Z12KKT_EVALUATEPfS_S_$_Z8J_0_11_9PfS_)
        /*7df0*/ 	.word	0x00000008


	//----- nvinfo : EIATTR_FRAME_SIZE
	.align		4
.L_5377:
        /*7df4*/ 	.byte	0x04, 0x11
        /*7df6*/ 	.short	(.L_5379 - .L_5378)
	.align		4
.L_5378:
        /*7df8*/ 	.word	index@($_Z12KKT_EVALUATEPfS_S_$_Z8J_0_11_8PfS_)
        /*7dfc*/ 	.word	0x00000008


	//----- nvinfo : EIATTR_FRAME_SIZE
	.align		4
.L_5379:
        /*7e00*/ 	.byte	0x04, 0x11
        /*7e02*/ 	.short	(.L_5381 - .L_5380)
	.align		4
.L_5380:
        /*7e04*/ 	.word	index@($_Z12KKT_EVALUATEPfS_S_$_Z8J_0_11_7PfS_)
        /*7e08*/ 	.word	0x00000008


	//----- nvinfo : EIATTR_FRAME_SIZE
	.align		4
.L_5381:
        /*7e0c*/ 	.byte	0x04, 0x11
        /*7e0e*/ 	.short	(.L_5383 - .L_5382)
	.align		4
.L_5382:
        /*7e10*/ 	.word	index@($_Z12KKT_EVALUATEPfS_S_$_Z8J_0_11_6PfS_)
        /*7e14*/ 	.word	0x00000008


	//----- nvinfo : EIATTR_FRAME_SIZE
	.align		4
.L_5383:
        /*7e18*/ 	.byte	0x04, 0x11
        /*7e1a*/ 	.short	(.L_5385 - .L_5384)
	.align		4
.L_5384:
        /*7e1c*/ 	.word	index@($_Z12KKT_EVALUATEPfS_S_$_Z8J_0_11_5PfS_)
        /*7e20*/ 	.word	0x00000008


	//----- nvinfo : EIATTR_FRAME_SIZE
	.align		4
.L_5385:
        /*7e24*/ 	.byte	0x04, 0x11
        /*7e26*/ 	.short	(.L_5387 - .L_5386)
	.align		4
.L_5386:
        /*7e28*/ 	.word	index@($_Z12KKT_EVALUATEPfS_S_$_Z8J_0_11_4PfS_)
        /*7e2c*/ 	.word	0x00000008


	//----- nvinfo : EIATTR_FRAME_SIZE
	.align		4
.L_5387:
        /*7e30*/ 	.byte	0x04, 0x11
        /*7e32*/ 	.short	(.L_5389 - .L_5388)
	.align		4
.L_5388:
        /*7e34*/ 	.word	index@($_Z12KKT_EVALUATEPfS_S_$_Z8J_0_11_3PfS_)
        /*7e38*/ 	.word	0x00000008


	//----- nvinfo : EIATTR_FRAME_SIZE
	.align		4
.L_5389:
        /*7e3c*/ 	.byte	0x04, 0x11
        /*7e3e*/ 	.short	(.L_5391 - .L_5390)
	.align		4
.L_5390:
        /*7e40*/ 	.word	index@($_Z12KKT_EVALUATEPfS_S_$_Z8J_0_11_2PfS_)
        /*7e44*/ 	.word	0x00000008


	//----- nvinfo : EIATTR_FRAME_SIZE
	.align		4
.L_5391:
        /*7e48*/ 	.byte	0x04, 0x11
        /*7e4a*/ 	.short	(.L_5393 - .L_5392)
	.align		4
.L_5392:
        /*7e4c*/ 	.word	index@($_Z12KKT_EVALUATEPfS_S_$_Z8J_0_11_1PfS_)
        /*7e50*/ 	.word	0x00000008


	//----- nvinfo : EIATTR_FRAME_SIZE
	.align		4
.L_5393:
        /*7e54*/ 	.byte	0x04, 0x11
        /*7e56*/ 	.short	(.L_5395 - .L_5394)
	.align		4
.L_5394:
        /*7e58*/ 	.word	index@($_Z12KKT_EVALUATEPfS_S_$_Z8J_0_11_0PfS_)
        /*7e5c*/ 	.word	0x00000008


	//----- nvinfo : EIATTR_FRAME_SIZE
	.align		4
.L_5395:
        /*7e60*/ 	.byte	0x04, 0x11
        /*7e62*/ 	.short	(.L_5397 - .L_5396)
	.align		4
.L_5396:
        /*7e64*/ 	.word	index@($_Z12KKT_EVALUATEPfS_S_$_Z8J_0_10_9PfS_)
        /*7e68*/ 	.word	0x00000008


	//----- nvinfo : EIATTR_FRAME_SIZE
	.align		4
.L_5397:
        /*7e6c*/ 	.byte	0x04, 0x11
        /*7e6e*/ 	.short	(.L_5399 - .L_5398)
	.align		4
.L_5398:
        /*7e70*/ 	.word	index@($_Z12KKT_EVALUATEPfS_S_$_Z8J_0_10_8PfS_)
        /*7e74*/ 	.word	0x00000008


	//----- nvinfo : EIATTR_FRAME_SIZE
	.align		4
.L_5399:
        /*7e78*/ 	.byte	0x04, 0x11
        /*7e7a*/ 	.short	(.L_5401 - .L_5400)
	.align		4
.L_5400:
        /*7e7c*/ 	.word	index@($_Z12KKT_EVALUATEPfS_S_$_Z8J_0_10_7PfS_)
        /*7e80*/ 	.word	0x00000008


	//----- nvinfo : EIATTR_FRAME_SIZE
	.align		4
.L_5401:
        /*7e84*/ 	.byte	0x04, 0x11
        /*7e86*/ 	.short	(.L_5403 - .L_5402)
	.align		4
.L_5402:
        /*7e88*/ 	.word	index@($_Z12KKT_EVALUATEPfS_S_$_Z8J_0_10_6PfS_)
        /*7e8c*/ 	.word	0x00000008


	//----- nvinfo : EIATTR_FRAME_SIZE
	.align		4
.L_5403:
        /*7e90*/ 	.byte	0x04, 0x11
        /*7e92*/ 	.short	(.L_5405 - .L_5404)
	.align		4
.L_5404:
        /*7e94*/ 	.word	index@($_Z12KKT_EVALUATEPfS_S_$_Z8J_0_10_5PfS_)
        /*7e98*/ 	.word	0x00000008


	//----- nvinfo : EIATTR_FRAME_SIZE
	.align		4
.L_5405:
        /*7e9c*/ 	.byte	0x04, 0x11
        /*7e9e*/ 	.short	(.L_5407 - .L_5406)
	.align		4
.L_5406:
        /*7ea0*/ 	.word	index@($_Z12KKT_EVALUATEPfS_S_$_Z8J_0_10_4PfS_)
        /*7ea4*/ 	.word	0x00000008


	//----- nvinfo : EIATTR_FRAME_SIZE
	.align		4
.L_5407:
        /*7ea8*/ 	.byte	0x04, 0x11
        /*7eaa*/ 	.short	(.L_5409 - .L_5408)
	.align		4
.L_5408:
        /*7eac*/ 	.word	index@($_Z12KKT_EVALUATEPfS_S_$_Z8J_0_10_3PfS_)
        /*7eb0*/ 	.word	0x00000008


	//----- nvinfo : EIATTR_FRAME_SIZE
	.align		4
.L_5409:
        /*7eb4*/ 	.byte	0x04, 0x11
        /*7eb6*/ 	.short	(.L_5411 - .L_5410)
	.align		4
.L_5410:
        /*7eb8*/ 	.word	index@($_Z12KKT_EVALUATEPfS_S_$_Z8J_0_10_2PfS_)
        /*7ebc*/ 	.word	0x00000008


	//----- nvinfo : EIATTR_FRAME_SIZE
	.align		4
.L_5411:
        /*7ec0*/ 	.byte	0x04, 0x11
        /*7ec2*/ 	.short	(.L_5413 - .L_5412)
	.align		4
.L_5412:
        /*7ec4*/ 	.word	index@($_Z12KKT_EVALUATEPfS_S_$_Z8J_0_10_1PfS_)
        /*7ec8*/ 	.word	0x00000008


	//----- nvinfo : EIATTR_FRAME_SIZE
	.align		4
.L_5413:
        /*7ecc*/ 	.byte	0x04, 0x11
        /*7ece*/ 	.short	(.L_5415 - .L_5414)
	.align		4
.L_5414:
        /*7ed0*/ 	.word	index@($_Z12KKT_EVALUATEPfS_S_$_Z8J_0_10_0PfS_)
        /*7ed4*/ 	.word	0x00000008


	//----- nvinfo : EIATTR_FRAME_SIZE
	.align		4
.L_5415:
        /*7ed8*/ 	.byte	0x04, 0x11
        /*7eda*/ 	.short	(.L_5417 - .L_5416)
	.align		4
.L_5416:
        /*7edc*/ 	.word	index@($_Z12KKT_EVALUATEPfS_S_$_Z8J_0_0_21PfS_)
        /*7ee0*/ 	.word	0x00000008


	//----- nvinfo : EIATTR_FRAME_SIZE
	.align		4
.L_5417:
        /*7ee4*/ 	.byte	0x04, 0x11
        /*7ee6*/ 	.short	(.L_5419 - .L_5418)
	.align		4
.L_5418:
        /*7ee8*/ 	.word	index@($_Z12KKT_EVALUATEPfS_S_$_Z8J_0_0_20PfS_)
        /*7eec*/ 	.word	0x00000008


	//----- nvinfo : EIATTR_FRAME_SIZE
	.align		4
.L_5419:
        /*7ef0*/ 	.byte	0x04, 0x11
        /*7ef2*/ 	.short	(.L_5421 - .L_5420)
	.align		4
.L_5420:
        /*7ef4*/ 	.word	index@($_Z12KKT_EVALUATEPfS_S_$_Z8J_0_0_19PfS_)
        /*7ef8*/ 	.word	0x00000008


	//----- nvinfo : EIATTR_FRAME_SIZE
	.align		4
.L_5421:
        /*7efc*/ 	.byte	0x04, 0x11
        /*7efe*/ 	.short	(.L_5423 - .L_5422)
	.align		4
.L_5422:
        /*7f00*/ 	.word	index@($_Z12KKT_EVALUATEPfS_S_$_Z8J_0_0_18PfS_)
        /*7f04*/ 	.word	0x00000008


	//----- nvinfo : EIATTR_FRAME_SIZE
	.align		4
.L_5423:
        /*7f08*/ 	.byte	0x04, 0x11
        /*7f0a*/ 	.short	(.L_5425 - .L_5424)
	.align		4
.L_5424:
        /*7f0c*/ 	.word	index@($_Z12KKT_EVALUATEPfS_S_$_Z8J_0_0_17PfS_)
        /*7f10*/ 	.word	0x00000008


	//----- nvinfo : EIATTR_FRAME_SIZE
	.align		4
.L_5425:
        /*7f14*/ 	.byte	0x04, 0x11
        /*7f16*/ 	.short	(.L_5427 - .L_5426)
	.align		4
.L_5426:
        /*7f18*/ 	.word	index@($_Z12KKT_EVALUATEPfS_S_$_Z8J_0_0_16PfS_)
        /*7f1c*/ 	.word	0x00000008


	//----- nvinfo : EIATTR_FRAME_SIZE
	.align		4
.L_5427:
        /*7f20*/ 	.byte	0x04, 0x11
        /*7f22*/ 	.short	(.L_5429 - .L_5428)
	.align		4
.L_5428:
        /*7f24*/ 	.word	index@($_Z12KKT_EVALUATEPfS_S_$_Z8J_0_0_15PfS_)
        /*7f28*/ 	.word	0x00000008


	//----- nvinfo : EIATTR_FRAME_SIZE
	.align		4
.L_5429:
        /*7f2c*/ 	.byte	0x04, 0x11
        /*7f2e*/ 	.short	(.L_5431 - .L_5430)
	.align		4
.L_5430:
        /*7f30*/ 	.word	index@($_Z12KKT_EVALUATEPfS_S_$_Z8J_0_0_14PfS_)
        /*7f34*/ 	.word	0x00000008


	//----- nvinfo : EIATTR_FRAME_SIZE
	.align		4
.L_5431:
        /*7f38*/ 	.byte	0x04, 0x11
        /*7f3a*/ 	.short	(.L_5433 - .L_5432)
	.align		4
.L_5432:
        /*7f3c*/ 	.word	index@($_Z12KKT_EVALUATEPfS_S_$_Z8J_0_0_13PfS_)
        /*7f40*/ 	.word	0x00000008


	//----- nvinfo : EIATTR_FRAME_SIZE
	.align		4
.L_5433:
        /*7f44*/ 	.byte	0x04, 0x11
        /*7f46*/ 	.short	(.L_5435 - .L_5434)
	.align		4
.L_5434:
        /*7f48*/ 	.word	index@($_Z12KKT_EVALUATEPfS_S_$_Z8J_0_0_12PfS_)
        /*7f4c*/ 	.word	0x00000008


	//----- nvinfo : EIATTR_FRAME_SIZE
	.align		4
.L_5435:
        /*7f50*/ 	.byte	0x04, 0x11
        /*7f52*/ 	.short	(.L_5437 - .L_5436)
	.align		4
.L_5436:
        /*7f54*/ 	.word	index@($_Z12KKT_EVALUATEPfS_S_$_Z8J_0_0_11PfS_)
        /*7f58*/ 	.word	0x00000008


	//----- nvinfo : EIATTR_FRAME_SIZE
	.align		4
.L_5437:
        /*7f5c*/ 	.byte	0x04, 0x11
        /*7f5e*/ 	.short	(.L_5439 - .L_5438)
	.align		4
.L_5438:
        /*7f60*/ 	.word	index@($_Z12KKT_EVALUATEPfS_S_$_Z8J_0_0_10PfS_)
        /*7f64*/ 	.word	0x00000008


	//----- nvinfo : EIATTR_FRAME_SIZE
	.align		4
.L_5439:
        /*7f68*/ 	.byte	0x04, 0x11
        /*7f6a*/ 	.short	(.L_5441 - .L_5440)
	.align		4
.L_5440:
        /*7f6c*/ 	.word	index@($_Z12KKT_EVALUATEPfS_S_$_Z7KKT_2_9PfS_)
        /*7f70*/ 	.word	0x00000008


	//----- nvinfo : EIATTR_FRAME_SIZE
	.align		4
.L_5441:
        /*7f74*/ 	.byte	0x04, 0x11
        /*7f76*/ 	.short	(.L_5443 - .L_5442)
	.align		4
.L_5442:
        /*7f78*/ 	.word	index@($_Z12KKT_EVALUATEPfS_S_$_Z7KKT_2_8PfS_)
        /*7f7c*/ 	.word	0x00000008


	//----- nvinfo : EIATTR_FRAME_SIZE
	.align		4
.L_5443:
        /*7f80*/ 	.byte	0x04, 0x11
        /*7f82*/ 	.short	(.L_5445 - .L_5444)
	.align		4
.L_5444:
        /*7f84*/ 	.word	index@($_Z12KKT_EVALUATEPfS_S_$_Z7KKT_2_7PfS_)
        /*7f88*/ 	.word	0x00000008


	//----- nvinfo : EIATTR_FRAME_SIZE
	.align		4
.L_5445:
        /*7f8c*/ 	.byte	0x04, 0x11
        /*7f8e*/ 	.short	(.L_5447 - .L_5446)
	.align		4
.L_5446:
        /*7f90*/ 	.word	index@($_Z12KKT_EVALUATEPfS_S_$_Z7KKT_2_6PfS_)
        /*7f94*/ 	.word	0x00000008


	//----- nvinfo : EIATTR_FRAME_SIZE
	.align		4
.L_5447:
        /*7f98*/ 	.byte	0x04, 0x11
        /*7f9a*/ 	.short	(.L_5449 - .L_5448)
	.align		4
.L_5448:
        /*7f9c*/ 	.word	index@($_Z12KKT_EVALUATEPfS_S_$_Z7KKT_2_5PfS_)
        /*7fa0*/ 	.word	0x00000008


	//----- nvinfo : EIATTR_FRAME_SIZE
	.align		4
.L_5449:
        /*7fa4*/ 	.byte	0x04, 0x11
        /*7fa6*/ 	.short	(.L_5451 - .L_5450)
	.align		4
.L_5450:
        /*7fa8*/ 	.word	index@($_Z12KKT_EVALUATEPfS_S_$_Z7KKT_2_4PfS_)
        /*7fac*/ 	.word	0x00000008


	//----- nvinfo : EIATTR_FRAME_SIZE
	.align		4
.L_5451:
        /*7fb0*/ 	.byte	0x04, 0x11
        /*7fb2*/ 	.short	(.L_5453 - .L_5452)
	.align		4
.L_5452:
        /*7fb4*/ 	.word	index@($_Z12KKT_EVALUATEPfS_S_$_Z7KKT_2_3PfS_)
        /*7fb8*/ 	.word	0x00000008


	//----- nvinfo : EIATTR_FRAME_SIZE
	.align		4
.L_5453:
        /*7fbc*/ 	.byte	0x04, 0x11
        /*7fbe*/ 	.short	(.L_5455 - .L_5454)
	.align		4
.L_5454:
        /*7fc0*/ 	.word	index@($_Z12KKT_EVALUATEPfS_S_$_Z7KKT_2_2PfS_)
        /*7fc4*/ 	.word	0x00000008


	//----- nvinfo : EIATTR_FRAME_SIZE
	.align		4
.L_5455:
        /*7fc8*/ 	.byte	0x04, 0x11
        /*7fca*/ 	.short	(.L_5457 - .L_5456)
	.align		4
.L_5456:
        /*7fcc*/ 	.word	index@($_Z12KKT_EVALUATEPfS_S_$_Z7KKT_2_1PfS_)
        /*7fd0*/ 	.word	0x00000008


	//----- nvinfo : EIATTR_FRAME_SIZE
	.align		4
.L_5457:
        /*7fd4*/ 	.byte	0x04, 0x11
        /*7fd6*/ 	.short	(.L_5459 - .L_5458)
	.align		4
.L_5458:
        /*7fd8*/ 	.word	index@($_Z12KKT_EVALUATEPfS_S_$_Z7KKT_2_0PfS_)
        /*7fdc*/ 	.word	0x00000008


	//----- nvinfo : EIATTR_FRAME_SIZE
	.align		4
.L_5459:
        /*7fe0*/ 	.byte	0x04, 0x11
        /*7fe2*/ 	.short	(.L_5461 - .L_5460)
	.align		4
.L_5460:
        /*7fe4*/ 	.word	index@($_Z12KKT_EVALUATEPfS_S_$_Z7KKT_1_9PfS_)
        /*7fe8*/ 	.word	0x00000008


	//----- nvinfo : EIATTR_FRAME_SIZE
	.align		4
.L_5461:
        /*7fec*/ 	.byte	0x04, 0x11
        /*7fee*/ 	.short	(.L_5463 - .L_5462)
	.align		4
.L_5462:
        /*7ff0*/ 	.word	index@($_Z12KKT_EVALUATEPfS_S_$_Z7KKT_1_8PfS_)
        /*7ff4*/ 	.word	0x00000008


	//----- nvinfo : EIATTR_FRAME_SIZE
	.align		4
.L_5463:
        /*7ff8*/ 	.byte	0x04, 0x11
        /*7ffa*/ 	.short	(.L_5465 - .L_5464)
	.align		4
.L_5464:
        /*7ffc*/ 	.word	index@($_Z12KKT_EVALUATEPfS_S_$_Z7KKT_1_7PfS_)
        /*8000*/ 	.word	0x00000008


	//----- nvinfo : EIATTR_FRAME_SIZE
	.align		4
.L_5465:
        /*8004*/ 	.byte	0x04, 0x11
        /*8006*/ 	.short	(.L_5467 - .L_5466)
	.align		4
.L_5466:
        /*8008*/ 	.word	index@($_Z12KKT_EVALUATEPfS_S_$_Z7KKT_1_6PfS_)
        /*800c*/ 	.word	0x00000008


	//----- nvinfo : EIATTR_FRAME_SIZE
	.align		4
.L_5467:
        /*8010*/ 	.byte	0x04, 0x11
        /*8012*/ 	.short	(.L_5469 - .L_5468)
	.align		4
.L_5468:
        /*8014*/ 	.word	index@($_Z12KKT_EVALUATEPfS_S_$_Z7KKT_1_5PfS_)
        /*8018*/ 	.word	0x00000008


	//----- nvinfo : EIATTR_FRAME_SIZE
	.align		4
.L_5469:
        /*801c*/ 	.byte	0x04, 0x11
        /*801e*/ 	.short	(.L_5471 - .L_5470)
	.align		4
.L_5470:
        /*8020*/ 	.word	index@($_Z12KKT_EVALUATEPfS_S_$_Z7KKT_1_4PfS_)
        /*8024*/ 	.word	0x00000008


	//----- nvinfo : EIATTR_FRAME_SIZE
	.align		4
.L_5471:
        /*8028*/ 	.byte	0x04, 0x11
        /*802a*/ 	.short	(.L_5473 - .L_5472)
	.align		4
.L_5472:
        /*802c*/ 	.word	index@($_Z12KKT_EVALUATEPfS_S_$_Z7KKT_1_3PfS_)
        /*8030*/ 	.word	0x00000008


	//----- nvinfo : EIATTR_FRAME_SIZE
	.align		4
.L_5473:
        /*8034*/ 	.byte	0x04, 0x11
        /*8036*/ 	.short	(.L_5475 - .L_5474)
	.align		4
.L_5474:
        /*8038*/ 	.word	index@($_Z12KKT_EVALUATEPfS_S_$_Z7KKT_1_2PfS_)
        /*803c*/ 	.word	0x00000008


	//----- nvinfo : EIATTR_FRAME_SIZE
	.align		4
.L_5475:
        /*8040*/ 	.byte	0x04, 0x11
        /*8042*/ 	.short	(.L_5477 - .L_5476)
	.align		4
.L_5476:
        /*8044*/ 	.word	index@($_Z12KKT_EVALUATEPfS_S_$_Z7KKT_1_1PfS_)
        /*8048*/ 	.word	0x00000008


	//----- nvinfo : EIATTR_FRAME_SIZE
	.align		4
.L_5477:
        /*804c*/ 	.byte	0x04, 0x11
        /*804e*/ 	.short	(.L_5479 - .L_5478)
	.align		4
.L_5478:
        /*8050*/ 	.word	index@($_Z12KKT_EVALUATEPfS_S_$_Z7KKT_1_0PfS_)
        /*8054*/ 	.word	0x00000008


	//----- nvinfo : EIATTR_FRAME_SIZE
	.align		4
.L_5479:
        /*8058*/ 	.byte	0x04, 0x11
        /*805a*/ 	.short	(.L_5481 - .L_5480)
	.align		4
.L_5480:
        /*805c*/ 	.word	index@($_Z12KKT_EVALUATEPfS_S_$_Z7KKT_0_9PfS_)
        /*8060*/ 	.word	0x00000008


	//----- nvinfo : EIATTR_FRAME_SIZE
	.align		4
.L_5481:
        /*8064*/ 	.byte	0x04, 0x11
        /*8066*/ 	.short	(.L_5483 - .L_5482)
	.align		4
.L_5482:
        /*8068*/ 	.word	index@($_Z12KKT_EVALUATEPfS_S_$_Z7KKT_0_8PfS_)
        /*806c*/ 	.word	0x00000008


	//----- nvinfo : EIATTR_FRAME_SIZE
	.align		4
.L_5483:
        /*8070*/ 	.byte	0x04, 0x11
        /*8072*/ 	.short	(.L_5485 - .L_5484)
	.align		4
.L_5484:
        /*8074*/ 	.word	index@($_Z12KKT_EVALUATEPfS_S_$_Z7KKT_0_7PfS_)
        /*8078*/ 	.word	0x00000008


	//----- nvinfo : EIATTR_FRAME_SIZE
	.align		4
.L_5485:
        /*807c*/ 	.byte	0x04, 0x11
        /*807e*/ 	.short	(.L_5487 - .L_5486)
	.align		4
.L_5486:
        /*8080*/ 	.word	index@($_Z12KKT_EVALUATEPfS_S_$_Z7KKT_0_6PfS_)
        /*8084*/ 	.word	0x00000008


	//----- nvinfo : EIATTR_FRAME_SIZE
	.align		4
.L_5487:
        /*8088*/ 	.byte	0x04, 0x11
        /*808a*/ 	.short	(.L_5489 - .L_5488)
	.align		4
.L_5488:
        /*808c*/ 	.word	index@($_Z12KKT_EVALUATEPfS_S_$_Z7KKT_0_5PfS_)
        /*8090*/ 	.word	0x00000008


	//----- nvinfo : EIATTR_FRAME_SIZE
	.align		4
.L_5489:
        /*8094*/ 	.byte	0x04, 0x11
        /*8096*/ 	.short	(.L_5491 - .L_5490)
	.align		4
.L_5490:
        /*8098*/ 	.word	index@($_Z12KKT_EVALUATEPfS_S_$_Z7KKT_0_4PfS_)
        /*809c*/ 	.word	0x00000008


	//----- nvinfo : EIATTR_FRAME_SIZE
	.align		4
.L_5491:
        /*80a0*/ 	.byte	0x04, 0x11
        /*80a2*/ 	.short	(.L_5493 - .L_5492)
	.align		4
.L_5492:
        /*80a4*/ 	.word	index@($_Z12KKT_EVALUATEPfS_S_$_Z7KKT_0_3PfS_)
        /*80a8*/ 	.word	0x00000008


	//----- nvinfo : EIATTR_FRAME_SIZE
	.align		4
.L_5493:
        /*80ac*/ 	.byte	0x04, 0x11
        /*80ae*/ 	.short	(.L_5495 - .L_5494)
	.align		4
.L_5494:
        /*80b0*/ 	.word	index@($_Z12KKT_EVALUATEPfS_S_$_Z7KKT_0_2PfS_)
        /*80b4*/ 	.word	0x00000008


	//----- nvinfo : EIATTR_FRAME_SIZE
	.align		4
.L_5495:
        /*80b8*/ 	.byte	0x04, 0x11
        /*80ba*/ 	.short	(.L_5497 - .L_5496)
	.align		4
.L_5496:
        /*80bc*/ 	.word	index@($_Z12KKT_EVALUATEPfS_S_$_Z7KKT_0_1PfS_)
        /*80c0*/ 	.word	0x00000008


	//----- nvinfo : EIATTR_FRAME_SIZE
	.align		4
.L_5497:
        /*80c4*/ 	.byte	0x04, 0x11
        /*80c6*/ 	.short	(.L_5499 - .L_5498)
	.align		4
.L_5498:
        /*80c8*/ 	.word	index@($_Z12KKT_EVALUATEPfS_S_$_Z7KKT_0_0PfS_)
        /*80cc*/ 	.word	0x00000008


	//----- nvinfo : EIATTR_FRAME_SIZE
	.align		4
.L_5499:
        /*80d0*/ 	.byte	0x04, 0x11
        /*80d2*/ 	.short	(.L_5501 - .L_5500)
	.align		4
.L_5500:
        /*80d4*/ 	.word	index@($_Z12KKT_EVALUATEPfS_S_$_Z7J_2_9_9PfS_)
        /*80d8*/ 	.word	0x00000008


	//----- nvinfo : EIATTR_FRAME_SIZE
	.align		4
.L_5501:
        /*80dc*/ 	.byte	0x04, 0x11
        /*80de*/ 	.short	(.L_5503 - .L_5502)
	.align		4
.L_5502:
        /*80e0*/ 	.word	index@($_Z12KKT_EVALUATEPfS_S_$_Z7J_2_9_8PfS_)
        /*80e4*/ 	.word	0x00000008


	//----- nvinfo : EIATTR_FRAME_SIZE
	.align		4
.L_5503:
        /*80e8*/ 	.byte	0x04, 0x11
        /*80ea*/ 	.short	(.L_5505 - .L_5504)
	.align		4
.L_5504:
        /*80ec*/ 	.word	index@($_Z12KKT_EVALUATEPfS_S_$_Z7J_2_9_7PfS_)
        /*80f0*/ 	.word	0x00000008


	//----- nvinfo : EIATTR_FRAME_SIZE
	.align		4
.L_5505:
        /*80f4*/ 	.byte	0x04, 0x11
        /*80f6*/ 	.short	(.L_5507 - .L_5506)
	.align		4
.L_5506:
        /*80f8*/ 	.word	index@($_Z12KKT_EVALUATEPfS_S_$_Z7J_2_9_6PfS_)
        /*80fc*/ 	.word	0x00000008


	//----- nvinfo : EIATTR_FRAME_SIZE
	.align		4
.L_5507:
        /*8100*/ 	.byte	0x04, 0x11
        /*8102*/ 	.short	(.L_5509 - .L_5508)
	.align		4
.L_5508:
        /*8104*/ 	.word	index@($_Z12KKT_EVALUATEPfS_S_$_Z7J_2_9_5PfS_)
        /*8108*/ 	.word	0x00000008


	//----- nvinfo : EIATTR_FRAME_SIZE
	.align		4
.L_5509:
        /*810c*/ 	.byte	0x04, 0x11
        /*810e*/ 	.short	(.L_5511 - .L_5510)
	.align		4
.L_5510:
        /*8110*/ 	.word	index@($_Z12KKT_EVALUATEPfS_S_$_Z7J_2_9_4PfS_)
        /*8114*/ 	.word	0x00000008


	//----- nvinfo : EIATTR_FRAME_SIZE
	.align		4
.L_5511:
        /*8118*/ 	.byte	0x04, 0x11
        /*811a*/ 	.short	(.L_5513 - .L_5512)
	.align		4
.L_5512:
        /*811c*/ 	.word	index@($_Z12KKT_EVALUATEPfS_S_$_Z7J_2_9_3PfS_)
        /*8120*/ 	.word	0x00000008


	//----- nvinfo : EIATTR_FRAME_SIZE
	.align		4
.L_5513:
        /*8124*/ 	.byte	0x04, 0x11
        /*8126*/ 	.short	(.L_5515 - .L_5514)
	.align		4
.L_5514:
        /*8128*/ 	.word	index@($_Z12KKT_EVALUATEPfS_S_$_Z7J_2_9_2PfS_)
        /*812c*/ 	.word	0x00000008


	//----- nvinfo : EIATTR_FRAME_SIZE
	.align		4
.L_5515:
        /*8130*/ 	.byte	0x04, 0x11
        /*8132*/ 	.short	(.L_5517 - .L_5516)
	.align		4
.L_5516:
        /*8134*/ 	.word	index@($_Z12KKT_EVALUATEPfS_S_$_Z7J_2_9_1PfS_)
        /*8138*/ 	.word	0x00000008


	//----- nvinfo : EIATTR_FRAME_SIZE
	.align		4
.L_5517:
        /*813c*/ 	.byte	0x04, 0x11
        /*813e*/ 	.short	(.L_5519 - .L_5518)
	.align		4
.L_5518:
        /*8140*/ 	.word	index@($_Z12KKT_EVALUATEPfS_S_$_Z7J_2_9_0PfS_)
        /*8144*/ 	.word	0x00000008


	//----- nvinfo : EIATTR_FRAME_SIZE
	.align		4
.L_5519:
        /*8148*/ 	.byte	0x04, 0x11
        /*814a*/ 	.short	(.L_5521 - .L_5520)
	.align		4
.L_5520:
        /*814c*/ 	.word	index@($_Z12KKT_EVALUATEPfS_S_$_Z7J_2_8_9PfS_)
        /*8150*/ 	.word	0x00000008


	//----- nvinfo : EIATTR_FRAME_SIZE
	.align		4
.L_5521:
        /*8154*/ 	.byte	0x04, 0x11
        /*8156*/ 	.short	(.L_5523 - .L_5522)
	.align		4
.L_5522:
        /*8158*/ 	.word	index@($_Z12KKT_EVALUATEPfS_S_$_Z7J_2_8_8PfS_)
        /*815c*/ 	.word	0x00000008


	//----- nvinfo : EIATTR_FRAME_SIZE
	.align		4
.L_5523:
        /*8160*/ 	.byte	0x04, 0x11
        /*8162*/ 	.short	(.L_5525 - .L_5524)
	.align		4
.L_5524:
        /*8164*/ 	.word	index@($_Z12KKT_EVALUATEPfS_S_$_Z7J_2_8_7PfS_)
        /*8168*/ 	.word	0x00000008


	//----- nvinfo : EIATTR_FRAME_SIZE
	.align		4
.L_5525:
        /*816c*/ 	.byte	0x04, 0x11
        /*816e*/ 	.short	(.L_5527 - .L_5526)
	.align		4
.L_5526:
        /*8170*/ 	.word	index@($_Z12KKT_EVALUATEPfS_S_$_Z7J_2_8_6PfS_)
        /*8174*/ 	.word	0x00000008


	//----- nvinfo : EIATTR_FRAME_SIZE
	.align		4
.L_5527:
        /*8178*/ 	.byte	0x04, 0x11
        /*817a*/ 	.short	(.L_5529 - .L_5528)
	.align		4
.L_5528:
        /*817c*/ 	.word	index@($_Z12KKT_EVALUATEPfS_S_$_Z7J_2_8_5PfS_)
        /*8180*/ 	.word	0x00000008


	//----- nvinfo : EIATTR_FRAME_SIZE
	.align		4
.L_5529:
        /*8184*/ 	.byte	0x04, 0x11
        /*8186*/ 	.short	(.L_5531 - .L_5530)
	.align		4
.L_5530:
        /*8188*/ 	.word	index@($_Z12KKT_EVALUATEPfS_S_$_Z7J_2_8_4PfS_)
        /*818c*/ 	.word	0x00000008


	//----- nvinfo : EIATTR_FRAME_SIZE
	.align		4
.L_5531:
        /*8190*/ 	.byte	0x04, 0x11
        /*8192*/ 	.short	(.L_5533 - .L_5532)
	.align		4
.L_5532:
        /*8194*/ 	.word	index@($_Z12KKT_EVALUATEPfS_S_$_Z7J_2_8_3PfS_)
        /*8198*/ 	.word	0x00000008


	//----- nvinfo : EIATTR_FRAME_SIZE
	.align		4
.L_5533:
        /*819c*/ 	.byte	0x04, 0x11
        /*819e*/ 	.short	(.L_5535 - .L_5534)
	.align		4
.L_5534:
        /*81a0*/ 	.word	index@($_Z12KKT_EVALUATEPfS_S_$_Z7J_2_8_2PfS_)
        /*81a4*/ 	.word	0x00000008


	//----- nvinfo : EIATTR_FRAME_SIZE
	.align		4
.L_5535:
        /*81a8*/ 	.byte	0x04, 0x11
        /*81aa*/ 	.short	(.L_5537 - .L_5536)
	.align		4
.L_5536:
        /*81ac*/ 	.word	index@($_Z12KKT_EVALUATEPfS_S_$_Z7J_2_8_1PfS_)
        /*81b0*/ 	.word	0x00000008


	//----- nvinfo : EIATTR_FRAME_SIZE
	.align		4
.L_5537:
        /*81b4*/ 	.byte	0x04, 0x11
        /*81b6*/ 	.short	(.L_5539 - .L_5538)
	.align		4
.L_5538:
        /*81b8*/ 	.word	index@($_Z12KKT_EVALUATEPfS_S_$_Z7J_2_8_0PfS_)
        /*81bc*/ 	.word	0x00000008


	//----- nvinfo : EIATTR_FRAME_SIZE
	.align		4
.L_5539:
        /*81c0*/ 	.byte	0x04, 0x11
        /*81c2*/ 	.short	(.L_5541 - .L_5540)
	.align		4
.L_5540:
        /*81c4*/ 	.word	index@($_Z12KKT_EVALUATEPfS_S_$_Z7J_2_7_9PfS_)
        /*81c8*/ 	.word	0x00000008


	//----- nvinfo : EIATTR_FRAME_SIZE
	.align		4
.L_5541:
        /*81cc*/ 	.byte	0x04, 0x11
        /*81ce*/ 	.short	(.L_5543 - .L_5542)
	.align		4
.L_5542:
        /*81d0*/ 	.word	index@($_Z12KKT_EVALUATEPfS_S_$_Z7J_2_7_8PfS_)
        /*81d4*/ 	.word	0x00000008


	//----- nvinfo : EIATTR_FRAME_SIZE
	.align		4
.L_5543:
        /*81d8*/ 	.byte	0x04, 0x11
        /*81da*/ 	.short	(.L_5545 - .L_5544)
	.align		4
.L_5544:
        /*81dc*/ 	.word	index@($_Z12KKT_EVALUATEPfS_S_$_Z7J_2_7_7PfS_)
        /*81e0*/ 	.word	0x00000008


	//----- nvinfo : EIATTR_FRAME_SIZE
	.align		4
.L_5545:
        /*81e4*/ 	.byte	0x04, 0x11
        /*81e6*/ 	.short	(.L_5547 - .L_5546)
	.align		4
.L_5546:
        /*81e8*/ 	.word	index@($_Z12KKT_EVALUATEPfS_S_$_Z7J_2_7_6PfS_)
        /*81ec*/ 	.word	0x00000008


	//----- nvinfo : EIATTR_FRAME_SIZE
	.align		4
.L_5547:
        /*81f0*/ 	.byte	0x04, 0x11
        /*81f2*/ 	.short	(.L_5549 - .L_5548)
	.align		4
.L_5548:
        /*81f4*/ 	.word	index@($_Z12KKT_EVALUATEPfS_S_$_Z7J_2_7_5PfS_)
        /*81f8*/ 	.word	0x00000008


	//----- nvinfo : EIATTR_FRAME_SIZE
	.align		4
.L_5549:
        /*81fc*/ 	.byte	0x04, 0x11
        /*81fe*/ 	.short	(.L_5551 - .L_5550)
	.align		4
.L_5550:
        /*8200*/ 	.word	index@($_Z12KKT_EVALUATEPfS_S_$_Z7J_2_7_4PfS_)
        /*8204*/ 	.word	0x00000008


	//----- nvinfo : EIATTR_FRAME_SIZE
	.align		4
.L_5551:
        /*8208*/ 	.byte	0x04, 0x11
        /*820a*/ 	.short	(.L_5553 - .L_5552)
	.align		4
.L_5552:
        /*820c*/ 	.word	index@($_Z12KKT_EVALUATEPfS_S_$_Z7J_2_7_3PfS_)
        /*8210*/ 	.word	0x00000008


	//----- nvinfo : EIATTR_FRAME_SIZE
	.align		4
.L_5553:
        /*8214*/ 	.byte	0x04, 0x11
        /*8216*/ 	.short	(.L_5555 - .L_5554)
	.align		4
.L_5554:
        /*8218*/ 	.word	index@($_Z12KKT_EVALUATEPfS_S_$_Z7J_2_7_2PfS_)
        /*821c*/ 	.word	0x00000008


	//----- nvinfo : EIATTR_FRAME_SIZE
	.align		4
.L_5555:
        /*8220*/ 	.byte	0x04, 0x11
        /*8222*/ 	.short	(.L_5557 - .L_5556)
	.align		4
.L_5556:
        /*8224*/ 	.word	index@($_Z12KKT_EVALUATEPfS_S_$_Z7J_2_7_1PfS_)
        /*8228*/ 	.word	0x00000008


	//----- nvinfo : EIATTR_FRAME_SIZE
	.align		4
.L_5557:
        /*822c*/ 	.byte	0x04, 0x11
        /*822e*/ 	.short	(.L_5559 - .L_5558)
	.align		4
.L_5558:
        /*8230*/ 	.word	index@($_Z12KKT_EVALUATEPfS_S_$_Z7J_2_7_0PfS_)
        /*8234*/ 	.word	0x00000008


	//----- nvinfo : EIATTR_FRAME_SIZE
	.align		4
.L_5559:
        /*8238*/ 	.byte	0x04, 0x11
        /*823a*/ 	.short	(.L_5561 - .L_5560)
	.align		4
.L_5560:
        /*823c*/ 	.word	index@($_Z12KKT_EVALUATEPfS_S_$_Z7J_2_6_9PfS_)
        /*8240*/ 	.word	0x00000008


	//----- nvinfo : EIATTR_FRAME_SIZE
	.align		4
.L_5561:
        /*8244*/ 	.byte	0x04, 0x11
        /*8246*/ 	.short	(.L_5563 - .L_5562)
	.align		4
.L_5562:
        /*8248*/ 	.word	index@($_Z12KKT_EVALUATEPfS_S_$_Z7J_2_6_8PfS_)
        /*824c*/ 	.word	0x00000008


	//----- nvinfo : EIATTR_FRAME_SIZE
	.align		4
.L_5563:
        /*8250*/ 	.byte	0x04, 0x11
        /*8252*/ 	.short	(.L_5565 - .L_5564)
	.align		4
.L_5564:
        /*8254*/ 	.word	index@($_Z12KKT_EVALUATEPfS_S_$_Z7J_2_6_7PfS_)
        /*8258*/ 	.word	0x00000008


	//----- nvinfo : EIATTR_FRAME_SIZE
	.align		4
.L_5565:
        /*825c*/ 	.byte	0x04, 0x11
        /*825e*/ 	.short	(.L_5567 - .L_5566)
	.align		4
.L_5566:
        /*8260*/ 	.word	index@($_Z12KKT_EVALUATEPfS_S_$_Z7J_2_6_6PfS_)
        /*8264*/ 	.word	0x00000008


	//----- nvinfo : EIATTR_FRAME_SIZE
	.align		4
.L_5567:
        /*8268*/ 	.byte	0x04, 0x11
        /*826a*/ 	.short	(.L_5569 - .L_5568)
	.align		4
.L_5568:
        /*826c*/ 	.word	index@($_Z12KKT_EVALUATEPfS_S_$_Z7J_2_6_5PfS_)
        /*8270*/ 	.word	0x00000008


	//----- nvinfo : EIATTR_FRAME_SIZE
	.align		4
.L_5569:
        /*8274*/ 	.byte	0x04, 0x11
        /*8276*/ 	.short	(.L_5571 - .L_5570)
	.align		4
.L_5570:
        /*8278*/ 	.word	index@($_Z12KKT_EVALUATEPfS_S_$_Z7J_2_6_4PfS_)
        /*827c*/ 	.word	0x00000008


	//----- nvinfo : EIATTR_FRAME_SIZE
	.align		4
.L_5571:
        /*8280*/ 	.byte	0x04, 0x11
        /*8282*/ 	.short	(.L_5573 - .L_5572)
	.align		4
.L_5572:
        /*8284*/ 	.word	index@($_Z12KKT_EVALUATEPfS_S_$_Z7J_2_6_3PfS_)
        /*8288*/ 	.word	0x00000008


	//----- nvinfo : EIATTR_FRAME_SIZE
	.align		4
.L_5573:
        /*828c*/ 	.byte	0x04, 0x11
        /*828e*/ 	.short	(.L_5575 - .L_5574)
	.align		4
.L_5574:
        /*8290*/ 	.word	index@($_Z12KKT_EVALUATEPfS_S_$_Z7J_2_6_2PfS_)
        /*8294*/ 	.word	0x00000008


	//----- nvinfo : EIATTR_FRAME_SIZE
	.align		4
.L_5575:
        /*8298*/ 	.byte	0x04, 0x11
        /*829a*/ 	.short	(.L_5577 - .L_5576)
	.align		4
.L_5576:
        /*829c*/ 	.word	index@($_Z12KKT_EVALUATEPfS_S_$_Z7J_2_6_1PfS_)
        /*82a0*/ 	.word	0x00000008


	//----- nvinfo : EIATTR_FRAME_SIZE
	.align		4
.L_5577:
        /*82a4*/ 	.byte	0x04, 0x11
        /*82a6*/ 	.short	(.L_5579 - .L_5578)
	.align		4
.L_5578:
        /*82a8*/ 	.word	index@($_Z12KKT_EVALUATEPfS_S_$_Z7J_2_6_0PfS_)
        /*82ac*/ 	.word	0x00000008


	//----- nvinfo : EIATTR_FRAME_SIZE
	.align		4
.L_5579:
        /*82b0*/ 	.byte	0x04, 0x11
        /*82b2*/ 	.short	(.L_5581 - .L_5580)
	.align		4
.L_5580:
        /*82b4*/ 	.word	index@($_Z12KKT_EVALUATEPfS_S_$_Z7J_2_5_9PfS_)
        /*82b8*/ 	.word	0x00000008


	//----- nvinfo : EIATTR_FRAME_SIZE
	.align		4
.L_5581:
        /*82bc*/ 	.byte	0x04, 0x11
        /*82be*/ 	.short	(.L_5583 - .L_5582)
	.align		4
.L_5582:
        /*82c0*/ 	.word	index@($_Z12KKT_EVALUATEPfS_S_$_Z7J_2_5_8PfS_)
        /*82c4*/ 	.word	0x00000008


	//----- nvinfo : EIATTR_FRAME_SIZE
	.align		4
.L_5583:
        /*82c8*/ 	.byte	0x04, 0x11
        /*82ca*/ 	.short	(.L_5585 - .L_5584)
	.align		4
.L_5584:
        /*82cc*/ 	.word	index@($_Z12KKT_EVALUATEPfS_S_$_Z7J_2_5_7PfS_)
        /*82d0*/ 	.word	0x00000008


	//----- nvinfo : EIATTR_FRAME_SIZE
	.align		4
.L_5585:
        /*82d4*/ 	.byte	0x04, 0x11
        /*82d6*/ 	.short	(.L_5587 - .L_5586)
	.align		4
.L_5586:
        /*82d8*/ 	.word	index@($_Z12KKT_EVALUATEPfS_S_$_Z7J_2_5_6PfS_)
        /*82dc*/ 	.word	0x00000008


	//----- nvinfo : EIATTR_FRAME_SIZE
	.align		4
.L_5587:
        /*82e0*/ 	.byte	0x04, 0x11
        /*82e2*/ 	.short	(.L_5589 - .L_5588)
	.align		4
.L_5588:
        /*82e4*/ 	.word	index@($_Z12KKT_EVALUATEPfS_S_$_Z7J_2_5_5PfS_)
        /*82e8*/ 	.word	0x00000008


	//----- nvinfo : EIATTR_FRAME_SIZE
	.align		4
.L_5589:
        /*82ec*/ 	.byte	0x04, 0x11
        /*82ee*/ 	.short	(.L_5591 - .L_5590)
	.align		4
.L_5590:
        /*82f0*/ 	.word	index@($_Z12KKT_EVALUATEPfS_S_$_Z7J_2_5_4PfS_)
        /*82f4*/ 	.word	0x00000008


	//----- nvinfo : EIATTR_FRAME_SIZE
	.align		4
.L_5591:
        /*82f8*/ 	.byte	0x04, 0x11
        /*82fa*/ 	.short	(.L_5593 - .L_5592)
	.align		4
.L_5592:
        /*82fc*/ 	.word	index@($_Z12KKT_EVALUATEPfS_S_$_Z7J_2_5_3PfS_)
        /*8300*/ 	.word	0x00000008


	//----- nvinfo : EIATTR_FRAME_SIZE
	.align		4
.L_5593:
        /*8304*/ 	.byte	0x04, 0x11
        /*8306*/ 	.short	(.L_5595 - .L_5594)
	.align		4
.L_5594:
        /*8308*/ 	.word	index@($_Z12KKT_EVALUATEPfS_S_$_Z7J_2_5_2PfS_)
        /*830c*/ 	.word	0x00000008


	//----- nvinfo : EIATTR_FRAME_SIZE
	.align		4
.L_5595:
        /*8310*/ 	.byte	0x04, 0x11
        /*8312*/ 	.short	(.L_5597 - .L_5596)
	.align		4
.L_5596:
        /*8314*/ 	.word	index@($_Z12KKT_EVALUATEPfS_S_$_Z7J_2_5_1PfS_)
        /*8318*/ 	.word	0x00000008


	//----- nvinfo : EIATTR_FRAME_SIZE
	.align		4
.L_5597:
        /*831c*/ 	.byte	0x04, 0x11
        /*831e*/ 	.short	(.L_5599 - .L_5598)
	.align		4
.L_5598:
        /*8320*/ 	.word	index@($_Z12KKT_EVALUATEPfS_S_$_Z7J_2_5_0PfS_)
        /*8324*/ 	.word	0x00000008


	//----- nvinfo : EIATTR_FRAME_SIZE
	.align		4
.L_5599:
        /*8328*/ 	.byte	0x04, 0x11
        /*832a*/ 	.short	(.L_5601 - .L_5600)
	.align		4
.L_5600:
        /*832c*/ 	.word	index@($_Z12KKT_EVALUATEPfS_S_$_Z7J_2_4_9PfS_)
        /*8330*/ 	.word	0x00000008


	//----- nvinfo : EIATTR_FRAME_SIZE
	.align		4
.L_5601:
        /*8334*/ 	.byte	0x04, 0x11
        /*8336*/ 	.short	(.L_5603 - .L_5602)
	.align		4
.L_5602:
        /*8338*/ 	.word	index@($_Z12KKT_EVALUATEPfS_S_$_Z7J_2_4_8PfS_)
        /*833c*/ 	.word	0x00000008


	//----- nvinfo : EIATTR_FRAME_SIZE
	.align		4
.L_5603:
        /*8340*/ 	.byte	0x04, 0x11
        /*8342*/ 	.short	(.L_5605 - .L_5604)
	.align		4
.L_5604:
        /*8344*/ 	.word	index@($_Z12KKT_EVALUATEPfS_S_$_Z7J_2_4_7PfS_)
        /*8348*/ 	.word	0x00000008


	//----- nvinfo : EIATTR_FRAME_SIZE
	.align		4
.L_5605:
        /*834c*/ 	.byte	0x04, 0x11
        /*834e*/ 	.short	(.L_5607 - .L_5606)
	.align		4
.L_5606:
        /*8350*/ 	.word	index@($_Z12KKT_EVALUATEPfS_S_$_Z7J_2_4_6PfS_)
        /*8354*/ 	.word	0x00000008


	//----- nvinfo : EIATTR_FRAME_SIZE
	.align		4
.L_5607:
        /*8358*/ 	.byte	0x04, 0x11
        /*835a*/ 	.short	(.L_5609 - .L_5608)
	.align		4
.L_5608:
        /*835c*/ 	.word	index@($_Z12KKT_EVALUATEPfS_S_$_Z7J_2_4_5PfS_)
        /*8360*/ 	.word	0x00000008


	//----- nvinfo : EIATTR_FRAME_SIZE
	.align		4
.L_5609:
        /*8364*/ 	.byte	0x04, 0x11
        /*8366*/ 	.short	(.L_5611 - .L_5610)
	.align		4
.L_5610:
        /*8368*/ 	.word	index@($_Z12KKT_EVALUATEPfS_S_$_Z7J_2_4_4PfS_)
        /*836c*/ 	.word	0x00000008


	//----- nvinfo : EIATTR_FRAME_SIZE
	.align		4
.L_5611:
        /*8370*/ 	.byte	0x04, 0x11
        /*8372*/ 	.short	(.L_5613 - .L_5612)
	.align		4
.L_5612:
        /*8374*/ 	.word	index@($_Z12KKT_EVALUATEPfS_S_$_Z7J_2_4_3PfS_)
        /*8378*/ 	.word	0x00000008


	//----- nvinfo : EIATTR_FRAME_SIZE
	.align		4
.L_5613:
        /*837c*/ 	.byte	0x04, 0x11
        /*837e*/ 	.short	(.L_5615 - .L_5614)
	.align		4
.L_5614:
        /*8380*/ 	.word	index@($_Z12KKT_EVALUATEPfS_S_$_Z7J_2_4_2PfS_)
        /*8384*/ 	.word	0x00000008


	//----- nvinfo : EIATTR_FRAME_SIZE
	.align		4
.L_5615:
        /*8388*/ 	.byte	0x04, 0x11
        /*838a*/ 	.short	(.L_5617 - .L_5616)
	.align		4
.L_5616:
        /*838c*/ 	.word	index@($_Z12KKT_EVALUATEPfS_S_$_Z7J_2_4_1PfS_)
        /*8390*/ 	.word	0x00000008


	//----- nvinfo : EIATTR_FRAME_SIZE
	.align		4
.L_5617:
        /*8394*/ 	.byte	0x04, 0x11
        /*8396*/ 	.short	(.L_5619 - .L_5618)
	.align		4
.L_5618:
        /*8398*/ 	.word	index@($_Z12KKT_EVALUATEPfS_S_$_Z7J_2_4_0PfS_)
        /*839c*/ 	.word	0x00000008


	//----- nvinfo : EIATTR_FRAME_SIZE
	.align		4
.L_5619:
        /*83a0*/ 	.byte	0x04, 0x11
        /*83a2*/ 	.short	(.L_5621 - .L_5620)
	.align		4
.L_5620:
        /*83a4*/ 	.word	index@($_Z12KKT_EVALUATEPfS_S_$_Z7J_2_3_9PfS_)
        /*83a8*/ 	.word	0x00000008


	//----- nvinfo : EIATTR_FRAME_SIZE
	.align		4
.L_5621:
        /*83ac*/ 	.byte	0x04, 0x11
        /*83ae*/ 	.short	(.L_5623 - .L_5622)
	.align		4
.L_5622:
        /*83b0*/ 	.word	index@($_Z12KKT_EVALUATEPfS_S_$_Z7J_2_3_8PfS_)
        /*83b4*/ 	.word	0x00000008


	//----- nvinfo : EIATTR_FRAME_SIZE
	.align		4
.L_5623:
        /*83b8*/ 	.byte	0x04, 0x11
        /*83ba*/ 	.short	(.L_5625 - .L_5624)
	.align		4
.L_5624:
        /*83bc*/ 	.word	index@($_Z12KKT_EVALUATEPfS_S_$_Z7J_2_3_7PfS_)
        /*83c0*/ 	.word	0x00000008


	//----- nvinfo : EIATTR_FRAME_SIZE
	.align		4
.L_5625:
        /*83c4*/ 	.byte	0x04, 0x11
        /*83c6*/ 	.short	(.L_5627 - .L_5626)
	.align		4
.L_5626:
        /*83c8*/ 	.word	index@($_Z12KKT_EVALUATEPfS_S_$_Z7J_2_3_6PfS_)
        /*83cc*/ 	.word	0x00000008


	//----- nvinfo : EIATTR_FRAME_SIZE
	.align		4
.L_5627:
        /*83d0*/ 	.byte	0x04, 0x11
        /*83d2*/ 	.short	(.L_5629 - .L_5628)
	.align		4
.L_5628:
        /*83d4*/ 	.word	index@($_Z12KKT_EVALUATEPfS_S_$_Z7J_2_3_5PfS_)
        /*83d8*/ 	.word	0x00000008


	//----- nvinfo : EIATTR_FRAME_SIZE
	.align		4
.L_5629:
        /*83dc*/ 	.byte	0x04, 0x11
        /*83de*/ 	.short	(.L_5631 - .L_5630)
	.align		4
.L_5630:
        /*83e0*/ 	.word	index@($_Z12KKT_EVALUATEPfS_S_$_Z7J_2_3_4PfS_)
        /*83e4*/ 	.word	0x00000008


	//----- nvinfo : EIATTR_FRAME_SIZE
	.align		4
.L_5631:
        /*83e8*/ 	.byte	0x04, 0x11
        /*83ea*/ 	.short	(.L_5633 - .L_5632)
	.align		4
.L_5632:
        /*83ec*/ 	.word	index@($_Z12KKT_EVALUATEPfS_S_$_Z7J_2_3_3PfS_)
        /*83f0*/ 	.word	0x00000008


	//----- nvinfo : EIATTR_FRAME_SIZE
	.align		4
.L_5633:
        /*83f4*/ 	.byte	0x04, 0x11
        /*83f6*/ 	.short	(.L_5635 - .L_5634)
	.align		4
.L_5634:
        /*83f8*/ 	.word	index@($_Z12KKT_EVALUATEPfS_S_$_Z7J_2_3_2PfS_)
        /*83fc*/ 	.word	0x00000008


	//----- nvinfo : EIATTR_FRAME_SIZE
	.align		4
.L_5635:
        /*8400*/ 	.byte	0x04, 0x11
        /*8402*/ 	.short	(.L_5637 - .L_5636)
	.align		4
.L_5636:
        /*8404*/ 	.word	index@($_Z12KKT_EVALUATEPfS_S_$_Z7J_2_3_1PfS_)
        /*8408*/ 	.word	0x00000008


	//----- nvinfo : EIATTR_FRAME_SIZE
	.align		4
.L_5637:
        /*840c*/ 	.byte	0x04, 0x11
        /*840e*/ 	.short	(.L_5639 - .L_5638)
	.align		4
.L_5638:
        /*8410*/ 	.word	index@($_Z12KKT_EVALUATEPfS_S_$_Z7J_2_3_0PfS_)
        /*8414*/ 	.word	0x00000008


	//----- nvinfo : EIATTR_FRAME_SIZE
	.align		4
.L_5639:
        /*8418*/ 	.byte	0x04, 0x11
        /*841a*/ 	.short	(.L_5641 - .L_5640)
	.align		4
.L_5640:
        /*841c*/ 	.word	index@($_Z12KKT_EVALUATEPfS_S_$_Z7J_2_2_9PfS_)
        /*8420*/ 	.word	0x00000008


	//----- nvinfo : EIATTR_FRAME_SIZE
	.align		4
.L_5641:
        /*8424*/ 	.byte	0x04, 0x11
        /*8426*/ 	.short	(.L_5643 - .L_5642)
	.align		4
.L_5642:
        /*8428*/ 	.word	index@($_Z12KKT_EVALUATEPfS_S_$_Z7J_2_2_8PfS_)
        /*842c*/ 	.word	0x00000008


	//----- nvinfo : EIATTR_FRAME_SIZE
	.align		4
.L_5643:
        /*8430*/ 	.byte	0x04, 0x11
        /*8432*/ 	.short	(.L_5645 - .L_5644)
	.align		4
.L_5644:
        /*8434*/ 	.word	index@($_Z12KKT_EVALUATEPfS_S_$_Z7J_2_2_7PfS_)
        /*8438*/ 	.word	0x00000008


	//----- nvinfo : EIATTR_FRAME_SIZE
	.align		4
.L_5645:
        /*843c*/ 	.byte	0x04, 0x11
        /*843e*/ 	.short	(.L_5647 - .L_5646)
	.align		4
.L_5646:
        /*8440*/ 	.word	index@($_Z12KKT_EVALUATEPfS_S_$_Z7J_2_2_6PfS_)
        /*8444*/ 	.word	0x00000008


	//----- nvinfo : EIATTR_FRAME_SIZE
	.align		4
.L_5647:
        /*8448*/ 	.byte	0x04, 0x11
        /*844a*/ 	.short	(.L_5649 - .L_5648)
	.align		4
.L_5648:
        /*844c*/ 	.word	index@($_Z12KKT_EVALUATEPfS_S_$_Z7J_2_2_5PfS_)
        /*8450*/ 	.word	0x00000008


	//----- nvinfo : EIATTR_FRAME_SIZE
	.align		4
.L_5649:
        /*8454*/ 	.byte	0x04, 0x11
        /*8456*/ 	.short	(.L_5651 - .L_5650)
	.align		4
.L_5650:
        /*8458*/ 	.word	index@($_Z12KKT_EVALUATEPfS_S_$_Z7J_2_2_4PfS_)
        /*845c*/ 	.word	0x00000008


	//----- nvinfo : EIATTR_FRAME_SIZE
	.align		4
.L_5651:
        /*8460*/ 	.byte	0x04, 0x11
        /*8462*/ 	.short	(.L_5653 - .L_5652)
	.align		4
.L_5652:
        /*8464*/ 	.word	index@($_Z12KKT_EVALUATEPfS_S_$_Z7J_2_2_3PfS_)
        /*8468*/ 	.word	0x00000008


	//----- nvinfo : EIATTR_FRAME_SIZE
	.align		4
.L_5653:
        /*846c*/ 	.byte	0x04, 0x11
        /*846e*/ 	.short	(.L_5655 - .L_5654)
	.align		4
.L_5654:
        /*8470*/ 	.word	index@($_Z12KKT_EVALUATEPfS_S_$_Z7J_2_2_2PfS_)
        /*8474*/ 	.word	0x00000008


	//----- nvinfo : EIATTR_FRAME_SIZE
	.align		4
.L_5655:
        /*8478*/ 	.byte	0x04, 0x11
        /*847a*/ 	.short	(.L_5657 - .L_5656)
	.align		4
.L_5656:
        /*847c*/ 	.word	index@($_Z12KKT_EVALUATEPfS_S_$_Z7J_2_2_1PfS_)
        /*8480*/ 	.word	0x00000008


	//----- nvinfo : EIATTR_FRAME_SIZE
	.align		4
.L_5657:
        /*8484*/ 	.byte	0x04, 0x11
        /*8486*/ 	.short	(.L_5659 - .L_5658)
	.align		4
.L_5658:
        /*8488*/ 	.word	index@($_Z12KKT_EVALUATEPfS_S_$_Z7J_2_2_0PfS_)
        /*848c*/ 	.word	0x00000008


	//----- nvinfo : EIATTR_FRAME_SIZE
	.align		4
.L_5659:
        /*8490*/ 	.byte	0x04, 0x11
        /*8492*/ 	.short	(.L_5661 - .L_5660)
	.align		4
.L_5660:
        /*8494*/ 	.word	index@($_Z12KKT_EVALUATEPfS_S_$_Z7J_2_1_9PfS_)
        /*8498*/ 	.word	0x00000008


	//----- nvinfo : EIATTR_FRAME_SIZE
	.align		4
.L_5661:
        /*849c*/ 	.byte	0x04, 0x11
        /*849e*/ 	.short	(.L_5663 - .L_5662)
	.align		4
.L_5662:
        /*84a0*/ 	.word	index@($_Z12KKT_EVALUATEPfS_S_$_Z7J_2_1_8PfS_)
        /*84a4*/ 	.word	0x00000008


	//----- nvinfo : EIATTR_FRAME_SIZE
	.align		4
.L_5663:
        /*84a8*/ 	.byte	0x04, 0x11
        /*84aa*/ 	.short	(.L_5665 - .L_5664)
	.align		4
.L_5664:
        /*84ac*/ 	.word	index@($_Z12KKT_EVALUATEPfS_S_$_Z7J_2_1_7PfS_)
        /*84b0*/ 	.word	0x00000008


	//----- nvinfo : EIATTR_FRAME_SIZE
	.align		4
.L_5665:
        /*84b4*/ 	.byte	0x04, 0x11
        /*84b6*/ 	.short	(.L_5667 - .L_5666)
	.align		4
.L_5666:
        /*84b8*/ 	.word	index@($_Z12KKT_EVALUATEPfS_S_$_Z7J_2_1_6PfS_)
        /*84bc*/ 	.word	0x00000008


	//----- nvinfo : EIATTR_FRAME_SIZE
	.align		4
.L_5667:
        /*84c0*/ 	.byte	0x04, 0x11
        /*84c2*/ 	.short	(.L_5669 - .L_5668)
	.align		4
.L_5668:
        /*84c4*/ 	.word	index@($_Z12KKT_EVALUATEPfS_S_$_Z7J_2_1_5PfS_)
        /*84c8*/ 	.word	0x00000008


	//----- nvinfo : EIATTR_FRAME_SIZE
	.align		4
.L_5669:
        /*84cc*/ 	.byte	0x04, 0x11
        /*84ce*/ 	.short	(.L_5671 - .L_5670)
	.align		4
.L_5670:
        /*84d0*/ 	.word	index@($_Z12KKT_EVALUATEPfS_S_$_Z7J_2_1_4PfS_)
        /*84d4*/ 	.word	0x00000008


	//----- nvinfo : EIATTR_FRAME_SIZE
	.align		4
.L_5671:
        /*84d8*/ 	.byte	0x04, 0x11
        /*84da*/ 	.short	(.L_5673 - .L_5672)
	.align		4
.L_5672:
        /*84dc*/ 	.word	index@($_Z12KKT_EVALUATEPfS_S_$_Z7J_2_1_3PfS_)
        /*84e0*/ 	.word	0x00000008


	//----- nvinfo : EIATTR_FRAME_SIZE
	.align		4
.L_5673:
        /*84e4*/ 	.byte	0x04, 0x11
        /*84e6*/ 	.short	(.L_5675 - .L_5674)
	.align		4
.L_5674:
        /*84e8*/ 	.word	index@($_Z12KKT_EVALUATEPfS_S_$_Z7J_2_1_2PfS_)
        /*84ec*/ 	.word	0x00000008


	//----- nvinfo : EIATTR_FRAME_SIZE
	.align		4
.L_5675:
        /*84f0*/ 	.byte	0x04, 0x11
        /*84f2*/ 	.short	(.L_5677 - .L_5676)
	.align		4
.L_5676:
        /*84f4*/ 	.word	index@($_Z12KKT_EVALUATEPfS_S_$_Z7J_2_1_1PfS_)
        /*84f8*/ 	.word	0x00000008


	//----- nvinfo : EIATTR_FRAME_SIZE
	.align		4
.L_5677:
        /*84fc*/ 	.byte	0x04, 0x11
        /*84fe*/ 	.short	(.L_5679 - .L_5678)
	.align		4
.L_5678:
        /*8500*/ 	.word	index@($_Z12KKT_EVALUATEPfS_S_$_Z7J_2_1_0PfS_)
        /*8504*/ 	.word	0x00000008


	//----- nvinfo : EIATTR_FRAME_SIZE
	.align		4
.L_5679:
        /*8508*/ 	.byte	0x04, 0x11
        /*850a*/ 	.short	(.L_5681 - .L_5680)
	.align		4
.L_5680:
        /*850c*/ 	.word	index@($_Z12KKT_EVALUATEPfS_S_$_Z7J_2_0_9PfS_)
        /*8510*/ 	.word	0x00000008


	//----- nvinfo : EIATTR_FRAME_SIZE
	.align		4
.L_5681:
        /*8514*/ 	.byte	0x04, 0x11
        /*8516*/ 	.short	(.L_5683 - .L_5682)
	.align		4
.L_5682:
        /*8518*/ 	.word	index@($_Z12KKT_EVALUATEPfS_S_$_Z7J_2_0_8PfS_)
        /*851c*/ 	.word	0x00000008


	//----- nvinfo : EIATTR_FRAME_SIZE
	.align		4
.L_5683:
        /*8520*/ 	.byte	0x04, 0x11
        /*8522*/ 	.short	(.L_5685 - .L_5684)
	.align		4
.L_5684:
        /*8524*/ 	.word	index@($_Z12KKT_EVALUATEPfS_S_$_Z7J_2_0_7PfS_)
        /*8528*/ 	.word	0x00000008


	//----- nvinfo : EIATTR_FRAME_SIZE
	.align		4
.L_5685:
        /*852c*/ 	.byte	0x04, 0x11
        /*852e*/ 	.short	(.L_5687 - .L_5686)
	.align		4
.L_5686:
        /*8530*/ 	.word	index@($_Z12KKT_EVALUATEPfS_S_$_Z7J_2_0_6PfS_)
        /*8534*/ 	.word	0x00000008


	//----- nvinfo : EIATTR_FRAME_SIZE
	.align		4
.L_5687:
        /*8538*/ 	.byte	0x04, 0x11
        /*853a*/ 	.short	(.L_5689 - .L_5688)
	.align		4
.L_5688:
        /*853c*/ 	.word	index@($_Z12KKT_EVALUATEPfS_S_$_Z7J_2_0_5PfS_)
        /*8540*/ 	.word	0x00000008


	//----- nvinfo : EIATTR_FRAME_SIZE
	.align		4
.L_5689:
        /*8544*/ 	.byte	0x04, 0x11
        /*8546*/ 	.short	(.L_5691 - .L_5690)
	.align		4
.L_5690:
        /*8548*/ 	.word	index@($_Z12KKT_EVALUATEPfS_S_$_Z7J_2_0_4PfS_)
        /*854c*/ 	.word	0x00000008


	//----- nvinfo : EIATTR_FRAME_SIZE
	.align		4
.L_5691:
        /*8550*/ 	.byte	0x04, 0x11
        /*8552*/ 	.short	(.L_5693 - .L_5692)
	.align		4
.L_5692:
        /*8554*/ 	.word	index@($_Z12KKT_EVALUATEPfS_S_$_Z7J_2_0_3PfS_)
        /*8558*/ 	.word	0x00000008


	//----- nvinfo : EIATTR_FRAME_SIZE
	.align		4
.L_5693:
        /*855c*/ 	.byte	0x04, 0x11
        /*855e*/ 	.short	(.L_5695 - .L_5694)
	.align		4
.L_5694:
        /*8560*/ 	.word	index@($_Z12KKT_EVALUATEPfS_S_$_Z7J_2_0_2PfS_)
        /*8564*/ 	.word	0x00000008


	//----- nvinfo : EIATTR_FRAME_SIZE
	.align		4
.L_5695:
        /*8568*/ 	.byte	0x04, 0x11
        /*856a*/ 	.short	(.L_5697 - .L_5696)
	.align		4
.L_5696:
        /*856c*/ 	.word	index@($_Z12KKT_EVALUATEPfS_S_$_Z7J_2_0_1PfS_)
        /*8570*/ 	.word	0x00000008


	//----- nvinfo : EIATTR_FRAME_SIZE
	.align		4
.L_5697:
        /*8574*/ 	.byte	0x04, 0x11
        /*8576*/ 	.short	(.L_5699 - .L_5698)
	.align		4
.L_5698:
        /*8578*/ 	.word	index@($_Z12KKT_EVALUATEPfS_S_$_Z7J_2_0_0PfS_)
        /*857c*/ 	.word	0x00000008


	//----- nvinfo : EIATTR_FRAME_SIZE
	.align		4
.L_5699:
        /*8580*/ 	.byte	0x04, 0x11
        /*8582*/ 	.short	(.L_5701 - .L_5700)
	.align		4
.L_5700:
        /*8584*/ 	.word	index@($_Z12KKT_EVALUATEPfS_S_$_Z7J_1_9_9PfS_)
        /*8588*/ 	.word	0x00000008


	//----- nvinfo : EIATTR_FRAME_SIZE
	.align		4
.L_5701:
        /*858c*/ 	.byte	0x04, 0x11
        /*858e*/ 	.short	(.L_5703 - .L_5702)
	.align		4
.L_5702:
        /*8590*/ 	.word	index@($_Z12KKT_EVALUATEPfS_S_$_Z7J_1_9_8PfS_)
        /*8594*/ 	.word	0x00000008


	//----- nvinfo : EIATTR_FRAME_SIZE
	.align		4
.L_5703:
        /*8598*/ 	.byte	0x04, 0x11
        /*859a*/ 	.short	(.L_5705 - .L_5704)
	.align		4
.L_5704:
        /*859c*/ 	.word	index@($_Z12KKT_EVALUATEPfS_S_$_Z7J_1_9_7PfS_)
        /*85a0*/ 	.word	0x00000008


	//----- nvinfo : EIATTR_FRAME_SIZE
	.align		4
.L_5705:
        /*85a4*/ 	.byte	0x04, 0x11
        /*85a6*/ 	.short	(.L_5707 - .L_5706)
	.align		4
.L_5706:
        /*85a8*/ 	.word	index@($_Z12KKT_EVALUATEPfS_S_$_Z7J_1_9_6PfS_)
        /*85ac*/ 	.word	0x00000008


	//----- nvinfo : EIATTR_FRAME_SIZE
	.align		4
.L_5707:
        /*85b0*/ 	.byte	0x04, 0x11
        /*85b2*/ 	.short	(.L_5709 - .L_5708)
	.align		4
.L_5708:
        /*85b4*/ 	.word	index@($_Z12KKT_EVALUATEPfS_S_$_Z7J_1_9_5PfS_)
        /*85b8*/ 	.word	0x00000008


	//----- nvinfo : EIATTR_FRAME_SIZE
	.align		4
.L_5709:
        /*85bc*/ 	.byte	0x04, 0x11
        /*85be*/ 	.short	(.L_5711 - .L_5710)
	.align		4
.L_5710:
        /*85c0*/ 	.word	index@($_Z12KKT_EVALUATEPfS_S_$_Z7J_1_9_4PfS_)
        /*85c4*/ 	.word	0x00000008


	//----- nvinfo : EIATTR_FRAME_SIZE
	.align		4
.L_5711:
        /*85c8*/ 	.byte	0x04, 0x11
        /*85ca*/ 	.short	(.L_5713 - .L_5712)
	.align		4
.L_5712:
        /*85cc*/ 	.word	index@($_Z12KKT_EVALUATEPfS_S_$_Z7J_1_9_3PfS_)
        /*85d0*/ 	.word	0x00000008


	//----- nvinfo : EIATTR_FRAME_SIZE
	.align		4
.L_5713:
        /*85d4*/ 	.byte	0x04, 0x11
        /*85d6*/ 	.short	(.L_5715 - .L_5714)
	.align		4
.L_5714:
        /*85d8*/ 	.word	index@($_Z12KKT_EVALUATEPfS_S_$_Z7J_1_9_2PfS_)
        /*85dc*/ 	.word	0x00000008


	//----- nvinfo : EIATTR_FRAME_SIZE
	.align		4
.L_5715:
        /*85e0*/ 	.byte	0x04, 0x11
        /*85e2*/ 	.short	(.L_5717 - .L_5716)
	.align		4
.L_5716:
        /*85e4*/ 	.word	index@($_Z12KKT_EVALUATEPfS_S_$_Z7J_1_9_1PfS_)
        /*85e8*/ 	.word	0x00000008


	//----- nvinfo : EIATTR_FRAME_SIZE
	.align		4
.L_5717:
        /*85ec*/ 	.byte	0x04, 0x11
        /*85ee*/ 	.short	(.L_5719 - .L_5718)
	.align		4
.L_5718:
        /*85f0*/ 	.word	index@($_Z12KKT_EVALUATEPfS_S_$_Z7J_1_9_0PfS_)
        /*85f4*/ 	.word	0x00000008


	//----- nvinfo : EIATTR_FRAME_SIZE
	.align		4
.L_5719:
        /*85f8*/ 	.byte	0x04, 0x11
        /*85fa*/ 	.short	(.L_5721 - .L_5720)
	.align		4
.L_5720:
        /*85fc*/ 	.word	index@($_Z12KKT_EVALUATEPfS_S_$_Z7J_1_8_9PfS_)
        /*8600*/ 	.word	0x00000008


	//----- nvinfo : EIATTR_FRAME_SIZE
	.align		4
.L_5721:
        /*8604*/ 	.byte	0x04, 0x11
        /*8606*/ 	.short	(.L_5723 - .L_5722)
	.align		4
.L_5722:
        /*8608*/ 	.word	index@($_Z12KKT_EVALUATEPfS_S_$_Z7J_1_8_8PfS_)
        /*860c*/ 	.word	0x00000008


	//----- nvinfo : EIATTR_FRAME_SIZE
	.align		4
.L_5723:
        /*8610*/ 	.byte	0x04, 0x11
        /*8612*/ 	.short	(.L_5725 - .L_5724)
	.align		4
.L_5724:
        /*8614*/ 	.word	index@($_Z12KKT_EVALUATEPfS_S_$_Z7J_1_8_7PfS_)
        /*8618*/ 	.word	0x00000008


	//----- nvinfo : EIATTR_FRAME_SIZE
	.align		4
.L_5725:
        /*861c*/ 	.byte	0x04, 0x11
        /*861e*/ 	.short	(.L_5727 - .L_5726)
	.align		4
.L_5726:
        /*8620*/ 	.word	index@($_Z12KKT_EVALUATEPfS_S_$_Z7J_1_8_6PfS_)
        /*8624*/ 	.word	0x00000008


	//----- nvinfo : EIATTR_FRAME_SIZE
	.align		4
.L_5727:
        /*8628*/ 	.byte	0x04, 0x11
        /*862a*/ 	.short	(.L_5729 - .L_5728)
	.align		4
.L_5728:
        /*862c*/ 	.word	index@($_Z12KKT_EVALUATEPfS_S_$_Z7J_1_8_5PfS_)
        /*8630*/ 	.word	0x00000008


	//----- nvinfo : EIATTR_FRAME_SIZE
	.align		4
.L_5729:
        /*8634*/ 	.byte	0x04, 0x11
        /*8636*/ 	.short	(.L_5731 - .L_5730)
	.align		4
.L_5730:
        /*8638*/ 	.word	index@($_Z12KKT_EVALUATEPfS_S_$_Z7J_1_8_4PfS_)
        /*863c*/ 	.word	0x00000008


	//----- nvinfo : EIATTR_FRAME_SIZE
	.align		4
.L_5731:
        /*8640*/ 	.byte	0x04, 0x11
        /*8642*/ 	.short	(.L_5733 - .L_5732)
	.align		4
.L_5732:
        /*8644*/ 	.word	index@($_Z12KKT_EVALUATEPfS_S_$_Z7J_1_8_3PfS_)
        /*8648*/ 	.word	0x00000008


	//----- nvinfo : EIATTR_FRAME_SIZE
	.align		4
.L_5733:
        /*864c*/ 	.byte	0x04, 0x11
        /*864e*/ 	.short	(.L_5735 - .L_5734)
	.align		4
.L_5734:
        /*8650*/ 	.word	index@($_Z12KKT_EVALUATEPfS_S_$_Z7J_1_8_2PfS_)
        /*8654*/ 	.word	0x00000008


	//----- nvinfo : EIATTR_FRAME_SIZE
	.align		4
.L_5735:
        /*8658*/ 	.byte	0x04, 0x11
        /*865a*/ 	.short	(.L_5737 - .L_5736)
	.align		4
.L_5736:
        /*865c*/ 	.word	index@($_Z12KKT_EVALUATEPfS_S_$_Z7J_1_8_1PfS_)
        /*8660*/ 	.word	0x00000008


	//----- nvinfo : EIATTR_FRAME_SIZE
	.align		4
.L_5737:
        /*8664*/ 	.byte	0x04, 0x11
        /*8666*/ 	.short	(.L_5739 - .L_5738)
	.align		4
.L_5738:
        /*8668*/ 	.word	index@($_Z12KKT_EVALUATEPfS_S_$_Z7J_1_8_0PfS_)
        /*866c*/ 	.word	0x00000008


	//----- nvinfo : EIATTR_FRAME_SIZE
	.align		4
.L_5739:
        /*8670*/ 	.byte	0x04, 0x11
        /*8672*/ 	.short	(.L_5741 - .L_5740)
	.align		4
.L_5740:
        /*8674*/ 	.word	index@($_Z12KKT_EVALUATEPfS_S_$_Z7J_1_7_9PfS_)
        /*8678*/ 	.word	0x00000008


	//----- nvinfo : EIATTR_FRAME_SIZE
	.align		4
.L_5741:
        /*867c*/ 	.byte	0x04, 0x11
        /*867e*/ 	.short	(.L_5743 - .L_5742)
	.align		4
.L_5742:
        /*8680*/ 	.word	index@($_Z12KKT_EVALUATEPfS_S_$_Z7J_1_7_8PfS_)
        /*8684*/ 	.word	0x00000008


	//----- nvinfo : EIATTR_FRAME_SIZE
	.align		4
.L_5743:
        /*8688*/ 	.byte	0x04, 0x11
        /*868a*/ 	.short	(.L_5745 - .L_5744)
	.align		4
.L_5744:
        /*868c*/ 	.word	index@($_Z12KKT_EVALUATEPfS_S_$_Z7J_1_7_7PfS_)
        /*8690*/ 	.word	0x00000008


	//----- nvinfo : EIATTR_FRAME_SIZE
	.align		4
.L_5745:
        /*8694*/ 	.byte	0x04, 0x11
        /*8696*/ 	.short	(.L_5747 - .L_5746)
	.align		4
.L_5746:
        /*8698*/ 	.word	index@($_Z12KKT_EVALUATEPfS_S_$_Z7J_1_7_6PfS_)
        /*869c*/ 	.word	0x00000008


	//----- nvinfo : EIATTR_FRAME_SIZE
	.align		4
.L_5747:
        /*86a0*/ 	.byte	0x04, 0x11
        /*86a2*/ 	.short	(.L_5749 - .L_5748)
	.align		4
.L_5748:
        /*86a4*/ 	.word	index@($_Z12KKT_EVALUATEPfS_S_$_Z7J_1_7_5PfS_)
        /*86a8*/ 	.word	0x00000008


	//----- nvinfo : EIATTR_FRAME_SIZE
	.align		4
.L_5749:
        /*86ac*/ 	.byte	0x04, 0x11
        /*86ae*/ 	.short	(.L_5751 - .L_5750)
	.align		4
.L_5750:
        /*86b0*/ 	.word	index@($_Z12KKT_EVALUATEPfS_S_$_Z7J_1_7_4PfS_)
        /*86b4*/ 	.word	0x00000008


	//----- nvinfo : EIATTR_FRAME_SIZE
	.align		4
.L_5751:
        /*86b8*/ 	.byte	0x04, 0x11
        /*86ba*/ 	.short	(.L_5753 - .L_5752)
	.align		4
.L_5752:
        /*86bc*/ 	.word	index@($_Z12KKT_EVALUATEPfS_S_$_Z7J_1_7_3PfS_)
        /*86c0*/ 	.word	0x00000008


	//----- nvinfo : EIATTR_FRAME_SIZE
	.align		4
.L_5753:
        /*86c4*/ 	.byte	0x04, 0x11
        /*86c6*/ 	.short	(.L_5755 - .L_5754)
	.align		4
.L_5754:
        /*86c8*/ 	.word	index@($_Z12KKT_EVALUATEPfS_S_$_Z7J_1_7_2PfS_)
        /*86cc*/ 	.word	0x00000008


	//----- nvinfo : EIATTR_FRAME_SIZE
	.align		4
.L_5755:
        /*86d0*/ 	.byte	0x04, 0x11
        /*86d2*/ 	.short	(.L_5757 - .L_5756)
	.align		4
.L_5756:
        /*86d4*/ 	.word	index@($_Z12KKT_EVALUATEPfS_S_$_Z7J_1_7_1PfS_)
        /*86d8*/ 	.word	0x00000008


	//----- nvinfo : EIATTR_FRAME_SIZE
	.align		4
.L_5757:
        /*86dc*/ 	.byte	0x04, 0x11
        /*86de*/ 	.short	(.L_5759 - .L_5758)
	.align		4
.L_5758:
        /*86e0*/ 	.word	index@($_Z12KKT_EVALUATEPfS_S_$_Z7J_1_7_0PfS_)
        /*86e4*/ 	.word	0x00000008


	//----- nvinfo : EIATTR_FRAME_SIZE
	.align		4
.L_5759:
        /*86e8*/ 	.byte	0x04, 0x11
        /*86ea*/ 	.short	(.L_5761 - .L_5760)
	.align		4
.L_5760:
        /*86ec*/ 	.word	index@($_Z12KKT_EVALUATEPfS_S_$_Z7J_1_6_9PfS_)
        /*86f0*/ 	.word	0x00000008


	//----- nvinfo : EIATTR_FRAME_SIZE
	.align		4
.L_5761:
        /*86f4*/ 	.byte	0x04, 0x11
        /*86f6*/ 	.short	(.L_5763 - .L_5762)
	.align		4
.L_5762:
        /*86f8*/ 	.word	index@($_Z12KKT_EVALUATEPfS_S_$_Z7J_1_6_8PfS_)
        /*86fc*/ 	.word	0x00000008


	//----- nvinfo : EIATTR_FRAME_SIZE
	.align		4
.L_5763:
        /*8700*/ 	.byte	0x04, 0x11
        /*8702*/ 	.short	(.L_5765 - .L_5764)
	.align		4
.L_5764:
        /*8704*/ 	.word	index@($_Z12KKT_EVALUATEPfS_S_$_Z7J_1_6_7PfS_)
        /*8708*/ 	.word	0x00000008


	//----- nvinfo : EIATTR_FRAME_SIZE
	.align		4
.L_5765:
        /*870c*/ 	.byte	0x04, 0x11
        /*870e*/ 	.short	(.L_5767 - .L_5766)
	.align		4
.L_5766:
        /*8710*/ 	.word	index@($_Z12KKT_EVALUATEPfS_S_$_Z7J_1_6_6PfS_)
        /*8714*/ 	.word	0x00000008


	//----- nvinfo : EIATTR_FRAME_SIZE
	.align		4
.L_5767:
        /*8718*/ 	.byte	0x04, 0x11
        /*871a*/ 	.short	(.L_5769 - .L_5768)
	.align		4
.L_5768:
        /*871c*/ 	.word	index@($_Z12KKT_EVALUATEPfS_S_$_Z7J_1_6_5PfS_)
        /*8720*/ 	.word	0x00000008


	//----- nvinfo : EIATTR_FRAME_SIZE
	.align		4
.L_5769:
        /*8724*/ 	.byte	0x04, 0x11
        /*8726*/ 	.short	(.L_5771 - .L_5770)
	.align		4
.L_5770:
        /*8728*/ 	.word	index@($_Z12KKT_EVALUATEPfS_S_$_Z7J_1_6_4PfS_)
        /*872c*/ 	.word	0x00000008


	//----- nvinfo : EIATTR_FRAME_SIZE
	.align		4
.L_5771:
        /*8730*/ 	.byte	0x04, 0x11
        /*8732*/ 	.short	(.L_5773 - .L_5772)
	.align		4
.L_5772:
        /*8734*/ 	.word	index@($_Z12KKT_EVALUATEPfS_S_$_Z7J_1_6_3PfS_)
        /*8738*/ 	.word	0x00000008


	//----- nvinfo : EIATTR_FRAME_SIZE
	.align		4
.L_5773:
        /*873c*/ 	.byte	0x04, 0x11
        /*873e*/ 	.short	(.L_5775 - .L_5774)
	.align		4
.L_5774:
        /*8740*/ 	.word	index@($_Z12KKT_EVALUATEPfS_S_$_Z7J_1_6_2PfS_)
        /*8744*/ 	.word	0x00000008


	//----- nvinfo : EIATTR_FRAME_SIZE
	.align		4
.L_5775:
        /*8748*/ 	.byte	0x04, 0x11
        /*874a*/ 	.short	(.L_5777 - .L_5776)
	.align		4
.L_5776:
        /*874c*/ 	.word	index@($_Z12KKT_EVALUATEPfS_S_$_Z7J_1_6_1PfS_)
        /*8750*/ 	.word	0x00000008


	//----- nvinfo : EIATTR_FRAME_SIZE
	.align		4
.L_5777:
        /*8754*/ 	.byte	0x04, 0x11
        /*8756*/ 	.short	(.L_5779 - .L_5778)
	.align		4
.L_5778:
        /*8758*/ 	.word	index@($_Z12KKT_EVALUATEPfS_S_$_Z7J_1_6_0PfS_)
        /*875c*/ 	.word	0x00000008


	//----- nvinfo : EIATTR_FRAME_SIZE
	.align		4
.L_5779:
        /*8760*/ 	.byte	0x04, 0x11
        /*8762*/ 	.short	(.L_5781 - .L_5780)
	.align		4
.L_5780:
        /*8764*/ 	.word	index@($_Z12KKT_EVALUATEPfS_S_$_Z7J_1_5_9PfS_)
        /*8768*/ 	.word	0x00000008


	//----- nvinfo : EIATTR_FRAME_SIZE
	.align		4
.L_5781:
        /*876c*/ 	.byte	0x04, 0x11
        /*876e*/ 	.short	(.L_5783 - .L_5782)
	.align		4
.L_5782:
        /*8770*/ 	.word	index@($_Z12KKT_EVALUATEPfS_S_$_Z7J_1_5_8PfS_)
        /*8774*/ 	.word	0x00000008


	//----- nvinfo : EIATTR_FRAME_SIZE
	.align		4
.L_5783:
        /*8778*/ 	.byte	0x04, 0x11
        /*877a*/ 	.short	(.L_5785 - .L_5784)
	.align		4
.L_5784:
        /*877c*/ 	.word	index@($_Z12KKT_EVALUATEPfS_S_$_Z7J_1_5_7PfS_)
        /*8780*/ 	.word	0x00000008


	//----- nvinfo : EIATTR_FRAME_SIZE
	.align		4
.L_5785:
        /*8784*/ 	.byte	0x04, 0x11
        /*8786*/ 	.short	(.L_5787 - .L_5786)
	.align		4
.L_5786:
        /*8788*/ 	.word	index@($_Z12KKT_EVALUATEPfS_S_$_Z7J_1_5_6PfS_)
        /*878c*/ 	.word	0x00000008


	//----- nvinfo : EIATTR_FRAME_SIZE
	.align		4
.L_5787:
        /*8790*/ 	.byte	0x04, 0x11
        /*8792*/ 	.short	(.L_5789 - .L_5788)
	.align		4
.L_5788:
        /*8794*/ 	.word	index@($_Z12KKT_EVALUATEPfS_S_$_Z7J_1_5_5PfS_)
        /*8798*/ 	.word	0x00000008


	//----- nvinfo : EIATTR_FRAME_SIZE
	.align		4
.L_5789:
        /*879c*/ 	.byte	0x04, 0x11
        /*879e*/ 	.short	(.L_5791 - .L_5790)
	.align		4
.L_5790:
        /*87a0*/ 	.word	index@($_Z12KKT_EVALUATEPfS_S_$_Z7J_1_5_4PfS_)
        /*87a4*/ 	.word	0x00000008


	//----- nvinfo : EIATTR_FRAME_SIZE
	.align		4
.L_5791:
        /*87a8*/ 	.byte	0x04, 0x11
        /*87aa*/ 	.short	(.L_5793 - .L_5792)
	.align		4
.L_5792:
        /*87ac*/ 	.word	index@($_Z12KKT_EVALUATEPfS_S_$_Z7J_1_5_3PfS_)
        /*87b0*/ 	.word	0x00000008


	//----- nvinfo : EIATTR_FRAME_SIZE
	.align		4
.L_5793:
        /*87b4*/ 	.byte	0x04, 0x11
        /*87b6*/ 	.short	(.L_5795 - .L_5794)
	.align		4
.L_5794:
        /*87b8*/ 	.word	index@($_Z12KKT_EVALUATEPfS_S_$_Z7J_1_5_2PfS_)
        /*87bc*/ 	.word	0x00000008


	//----- nvinfo : EIATTR_FRAME_SIZE
	.align		4
.L_5795:
        /*87c0*/ 	.byte	0x04, 0x11
        /*87c2*/ 	.short	(.L_5797 - .L_5796)
	.align		4
.L_5796:
        /*87c4*/ 	.word	index@($_Z12KKT_EVALUATEPfS_S_$_Z7J_1_5_1PfS_)
        /*87c8*/ 	.word	0x00000008


	//----- nvinfo : EIATTR_FRAME_SIZE
	.align		4
.L_5797:
        /*87cc*/ 	.byte	0x04, 0x11
        /*87ce*/ 	.short	(.L_5799 - .L_5798)
	.align		4
.L_5798:
        /*87d0*/ 	.word	index@($_Z12KKT_EVALUATEPfS_S_$_Z7J_1_5_0PfS_)
        /*87d4*/ 	.word	0x00000008


	//----- nvinfo : EIATTR_FRAME_SIZE
	.align		4
.L_5799:
        /*87d8*/ 	.byte	0x04, 0x11
        /*87da*/ 	.short	(.L_5801 - .L_5800)
	.align		4
.L_5800:
        /*87dc*/ 	.word	index@($_Z12KKT_EVALUATEPfS_S_$_Z7J_1_4_9PfS_)
        /*87e0*/ 	.word	0x00000008


	//----- nvinfo : EIATTR_FRAME_SIZE
	.align		4
.L_5801:
        /*87e4*/ 	.byte	0x04, 0x11
        /*87e6*/ 	.short	(.L_5803 - .L_5802)
	.align		4
.L_5802:
        /*87e8*/ 	.word	index@($_Z12KKT_EVALUATEPfS_S_$_Z7J_1_4_8PfS_)
        /*87ec*/ 	.word	0x00000008


	//----- nvinfo : EIATTR_FRAME_SIZE
	.align		4
.L_5803:
        /*87f0*/ 	.byte	0x04, 0x11
        /*87f2*/ 	.short	(.L_5805 - .L_5804)
	.align		4
.L_5804:
        /*87f4*/ 	.word	index@($_Z12KKT_EVALUATEPfS_S_$_Z7J_1_4_7PfS_)
        /*87f8*/ 	.word	0x00000008


	//----- nvinfo : EIATTR_FRAME_SIZE
	.align		4
.L_5805:
        /*87fc*/ 	.byte	0x04, 0x11
        /*87fe*/ 	.short	(.L_5807 - .L_5806)
	.align		4
.L_5806:
        /*8800*/ 	.word	index@($_Z12KKT_EVALUATEPfS_S_$_Z7J_1_4_6PfS_)
        /*8804*/ 	.word	0x00000008


	//----- nvinfo : EIATTR_FRAME_SIZE
	.align		4
.L_5807:
        /*8808*/ 	.byte	0x04, 0x11
        /*880a*/ 	.short	(.L_5809 - .L_5808)
	.align		4
.L_5808:
        /*880c*/ 	.word	index@($_Z12KKT_EVALUATEPfS_S_$_Z7J_1_4_5PfS_)
        /*8810*/ 	.word	0x00000008


	//----- nvinfo : EIATTR_FRAME_SIZE
	.align		4
.L_5809:
        /*8814*/ 	.byte	0x04, 0x11
        /*8816*/ 	.short	(.L_5811 - .L_5810)
	.align		4
.L_5810:
        /*8818*/ 	.word	index@($_Z12KKT_EVALUATEPfS_S_$_Z7J_1_4_4PfS_)
        /*881c*/ 	.word	0x00000008


	//----- nvinfo : EIATTR_FRAME_SIZE
	.align		4
.L_5811:
        /*8820*/ 	.byte	0x04, 0x11
        /*8822*/ 	.short	(.L_5813 - .L_5812)
	.align		4
.L_5812:
        /*8824*/ 	.word	index@($_Z12KKT_EVALUATEPfS_S_$_Z7J_1_4_3PfS_)
        /*8828*/ 	.word	0x00000008


	//----- nvinfo : EIATTR_FRAME_SIZE
	.align		4
.L_5813:
        /*882c*/ 	.byte	0x04, 0x11
        /*882e*/ 	.short	(.L_5815 - .L_5814)
	.align		4
.L_5814:
        /*8830*/ 	.word	index@($_Z12KKT_EVALUATEPfS_S_$_Z7J_1_4_2PfS_)
        /*8834*/ 	.word	0x00000008


	//----- nvinfo : EIATTR_FRAME_SIZE
	.align		4
.L_5815:
        /*8838*/ 	.byte	0x04, 0x11
        /*883a*/ 	.short	(.L_5817 - .L_5816)
	.align		4
.L_5816:
        /*883c*/ 	.word	index@($_Z12KKT_EVALUATEPfS_S_$_Z7J_1_4_1PfS_)
        /*8840*/ 	.word	0x00000008


	//----- nvinfo : EIATTR_FRAME_SIZE
	.align		4
.L_5817:
        /*8844*/ 	.byte	0x04, 0x11
        /*8846*/ 	.short	(.L_5819 - .L_5818)
	.align		4
.L_5818:
        /*8848*/ 	.word	index@($_Z12KKT_EVALUATEPfS_S_$_Z7J_1_4_0PfS_)
        /*884c*/ 	.word	0x00000008


	//----- nvinfo : EIATTR_FRAME_SIZE
	.align		4
.L_5819:
        /*8850*/ 	.byte	0x04, 0x11
        /*8852*/ 	.short	(.L_5821 - .L_5820)
	.align		4
.L_5820:
        /*8854*/ 	.word	index@($_Z12KKT_EVALUATEPfS_S_$_Z7J_1_3_9PfS_)
        /*8858*/ 	.word	0x00000008


	//----- nvinfo : EIATTR_FRAME_SIZE
	.align		4
.L_5821:
        /*885c*/ 	.byte	0x04, 0x11
        /*885e*/ 	.short	(.L_5823 - .L_5822)
	.align		4
.L_5822:
        /*8860*/ 	.word	index@($_Z12KKT_EVALUATEPfS_S_$_Z7J_1_3_8PfS_)
        /*8864*/ 	.word	0x00000008


	//----- nvinfo : EIATTR_FRAME_SIZE
	.align		4
.L_5823:
        /*8868*/ 	.byte	0x04, 0x11
        /*886a*/ 	.short	(.L_5825 - .L_5824)
	.align		4
.L_5824:
        /*886c*/ 	.word	index@($_Z12KKT_EVALUATEPfS_S_$_Z7J_1_3_7PfS_)
        /*8870*/ 	.word	0x00000008


	//----- nvinfo : EIATTR_FRAME_SIZE
	.align		4
.L_5825:
        /*8874*/ 	.byte	0x04, 0x11
        /*8876*/ 	.short	(.L_5827 - .L_5826)
	.align		4
.L_5826:
        /*8878*/ 	.word	index@($_Z12KKT_EVALUATEPfS_S_$_Z7J_1_3_6PfS_)
        /*887c*/ 	.word	0x00000008


	//----- nvinfo : EIATTR_FRAME_SIZE
	.align		4
.L_5827:
        /*8880*/ 	.byte	0x04, 0x11
        /*8882*/ 	.short	(.L_5829 - .L_5828)
	.align		4
.L_5828:
        /*8884*/ 	.word	index@($_Z12KKT_EVALUATEPfS_S_$_Z7J_1_3_5PfS_)
        /*8888*/ 	.word	0x00000008


	//----- nvinfo : EIATTR_FRAME_SIZE
	.align		4
.L_5829:
        /*888c*/ 	.byte	0x04, 0x11
        /*888e*/ 	.short	(.L_5831 - .L_5830)
	.align		4
.L_5830:
        /*8890*/ 	.word	index@($_Z12KKT_EVALUATEPfS_S_$_Z7J_1_3_4PfS_)
        /*8894*/ 	.word	0x00000008


	//----- nvinfo : EIATTR_FRAME_SIZE
	.align		4
.L_5831:
        /*8898*/ 	.byte	0x04, 0x11
        /*889a*/ 	.short	(.L_5833 - .L_5832)
	.align		4
.L_5832:
        /*889c*/ 	.word	index@($_Z12KKT_EVALUATEPfS_S_$_Z7J_1_3_3PfS_)
        /*88a0*/ 	.word	0x00000008


	//----- nvinfo : EIATTR_FRAME_SIZE
	.align		4
.L_5833:
        /*88a4*/ 	.byte	0x04, 0x11
        /*88a6*/ 	.short	(.L_5835 - .L_5834)
	.align		4
.L_5834:
        /*88a8*/ 	.word	index@($_Z12KKT_EVALUATEPfS_S_$_Z7J_1_3_2PfS_)
        /*88ac*/ 	.word	0x00000008


	//----- nvinfo : EIATTR_FRAME_SIZE
	.align		4
.L_5835:
        /*88b0*/ 	.byte	0x04, 0x11
        /*88b2*/ 	.short	(.L_5837 - .L_5836)
	.align		4
.L_5836:
        /*88b4*/ 	.word	index@($_Z12KKT_EVALUATEPfS_S_$_Z7J_1_3_1PfS_)
        /*88b8*/ 	.word	0x00000008


	//----- nvinfo : EIATTR_FRAME_SIZE
	.align		4
.L_5837:
        /*88bc*/ 	.byte	0x04, 0x11
        /*88be*/ 	.short	(.L_5839 - .L_5838)
	.align		4
.L_5838:
        /*88c0*/ 	.word	index@($_Z12KKT_EVALUATEPfS_S_$_Z7J_1_3_0PfS_)
        /*88c4*/ 	.word	0x00000008


	//----- nvinfo : EIATTR_FRAME_SIZE
	.align		4
.L_5839:
        /*88c8*/ 	.byte	0x04, 0x11
        /*88ca*/ 	.short	(.L_5841 - .L_5840)
	.align		4
.L_5840:
        /*88cc*/ 	.word	index@($_Z12KKT_EVALUATEPfS_S_$_Z7J_1_2_9PfS_)
        /*88d0*/ 	.word	0x00000008


	//----- nvinfo : EIATTR_FRAME_SIZE
	.align		4
.L_5841:
        /*88d4*/ 	.byte	0x04, 0x11
        /*88d6*/ 	.short	(.L_5843 - .L_5842)
	.align		4
.L_5842:
        /*88d8*/ 	.word	index@($_Z12KKT_EVALUATEPfS_S_$_Z7J_1_2_8PfS_)
        /*88dc*/ 	.word	0x00000008


	//----- nvinfo : EIATTR_FRAME_SIZE
	.align		4
.L_5843:
        /*88e0*/ 	.byte	0x04, 0x11
        /*88e2*/ 	.short	(.L_5845 - .L_5844)
	.align		4
.L_5844:
        /*88e4*/ 	.word	index@($_Z12KKT_EVALUATEPfS_S_$_Z7J_1_2_7PfS_)
        /*88e8*/ 	.word	0x00000008


	//----- nvinfo : EIATTR_FRAME_SIZE
	.align		4
.L_5845:
        /*88ec*/ 	.byte	0x04, 0x11
        /*88ee*/ 	.short	(.L_5847 - .L_5846)
	.align		4
.L_5846:
        /*88f0*/ 	.word	index@($_Z12KKT_EVALUATEPfS_S_$_Z7J_1_2_6PfS_)
        /*88f4*/ 	.word	0x00000008


	//----- nvinfo : EIATTR_FRAME_SIZE
	.align		4
.L_5847:
        /*88f8*/ 	.byte	0x04, 0x11
        /*88fa*/ 	.short	(.L_5849 - .L_5848)
	.align		4
.L_5848:
        /*88fc*/ 	.word	index@($_Z12KKT_EVALUATEPfS_S_$_Z7J_1_2_5PfS_)
        /*8900*/ 	.word	0x00000008


	//----- nvinfo : EIATTR_FRAME_SIZE
	.align		4
.L_5849:
        /*8904*/ 	.byte	0x04, 0x11
        /*8906*/ 	.short	(.L_5851 - .L_5850)
	.align		4
.L_5850:
        /*8908*/ 	.word	index@($_Z12KKT_EVALUATEPfS_S_$_Z7J_1_2_4PfS_)
        /*890c*/ 	.word	0x00000008


	//----- nvinfo : EIATTR_FRAME_SIZE
	.align		4
.L_5851:
        /*8910*/ 	.byte	0x04, 0x11
        /*8912*/ 	.short	(.L_5853 - .L_5852)
	.align		4
.L_5852:
        /*8914*/ 	.word	index@($_Z12KKT_EVALUATEPfS_S_$_Z7J_1_2_3PfS_)
        /*8918*/ 	.word	0x00000008


	//----- nvinfo : EIATTR_FRAME_SIZE
	.align		4
.L_5853:
        /*891c*/ 	.byte	0x04, 0x11
        /*891e*/ 	.short	(.L_5855 - .L_5854)
	.align		4
.L_5854:
        /*8920*/ 	.word	index@($_Z12KKT_EVALUATEPfS_S_$_Z7J_1_2_2PfS_)
        /*8924*/ 	.word	0x00000008


	//----- nvinfo : EIATTR_FRAME_SIZE
	.align		4
.L_5855:
        /*8928*/ 	.byte	0x04, 0x11
        /*892a*/ 	.short	(.L_5857 - .L_5856)
	.align		4
.L_5856:
        /*892c*/ 	.word	index@($_Z12KKT_EVALUATEPfS_S_$_Z7J_1_2_1PfS_)
        /*8930*/ 	.word	0x00000008


	//----- nvinfo : EIATTR_FRAME_SIZE
	.align		4
.L_5857:
        /*8934*/ 	.byte	0x04, 0x11
        /*8936*/ 	.short	(.L_5859 - .L_5858)
	.align		4
.L_5858:
        /*8938*/ 	.word	index@($_Z12KKT_EVALUATEPfS_S_$_Z7J_1_2_0PfS_)
        /*893c*/ 	.word	0x00000008


	//----- nvinfo : EIATTR_FRAME_SIZE
	.align		4
.L_5859:
        /*8940*/ 	.byte	0x04, 0x11
        /*8942*/ 	.short	(.L_5861 - .L_5860)
	.align		4
.L_5860:
        /*8944*/ 	.word	index@($_Z12KKT_EVALUATEPfS_S_$_Z7J_1_1_9PfS_)
        /*8948*/ 	.word	0x00000008


	//----- nvinfo : EIATTR_FRAME_SIZE
	.align		4
.L_5861:
        /*894c*/ 	.byte	0x04, 0x11
        /*894e*/ 	.short	(.L_5863 - .L_5862)
	.align		4
.L_5862:
        /*8950*/ 	.word	index@($_Z12KKT_EVALUATEPfS_S_$_Z7J_1_1_8PfS_)
        /*8954*/ 	.word	0x00000008


	//----- nvinfo : EIATTR_FRAME_SIZE
	.align		4
.L_5863:
        /*8958*/ 	.byte	0x04, 0x11
        /*895a*/ 	.short	(.L_5865 - .L_5864)
	.align		4
.L_5864:
        /*895c*/ 	.word	index@($_Z12KKT_EVALUATEPfS_S_$_Z7J_1_1_7PfS_)
        /*8960*/ 	.word	0x00000008


	//----- nvinfo : EIATTR_FRAME_SIZE
	.align		4
.L_5865:
        /*8964*/ 	.byte	0x04, 0x11
        /*8966*/ 	.short	(.L_5867 - .L_5866)
	.align		4
.L_5866:
        /*8968*/ 	.word	index@($_Z12KKT_EVALUATEPfS_S_$_Z7J_1_1_6PfS_)
        /*896c*/ 	.word	0x00000008


	//----- nvinfo : EIATTR_FRAME_SIZE
	.align		4
.L_5867:
        /*8970*/ 	.byte	0x04, 0x11
        /*8972*/ 	.short	(.L_5869 - .L_5868)
	.align		4
.L_5868:
        /*8974*/ 	.word	index@($_Z12KKT_EVALUATEPfS_S_$_Z7J_1_1_5PfS_)
        /*8978*/ 	.word	0x00000008


	//----- nvinfo : EIATTR_FRAME_SIZE
	.align		4
.L_5869:
        /*897c*/ 	.byte	0x04, 0x11
        /*897e*/ 	.short	(.L_5871 - .L_5870)
	.align		4
.L_5870:
        /*8980*/ 	.word	index@($_Z12KKT_EVALUATEPfS_S_$_Z7J_1_1_4PfS_)
        /*8984*/ 	.word	0x00000008


	//----- nvinfo : EIATTR_FRAME_SIZE
	.align		4
.L_5871:
        /*8988*/ 	.byte	0x04, 0x11
        /*898a*/ 	.short	(.L_5873 - .L_5872)
	.align		4
.L_5872:
        /*898c*/ 	.word	index@($_Z12KKT_EVALUATEPfS_S_$_Z7J_1_1_3PfS_)
        /*8990*/ 	.word	0x00000008


	//----- nvinfo : EIATTR_FRAME_SIZE
	.align		4
.L_5873:
        /*8994*/ 	.byte	0x04, 0x11
        /*8996*/ 	.short	(.L_5875 - .L_5874)
	.align		4
.L_5874:
        /*8998*/ 	.word	index@($_Z12KKT_EVALUATEPfS_S_$_Z7J_1_1_2PfS_)
        /*899c*/ 	.word	0x00000008


	//----- nvinfo : EIATTR_FRAME_SIZE
	.align		4
.L_5875:
        /*89a0*/ 	.byte	0x04, 0x11
        /*89a2*/ 	.short	(.L_5877 - .L_5876)
	.align		4
.L_5876:
        /*89a4*/ 	.word	index@($_Z12KKT_EVALUATEPfS_S_$_Z7J_1_1_1PfS_)
        /*89a8*/ 	.word	0x00000008


	//----- nvinfo : EIATTR_FRAME_SIZE
	.align		4
.L_5877:
        /*89ac*/ 	.byte	0x04, 0x11
        /*89ae*/ 	.short	(.L_5879 - .L_5878)
	.align		4
.L_5878:
        /*89b0*/ 	.word	index@($_Z12KKT_EVALUATEPfS_S_$_Z7J_1_1_0PfS_)
        /*89b4*/ 	.word	0x00000008


	//----- nvinfo : EIATTR_FRAME_SIZE
	.align		4
.L_5879:
        /*89b8*/ 	.byte	0x04, 0x11
        /*89ba*/ 	.short	(.L_5881 - .L_5880)
	.align		4
.L_5880:
        /*89bc*/ 	.word	index@($_Z12KKT_EVALUATEPfS_S_$_Z7J_1_0_9PfS_)
        /*89c0*/ 	.word	0x00000008


	//----- nvinfo : EIATTR_FRAME_SIZE
	.align		4
.L_5881:
        /*89c4*/ 	.byte	0x04, 0x11
        /*89c6*/ 	.short	(.L_5883 - .L_5882)
	.align		4
.L_5882:
        /*89c8*/ 	.word	index@($_Z12KKT_EVALUATEPfS_S_$_Z7J_1_0_8PfS_)
        /*89cc*/ 	.word	0x00000008


	//----- nvinfo : EIATTR_FRAME_SIZE
	.align		4
.L_5883:
        /*89d0*/ 	.byte	0x04, 0x11
        /*89d2*/ 	.short	(.L_5885 - .L_5884)
	.align		4
.L_5884:
        /*89d4*/ 	.word	index@($_Z12KKT_EVALUATEPfS_S_$_Z7J_1_0_7PfS_)
        /*89d8*/ 	.word	0x00000008


	//----- nvinfo : EIATTR_FRAME_SIZE
	.align		4
.L_5885:
        /*89dc*/ 	.byte	0x04, 0x11
        /*89de*/ 	.short	(.L_5887 - .L_5886)
	.align		4
.L_5886:
        /*89e0*/ 	.word	index@($_Z12KKT_EVALUATEPfS_S_$_Z7J_1_0_6PfS_)
        /*89e4*/ 	.word	0x00000008


	//----- nvinfo : EIATTR_FRAME_SIZE
	.align		4
.L_5887:
        /*89e8*/ 	.byte	0x04, 0x11
        /*89ea*/ 	.short	(.L_5889 - .L_5888)
	.align		4
.L_5888:
        /*89ec*/ 	.word	index@($_Z12KKT_EVALUATEPfS_S_$_Z7J_1_0_5PfS_)
        /*89f0*/ 	.word	0x00000008


	//----- nvinfo : EIATTR_FRAME_SIZE
	.align		4
.L_5889:
        /*89f4*/ 	.byte	0x04, 0x11
        /*89f6*/ 	.short	(.L_5891 - .L_5890)
	.align		4
.L_5890:
        /*89f8*/ 	.word	index@($_Z12KKT_EVALUATEPfS_S_$_Z7J_1_0_4PfS_)
        /*89fc*/ 	.word	0x00000008


	//----- nvinfo : EIATTR_FRAME_SIZE
	.align		4
.L_5891:
        /*8a00*/ 	.byte	0x04, 0x11
        /*8a02*/ 	.short	(.L_5893 - .L_5892)
	.align		4
.L_5892:
        /*8a04*/ 	.word	index@($_Z12KKT_EVALUATEPfS_S_$_Z7J_1_0_3PfS_)
        /*8a08*/ 	.word	0x00000008


	//----- nvinfo : EIATTR_FRAME_SIZE
	.align		4
.L_5893:
        /*8a0c*/ 	.byte	0x04, 0x11
        /*8a0e*/ 	.short	(.L_5895 - .L_5894)
	.align		4
.L_5894:
        /*8a10*/ 	.word	index@($_Z12KKT_EVALUATEPfS_S_$_Z7J_1_0_2PfS_)
        /*8a14*/ 	.word	0x00000008


	//----- nvinfo : EIATTR_FRAME_SIZE
	.align		4
.L_5895:
        /*8a18*/ 	.byte	0x04, 0x11
        /*8a1a*/ 	.short	(.L_5897 - .L_5896)
	.align		4
.L_5896:
        /*8a1c*/ 	.word	index@($_Z12KKT_EVALUATEPfS_S_$_Z7J_1_0_1PfS_)
        /*8a20*/ 	.word	0x00000008


	//----- nvinfo : EIATTR_FRAME_SIZE
	.align		4
.L_5897:
        /*8a24*/ 	.byte	0x04, 0x11
        /*8a26*/ 	.short	(.L_5899 - .L_5898)
	.align		4
.L_5898:
        /*8a28*/ 	.word	index@($_Z12KKT_EVALUATEPfS_S_$_Z7J_1_0_0PfS_)
        /*8a2c*/ 	.word	0x00000008


	//----- nvinfo : EIATTR_FRAME_SIZE
	.align		4
.L_5899:
        /*8a30*/ 	.byte	0x04, 0x11
        /*8a32*/ 	.short	(.L_5901 - .L_5900)
	.align		4
.L_5900:
        /*8a34*/ 	.word	index@($_Z12KKT_EVALUATEPfS_S_$_Z7J_0_9_9PfS_)
        /*8a38*/ 	.word	0x00000008


	//----- nvinfo : EIATTR_FRAME_SIZE
	.align		4
.L_5901:
        /*8a3c*/ 	.byte	0x04, 0x11
        /*8a3e*/ 	.short	(.L_5903 - .L_5902)
	.align		4
.L_5902:
        /*8a40*/ 	.word	index@($_Z12KKT_EVALUATEPfS_S_$_Z7J_0_9_8PfS_)
        /*8a44*/ 	.word	0x00000008


	//----- nvinfo : EIATTR_FRAME_SIZE
	.align		4
.L_5903:
        /*8a48*/ 	.byte	0x04, 0x11
        /*8a4a*/ 	.short	(.L_5905 - .L_5904)
	.align		4
.L_5904:
        /*8a4c*/ 	.word	index@($_Z12KKT_EVALUATEPfS_S_$_Z7J_0_9_7PfS_)
        /*8a50*/ 	.word	0x00000008


	//----- nvinfo : EIATTR_FRAME_SIZE
	.align		4
.L_5905:
        /*8a54*/ 	.byte	0x04, 0x11
        /*8a56*/ 	.short	(.L_5907 - .L_5906)
	.align		4
.L_5906:
        /*8a58*/ 	.word	index@($_Z12KKT_EVALUATEPfS_S_$_Z7J_0_9_6PfS_)
        /*8a5c*/ 	.word	0x00000008


	//----- nvinfo : EIATTR_FRAME_SIZE
	.align		4
.L_5907:
        /*8a60*/ 	.byte	0x04, 0x11
        /*8a62*/ 	.short	(.L_5909 - .L_5908)
	.align		4
.L_5908:
        /*8a64*/ 	.word	index@($_Z12KKT_EVALUATEPfS_S_$_Z7J_0_9_5PfS_)
        /*8a68*/ 	.word	0x00000008


	//----- nvinfo : EIATTR_FRAME_SIZE
	.align		4
.L_5909:
        /*8a6c*/ 	.byte	0x04, 0x11
        /*8a6e*/ 	.short	(.L_5911 - .L_5910)
	.align		4
.L_5910:
        /*8a70*/ 	.word	index@($_Z12KKT_EVALUATEPfS_S_$_Z7J_0_9_4PfS_)
        /*8a74*/ 	.word	0x00000008


	//----- nvinfo : EIATTR_FRAME_SIZE
	.align		4
.L_5911:
        /*8a78*/ 	.byte	0x04, 0x11
        /*8a7a*/ 	.short	(.L_5913 - .L_5912)
	.align		4
.L_5912:
        /*8a7c*/ 	.word	index@($_Z12KKT_EVALUATEPfS_S_$_Z7J_0_9_3PfS_)
        /*8a80*/ 	.word	0x00000008


	//----- nvinfo : EIATTR_FRAME_SIZE
	.align		4
.L_5913:
        /*8a84*/ 	.byte	0x04, 0x11
        /*8a86*/ 	.short	(.L_5915 - .L_5914)
	.align		4
.L_5914:
        /*8a88*/ 	.word	index@($_Z12KKT_EVALUATEPfS_S_$_Z7J_0_9_2PfS_)
        /*8a8c*/ 	.word	0x00000008


	//----- nvinfo : EIATTR_FRAME_SIZE
	.align		4
.L_5915:
        /*8a90*/ 	.byte	0x04, 0x11
        /*8a92*/ 	.short	(.L_5917 - .L_5916)
	.align		4
.L_5916:
        /*8a94*/ 	.word	index@($_Z12KKT_EVALUATEPfS_S_$_Z7J_0_9_1PfS_)
        /*8a98*/ 	.word	0x00000008


	//----- nvinfo : EIATTR_FRAME_SIZE
	.align		4
.L_5917:
        /*8a9c*/ 	.byte	0x04, 0x11
        /*8a9e*/ 	.short	(.L_5919 - .L_5918)
	.align		4
.L_5918:
        /*8aa0*/ 	.word	index@($_Z12KKT_EVALUATEPfS_S_$_Z7J_0_9_0PfS_)
        /*8aa4*/ 	.word	0x00000008


	//----- nvinfo : EIATTR_FRAME_SIZE
	.align		4
.L_5919:
        /*8aa8*/ 	.byte	0x04, 0x11
        /*8aaa*/ 	.short	(.L_5921 - .L_5920)
	.align		4
.L_5920:
        /*8aac*/ 	.word	index@($_Z12KKT_EVALUATEPfS_S_$_Z7J_0_8_9PfS_)
        /*8ab0*/ 	.word	0x00000008


	//----- nvinfo : EIATTR_FRAME_SIZE
	.align		4
.L_5921:
        /*8ab4*/ 	.byte	0x04, 0x11
        /*8ab6*/ 	.short	(.L_5923 - .L_5922)
	.align		4
.L_5922:
        /*8ab8*/ 	.word	index@($_Z12KKT_EVALUATEPfS_S_$_Z7J_0_8_8PfS_)
        /*8abc*/ 	.word	0x00000008


	//----- nvinfo : EIATTR_FRAME_SIZE
	.align		4
.L_5923:
        /*8ac0*/ 	.byte	0x04, 0x11
        /*8ac2*/ 	.short	(.L_5925 - .L_5924)
	.align		4
.L_5924:
        /*8ac4*/ 	.word	index@($_Z12KKT_EVALUATEPfS_S_$_Z7J_0_8_7PfS_)
        /*8ac8*/ 	.word	0x00000008


	//----- nvinfo : EIATTR_FRAME_SIZE
	.align		4
.L_5925:
        /*8acc*/ 	.byte	0x04, 0x11
        /*8ace*/ 	.short	(.L_5927 - .L_5926)
	.align		4
.L_5926:
        /*8ad0*/ 	.word	index@($_Z12KKT_EVALUATEPfS_S_$_Z7J_0_8_6PfS_)
        /*8ad4*/ 	.word	0x00000008


	//----- nvinfo : EIATTR_FRAME_SIZE
	.align		4
.L_5927:
        /*8ad8*/ 	.byte	0x04, 0x11
        /*8ada*/ 	.short	(.L_5929 - .L_5928)
	.align		4
.L_5928:
        /*8adc*/ 	.word	index@($_Z12KKT_EVALUATEPfS_S_$_Z7J_0_8_5PfS_)
        /*8ae0*/ 	.word	0x00000008


	//----- nvinfo : EIATTR_FRAME_SIZE
	.align		4
.L_5929:
        /*8ae4*/ 	.byte	0x04, 0x11
        /*8ae6*/ 	.short	(.L_5931 - .L_5930)
	.align		4
.L_5930:
        /*8ae8*/ 	.word	index@($_Z12KKT_EVALUATEPfS_S_$_Z7J_0_8_4PfS_)
        /*8aec*/ 	.word	0x00000008


	//----- nvinfo : EIATTR_FRAME_SIZE
	.align		4
.L_5931:
        /*8af0*/ 	.byte	0x04, 0x11
        /*8af2*/ 	.short	(.L_5933 - .L_5932)
	.align		4
.L_5932:
        /*8af4*/ 	.word	index@($_Z12KKT_EVALUATEPfS_S_$_Z7J_0_8_3PfS_)
        /*8af8*/ 	.word	0x00000008


	//----- nvinfo : EIATTR_FRAME_SIZE
	.align		4
.L_5933:
        /*8afc*/ 	.byte	0x04, 0x11
        /*8afe*/ 	.short	(.L_5935 - .L_5934)
	.align		4
.L_5934:
        /*8b00*/ 	.word	index@($_Z12KKT_EVALUATEPfS_S_$_Z7J_0_8_2PfS_)
        /*8b04*/ 	.word	0x00000008


	//----- nvinfo : EIATTR_FRAME_SIZE
	.align		4
.L_5935:
        /*8b08*/ 	.byte	0x04, 0x11
        /*8b0a*/ 	.short	(.L_5937 - .L_5936)
	.align		4
.L_5936:
        /*8b0c*/ 	.word	index@($_Z12KKT_EVALUATEPfS_S_$_Z7J_0_8_1PfS_)
        /*8b10*/ 	.word	0x00000008


	//----- nvinfo : EIATTR_FRAME_SIZE
	.align		4
.L_5937:
        /*8b14*/ 	.byte	0x04, 0x11
        /*8b16*/ 	.short	(.L_5939 - .L_5938)
	.align		4
.L_5938:
        /*8b18*/ 	.word	index@($_Z12KKT_EVALUATEPfS_S_$_Z7J_0_8_0PfS_)
        /*8b1c*/ 	.word	0x00000008


	//----- nvinfo : EIATTR_FRAME_SIZE
	.align		4
.L_5939:
        /*8b20*/ 	.byte	0x04, 0x11
        /*8b22*/ 	.short	(.L_5941 - .L_5940)
	.align		4
.L_5940:
        /*8b24*/ 	.word	index@($_Z12KKT_EVALUATEPfS_S_$_Z7J_0_7_9PfS_)
        /*8b28*/ 	.word	0x00000008


	//----- nvinfo : EIATTR_FRAME_SIZE
	.align		4
.L_5941:
        /*8b2c*/ 	.byte	0x04, 0x11
        /*8b2e*/ 	.short	(.L_5943 - .L_5942)
	.align		4
.L_5942:
        /*8b30*/ 	.word	index@($_Z12KKT_EVALUATEPfS_S_$_Z7J_0_7_8PfS_)
        /*8b34*/ 	.word	0x00000008


	//----- nvinfo : EIATTR_FRAME_SIZE
	.align		4
.L_5943:
        /*8b38*/ 	.byte	0x04, 0x11
        /*8b3a*/ 	.short	(.L_5945 - .L_5944)
	.align		4
.L_5944:
        /*8b3c*/ 	.word	index@($_Z12KKT_EVALUATEPfS_S_$_Z7J_0_7_7PfS_)
        /*8b40*/ 	.word	0x00000008


	//----- nvinfo : EIATTR_FRAME_SIZE
	.align		4
.L_5945:
        /*8b44*/ 	.byte	0x04, 0x11
        /*8b46*/ 	.short	(.L_5947 - .L_5946)
	.align		4
.L_5946:
        /*8b48*/ 	.word	index@($_Z12KKT_EVALUATEPfS_S_$_Z7J_0_7_6PfS_)
        /*8b4c*/ 	.word	0x00000008


	//----- nvinfo : EIATTR_FRAME_SIZE
	.align		4
.L_5947:
        /*8b50*/ 	.byte	0x04, 0x11
        /*8b52*/ 	.short	(.L_5949 - .L_5948)
	.align		4
.L_5948:
        /*8b54*/ 	.word	index@($_Z12KKT_EVALUATEPfS_S_$_Z7J_0_7_5PfS_)
        /*8b58*/ 	.word	0x00000008


	//----- nvinfo : EIATTR_FRAME_SIZE
	.align		4
.L_5949:
        /*8b5c*/ 	.byte	0x04, 0x11
        /*8b5e*/ 	.short	(.L_5951 - .L_5950)
	.align		4
.L_5950:
        /*8b60*/ 	.word	index@($_Z12KKT_EVALUATEPfS_S_$_Z7J_0_7_4PfS_)
        /*8b64*/ 	.word	0x00000008


	//----- nvinfo : EIATTR_FRAME_SIZE
	.align		4
.L_5951:
        /*8b68*/ 	.byte	0x04, 0x11
        /*8b6a*/ 	.short	(.L_5953 - .L_5952)
	.align		4
.L_5952:
        /*8b6c*/ 	.word	index@($_Z12KKT_EVALUATEPfS_S_$_Z7J_0_7_3PfS_)
        /*8b70*/ 	.word	0x00000008


	//----- nvinfo : EIATTR_FRAME_SIZE
	.align		4
.L_5953:
        /*8b74*/ 	.byte	0x04, 0x11
        /*8b76*/ 	.short	(.L_5955 - .L_5954)
	.align		4
.L_5954:
        /*8b78*/ 	.word	index@($_Z12KKT_EVALUATEPfS_S_$_Z7J_0_7_2PfS_)
        /*8b7c*/ 	.word	0x00000008


	//----- nvinfo : EIATTR_FRAME_SIZE
	.align		4
.L_5955:
        /*8b80*/ 	.byte	0x04, 0x11
        /*8b82*/ 	.short	(.L_5957 - .L_5956)
	.align		4
.L_5956:
        /*8b84*/ 	.word	index@($_Z12KKT_EVALUATEPfS_S_$_Z7J_0_7_1PfS_)
        /*8b88*/ 	.word	0x00000008


	//----- nvinfo : EIATTR_FRAME_SIZE
	.align		4
.L_5957:
        /*8b8c*/ 	.byte	0x04, 0x11
        /*8b8e*/ 	.short	(.L_5959 - .L_5958)
	.align		4
.L_5958:
        /*8b90*/ 	.word	index@($_Z12KKT_EVALUATEPfS_S_$_Z7J_0_7_0PfS_)
        /*8b94*/ 	.word	0x00000008


	//----- nvinfo : EIATTR_FRAME_SIZE
	.align		4
.L_5959:
        /*8b98*/ 	.byte	0x04, 0x11
        /*8b9a*/ 	.short	(.L_5961 - .L_5960)
	.align		4
.L_5960:
        /*8b9c*/ 	.word	index@($_Z12KKT_EVALUATEPfS_S_$_Z7J_0_6_9PfS_)
        /*8ba0*/ 	.word	0x00000008


	//----- nvinfo : EIATTR_FRAME_SIZE
	.align		4
.L_5961:
        /*8ba4*/ 	.byte	0x04, 0x11
        /*8ba6*/ 	.short	(.L_5963 - .L_5962)
	.align		4
.L_5962:
        /*8ba8*/ 	.word	index@($_Z12KKT_EVALUATEPfS_S_$_Z7J_0_6_8PfS_)
        /*8bac*/ 	.word	0x00000008


	//----- nvinfo : EIATTR_FRAME_SIZE
	.align		4
.L_5963:
        /*8bb0*/ 	.byte	0x04, 0x11
        /*8bb2*/ 	.short	(.L_5965 - .L_5964)
	.align		4
.L_5964:
        /*8bb4*/ 	.word	index@($_Z12KKT_EVALUATEPfS_S_$_Z7J_0_6_7PfS_)
        /*8bb8*/ 	.word	0x00000008


	//----- nvinfo : EIATTR_FRAME_SIZE
	.align		4
.L_5965:
        /*8bbc*/ 	.byte	0x04, 0x11
        /*8bbe*/ 	.short	(.L_5967 - .L_5966)
	.align		4
.L_5966:
        /*8bc0*/ 	.word	index@($_Z12KKT_EVALUATEPfS_S_$_Z7J_0_6_6PfS_)
        /*8bc4*/ 	.word	0x00000008


	//----- nvinfo : EIATTR_FRAME_SIZE
	.align		4
.L_5967:
        /*8bc8*/ 	.byte	0x04, 0x11
        /*8bca*/ 	.short	(.L_5969 - .L_5968)
	.align		4
.L_5968:
        /*8bcc*/ 	.word	index@($_Z12KKT_EVALUATEPfS_S_$_Z7J_0_6_5PfS_)
        /*8bd0*/ 	.word	0x00000008


	//----- nvinfo : EIATTR_FRAME_SIZE
	.align		4
.L_5969:
        /*8bd4*/ 	.byte	0x04, 0x11
        /*8bd6*/ 	.short	(.L_5971 - .L_5970)
	.align		4
.L_5970:
        /*8bd8*/ 	.word	index@($_Z12KKT_EVALUATEPfS_S_$_Z7J_0_6_4PfS_)
        /*8bdc*/ 	.word	0x00000008


	//----- nvinfo : EIATTR_FRAME_SIZE
	.align		4
.L_5971:
        /*8be0*/ 	.byte	0x04, 0x11
        /*8be2*/ 	.short	(.L_5973 - .L_5972)
	.align		4
.L_5972:
        /*8be4*/ 	.word	index@($_Z12KKT_EVALUATEPfS_S_$_Z7J_0_6_3PfS_)
        /*8be8*/ 	.word	0x00000008


	//----- nvinfo : EIATTR_FRAME_SIZE
	.align		4
.L_5973:
        /*8bec*/ 	.byte	0x04, 0x11
        /*8bee*/ 	.short	(.L_5975 - .L_5974)
	.align		4
.L_5974:
        /*8bf0*/ 	.word	index@($_Z12KKT_EVALUATEPfS_S_$_Z7J_0_6_2PfS_)
        /*8bf4*/ 	.word	0x00000008


	//----- nvinfo : EIATTR_FRAME_SIZE
	.align		4
.L_5975:
        /*8bf8*/ 	.byte	0x04, 0x11
        /*8bfa*/ 	.short	(.L_5977 - .L_5976)
	.align		4
.L_5976:
        /*8bfc*/ 	.word	index@($_Z12KKT_EVALUATEPfS_S_$_Z7J_0_6_1PfS_)
        /*8c00*/ 	.word	0x00000008


	//----- nvinfo : EIATTR_FRAME_SIZE
	.align		4
.L_5977:
        /*8c04*/ 	.byte	0x04, 0x11
        /*8c06*/ 	.short	(.L_5979 - .L_5978)
	.align		4
.L_5978:
        /*8c08*/ 	.word	index@($_Z12KKT_EVALUATEPfS_S_$_Z7J_0_6_0PfS_)
        /*8c0c*/ 	.word	0x00000008


	//----- nvinfo : EIATTR_FRAME_SIZE
	.align		4
.L_5979:
        /*8c10*/ 	.byte	0x04, 0x11
        /*8c12*/ 	.short	(.L_5981 - .L_5980)
	.align		4
.L_5980:
        /*8c14*/ 	.word	index@($_Z12KKT_EVALUATEPfS_S_$_Z7J_0_5_9PfS_)
        /*8c18*/ 	.word	0x00000008


	//----- nvinfo : EIATTR_FRAME_SIZE
	.align		4
.L_5981:
        /*8c1c*/ 	.byte	0x04, 0x11
        /*8c1e*/ 	.short	(.L_5983 - .L_5982)
	.align		4
.L_5982:
        /*8c20*/ 	.word	index@($_Z12KKT_EVALUATEPfS_S_$_Z7J_0_5_8PfS_)
        /*8c24*/ 	.word	0x00000008


	//----- nvinfo : EIATTR_FRAME_SIZE
	.align		4
.L_5983:
        /*8c28*/ 	.byte	0x04, 0x11
        /*8c2a*/ 	.short	(.L_5985 - .L_5984)
	.align		4
.L_5984:
        /*8c2c*/ 	.word	index@($_Z12KKT_EVALUATEPfS_S_$_Z7J_0_5_7PfS_)
        /*8c30*/ 	.word	0x00000008


	//----- nvinfo : EIATTR_FRAME_SIZE
	.align		4
.L_5985:
        /*8c34*/ 	.byte	0x04, 0x11
        /*8c36*/ 	.short	(.L_5987 - .L_5986)
	.align		4
.L_5986:
        /*8c38*/ 	.word	index@($_Z12KKT_EVALUATEPfS_S_$_Z7J_0_5_6PfS_)
        /*8c3c*/ 	.word	0x00000008


	//----- nvinfo : EIATTR_FRAME_SIZE
	.align		4
.L_5987:
        /*8c40*/ 	.byte	0x04, 0x11
        /*8c42*/ 	.short	(.L_5989 - .L_5988)
	.align		4
.L_5988:
        /*8c44*/ 	.word	index@($_Z12KKT_EVALUATEPfS_S_$_Z7J_0_5_5PfS_)
        /*8c48*/ 	.word	0x00000008


	//----- nvinfo : EIATTR_FRAME_SIZE
	.align		4
.L_5989:
        /*8c4c*/ 	.byte	0x04, 0x11
        /*8c4e*/ 	.short	(.L_5991 - .L_5990)
	.align		4
.L_5990:
        /*8c50*/ 	.word	index@($_Z12KKT_EVALUATEPfS_S_$_Z7J_0_5_4PfS_)
        /*8c54*/ 	.word	0x00000008


	//----- nvinfo : EIATTR_FRAME_SIZE
	.align		4
.L_5991:
        /*8c58*/ 	.byte	0x04, 0x11
        /*8c5a*/ 	.short	(.L_5993 - .L_5992)
	.align		4
.L_5992:
        /*8c5c*/ 	.word	index@($_Z12KKT_EVALUATEPfS_S_$_Z7J_0_5_3PfS_)
        /*8c60*/ 	.word	0x00000008


	//----- nvinfo : EIATTR_FRAME_SIZE
	.align		4
.L_5993:
        /*8c64*/ 	.byte	0x04, 0x11
        /*8c66*/ 	.short	(.L_5995 - .L_5994)
	.align		4
.L_5994:
        /*8c68*/ 	.word	index@($_Z12KKT_EVALUATEPfS_S_$_Z7J_0_5_2PfS_)
        /*8c6c*/ 	.word	0x00000008


	//----- nvinfo : EIATTR_FRAME_SIZE
	.align		4
.L_5995:
        /*8c70*/ 	.byte	0x04, 0x11
        /*8c72*/ 	.short	(.L_5997 - .L_5996)
	.align		4
.L_5996:
        /*8c74*/ 	.word	index@($_Z12KKT_EVALUATEPfS_S_$_Z7J_0_5_1PfS_)
        /*8c78*/ 	.word	0x00000008


	//----- nvinfo : EIATTR_FRAME_SIZE
	.align		4
.L_5997:
        /*8c7c*/ 	.byte	0x04, 0x11
        /*8c7e*/ 	.short	(.L_5999 - .L_5998)
	.align		4
.L_5998:
        /*8c80*/ 	.word	index@($_Z12KKT_EVALUATEPfS_S_$_Z7J_0_5_0PfS_)
        /*8c84*/ 	.word	0x00000008


	//----- nvinfo : EIATTR_FRAME_SIZE
	.align		4
.L_5999:
        /*8c88*/ 	.byte	0x04, 0x11
        /*8c8a*/ 	.short	(.L_6001 - .L_6000)
	.align		4
.L_6000:
        /*8c8c*/ 	.word	index@($_Z12KKT_EVALUATEPfS_S_$_Z7J_0_4_9PfS_)
        /*8c90*/ 	.word	0x00000008


	//----- nvinfo : EIATTR_FRAME_SIZE
	.align		4
.L_6001:
        /*8c94*/ 	.byte	0x04, 0x11
        /*8c96*/ 	.short	(.L_6003 - .L_6002)
	.align		4
.L_6002:
        /*8c98*/ 	.word	index@($_Z12KKT_EVALUATEPfS_S_$_Z7J_0_4_8PfS_)
        /*8c9c*/ 	.word	0x00000008


	//----- nvinfo : EIATTR_FRAME_SIZE
	.align		4
.L_6003:
        /*8ca0*/ 	.byte	0x04, 0x11
        /*8ca2*/ 	.short	(.L_6005 - .L_6004)
	.align		4
.L_6004:
        /*8ca4*/ 	.word	index@($_Z12KKT_EVALUATEPfS_S_$_Z7J_0_4_7PfS_)
        /*8ca8*/ 	.word	0x00000008


	//----- nvinfo : EIATTR_FRAME_SIZE
	.align		4
.L_6005:
        /*8cac*/ 	.byte	0x04, 0x11
        /*8cae*/ 	.short	(.L_6007 - .L_6006)
	.align		4
.L_6006:
        /*8cb0*/ 	.word	index@($_Z12KKT_EVALUATEPfS_S_$_Z7J_0_4_6PfS_)
        /*8cb4*/ 	.word	0x00000008


	//----- nvinfo : EIATTR_FRAME_SIZE
	.align		4
.L_6007:
        /*8cb8*/ 	.byte	0x04, 0x11
        /*8cba*/ 	.short	(.L_6009 - .L_6008)
	.align		4
.L_6008:
        /*8cbc*/ 	.word	index@($_Z12KKT_EVALUATEPfS_S_$_Z7J_0_4_5PfS_)
        /*8cc0*/ 	.word	0x00000008


	//----- nvinfo : EIATTR_FRAME_SIZE
	.align		4
.L_6009:
        /*8cc4*/ 	.byte	0x04, 0x11
        /*8cc6*/ 	.short	(.L_6011 - .L_6010)
	.align		4
.L_6010:
        /*8cc8*/ 	.word	index@($_Z12KKT_EVALUATEPfS_S_$_Z7J_0_4_4PfS_)
        /*8ccc*/ 	.word	0x00000008


	//----- nvinfo : EIATTR_FRAME_SIZE
	.align		4
.L_6011:
        /*8cd0*/ 	.byte	0x04, 0x11
        /*8cd2*/ 	.short	(.L_6013 - .L_6012)
	.align		4
.L_6012:
        /*8cd4*/ 	.word	index@($_Z12KKT_EVALUATEPfS_S_$_Z7J_0_4_3PfS_)
        /*8cd8*/ 	.word	0x00000008


	//----- nvinfo : EIATTR_FRAME_SIZE
	.align		4
.L_6013:
        /*8cdc*/ 	.byte	0x04, 0x11
        /*8cde*/ 	.short	(.L_6015 - .L_6014)
	.align		4
.L_6014:
        /*8ce0*/ 	.word	index@($_Z12KKT_EVALUATEPfS_S_$_Z7J_0_4_2PfS_)
        /*8ce4*/ 	.word	0x00000008


	//----- nvinfo : EIATTR_FRAME_SIZE
	.align		4
.L_6015:
        /*8ce8*/ 	.byte	0x04, 0x11
        /*8cea*/ 	.short	(.L_6017 - .L_6016)
	.align		4
.L_6016:
        /*8cec*/ 	.word	index@($_Z12KKT_EVALUATEPfS_S_$_Z7J_0_4_1PfS_)
        /*8cf0*/ 	.word	0x00000008


	//----- nvinfo : EIATTR_FRAME_SIZE
	.align		4
.L_6017:
        /*8cf4*/ 	.byte	0x04, 0x11
        /*8cf6*/ 	.short	(.L_6019 - .L_6018)
	.align		4
.L_6018:
        /*8cf8*/ 	.word	index@($_Z12KKT_EVALUATEPfS_S_$_Z7J_0_4_0PfS_)
        /*8cfc*/ 	.word	0x00000008


	//----- nvinfo : EIATTR_FRAME_SIZE
	.align		4
.L_6019:
        /*8d00*/ 	.byte	0x04, 0x11
        /*8d02*/ 	.short	(.L_6021 - .L_6020)
	.align		4
.L_6020:
        /*8d04*/ 	.word	index@($_Z12KKT_EVALUATEPfS_S_$_Z7J_0_3_9PfS_)
        /*8d08*/ 	.word	0x00000008


	//----- nvinfo : EIATTR_FRAME_SIZE
	.align		4
.L_6021:
        /*8d0c*/ 	.byte	0x04, 0x11
        /*8d0e*/ 	.short	(.L_6023 - .L_6022)
	.align		4
.L_6022:
        /*8d10*/ 	.word	index@($_Z12KKT_EVALUATEPfS_S_$_Z7J_0_3_8PfS_)
        /*8d14*/ 	.word	0x00000008


	//----- nvinfo : EIATTR_FRAME_SIZE
	.align		4
.L_6023:
        /*8d18*/ 	.byte	0x04, 0x11
        /*8d1a*/ 	.short	(.L_6025 - .L_6024)
	.align		4
.L_6024:
        /*8d1c*/ 	.word	index@($_Z12KKT_EVALUATEPfS_S_$_Z7J_0_3_7PfS_)
        /*8d20*/ 	.word	0x00000008


	//----- nvinfo : EIATTR_FRAME_SIZE
	.align		4
.L_6025:
        /*8d24*/ 	.byte	0x04, 0x11
        /*8d26*/ 	.short	(.L_6027 - .L_6026)
	.align		4
.L_6026:
        /*8d28*/ 	.word	index@($_Z12KKT_EVALUATEPfS_S_$_Z7J_0_3_6PfS_)
        /*8d2c*/ 	.word	0x00000008


	//----- nvinfo : EIATTR_FRAME_SIZE
	.align		4
.L_6027:
        /*8d30*/ 	.byte	0x04, 0x11
        /*8d32*/ 	.short	(.L_6029 - .L_6028)
	.align		4
.L_6028:
        /*8d34*/ 	.word	index@($_Z12KKT_EVALUATEPfS_S_$_Z7J_0_3_5PfS_)
        /*8d38*/ 	.word	0x00000008


	//----- nvinfo : EIATTR_FRAME_SIZE
	.align		4
.L_6029:
        /*8d3c*/ 	.byte	0x04, 0x11
        /*8d3e*/ 	.short	(.L_6031 - .L_6030)
	.align		4
.L_6030:
        /*8d40*/ 	.word	index@($_Z12KKT_EVALUATEPfS_S_$_Z7J_0_3_4PfS_)
        /*8d44*/ 	.word	0x00000008


	//----- nvinfo : EIATTR_FRAME_SIZE
	.align		4
.L_6031:
        /*8d48*/ 	.byte	0x04, 0x11
        /*8d4a*/ 	.short	(.L_6033 - .L_6032)
	.align		4
.L_6032:
        /*8d4c*/ 	.word	index@($_Z12KKT_EVALUATEPfS_S_$_Z7J_0_3_3PfS_)
        /*8d50*/ 	.word	0x00000008


	//----- nvinfo : EIATTR_FRAME_SIZE
	.align		4
.L_6033:
        /*8d54*/ 	.byte	0x04, 0x11
        /*8d56*/ 	.short	(.L_6035 - .L_6034)
	.align		4
.L_6034:
        /*8d58*/ 	.word	index@($_Z12KKT_EVALUATEPfS_S_$_Z7J_0_3_2PfS_)
        /*8d5c*/ 	.word	0x00000008


	//----- nvinfo : EIATTR_FRAME_SIZE
	.align		4
.L_6035:
        /*8d60*/ 	.byte	0x04, 0x11
        /*8d62*/ 	.short	(.L_6037 - .L_6036)
	.align		4
.L_6036:
        /*8d64*/ 	.word	index@($_Z12KKT_EVALUATEPfS_S_$_Z7J_0_3_1PfS_)
        /*8d68*/ 	.word	0x00000008


	//----- nvinfo : EIATTR_FRAME_SIZE
	.align		4
.L_6037:
        /*8d6c*/ 	.byte	0x04, 0x11
        /*8d6e*/ 	.short	(.L_6039 - .L_6038)
	.align		4
.L_6038:
        /*8d70*/ 	.word	index@($_Z12KKT_EVALUATEPfS_S_$_Z7J_0_3_0PfS_)
        /*8d74*/ 	.word	0x00000008


	//----- nvinfo : EIATTR_FRAME_SIZE
	.align		4
.L_6039:
        /*8d78*/ 	.byte	0x04, 0x11
        /*8d7a*/ 	.short	(.L_6041 - .L_6040)
	.align		4
.L_6040:
        /*8d7c*/ 	.word	index@($_Z12KKT_EVALUATEPfS_S_$_Z7J_0_2_9PfS_)
        /*8d80*/ 	.word	0x00000008


	//----- nvinfo : EIATTR_FRAME_SIZE
	.align		4
.L_6041:
        /*8d84*/ 	.byte	0x04, 0x11
        /*8d86*/ 	.short	(.L_6043 - .L_6042)
	.align		4
.L_6042:
        /*8d88*/ 	.word	index@($_Z12KKT_EVALUATEPfS_S_$_Z7J_0_2_8PfS_)
        /*8d8c*/ 	.word	0x00000008


	//----- nvinfo : EIATTR_FRAME_SIZE
	.align		4
.L_6043:
        /*8d90*/ 	.byte	0x04, 0x11
        /*8d92*/ 	.short	(.L_6045 - .L_6044)
	.align		4
.L_6044:
        /*8d94*/ 	.word	index@($_Z12KKT_EVALUATEPfS_S_$_Z7J_0_2_7PfS_)
        /*8d98*/ 	.word	0x00000008


	//----- nvinfo : EIATTR_FRAME_SIZE
	.align		4
.L_6045:
        /*8d9c*/ 	.byte	0x04, 0x11
        /*8d9e*/ 	.short	(.L_6047 - .L_6046)
	.align		4
.L_6046:
        /*8da0*/ 	.word	index@($_Z12KKT_EVALUATEPfS_S_$_Z7J_0_2_6PfS_)
        /*8da4*/ 	.word	0x00000008


	//----- nvinfo : EIATTR_FRAME_SIZE
	.align		4
.L_6047:
        /*8da8*/ 	.byte	0x04, 0x11
        /*8daa*/ 	.short	(.L_6049 - .L_6048)
	.align		4
.L_6048:
        /*8dac*/ 	.word	index@($_Z12KKT_EVALUATEPfS_S_$_Z7J_0_2_5PfS_)
        /*8db0*/ 	.word	0x00000008


	//----- nvinfo : EIATTR_FRAME_SIZE
	.align		4
.L_6049:
        /*8db4*/ 	.byte	0x04, 0x11
        /*8db6*/ 	.short	(.L_6051 - .L_6050)
	.align		4
.L_6050:
        /*8db8*/ 	.word	index@($_Z12KKT_EVALUATEPfS_S_$_Z7J_0_2_4PfS_)
        /*8dbc*/ 	.word	0x00000008


	//----- nvinfo : EIATTR_FRAME_SIZE
	.align		4
.L_6051:
        /*8dc0*/ 	.byte	0x04, 0x11
        /*8dc2*/ 	.short	(.L_6053 - .L_6052)
	.align		4
.L_6052:
        /*8dc4*/ 	.word	index@($_Z12KKT_EVALUATEPfS_S_$_Z7J_0_2_3PfS_)
        /*8dc8*/ 	.word	0x00000008


	//----- nvinfo : EIATTR_FRAME_SIZE
	.align		4
.L_6053:
        /*8dcc*/ 	.byte	0x04, 0x11
        /*8dce*/ 	.short	(.L_6055 - .L_6054)
	.align		4
.L_6054:
        /*8dd0*/ 	.word	index@($_Z12KKT_EVALUATEPfS_S_$_Z7J_0_2_2PfS_)
        /*8dd4*/ 	.word	0x00000008


	//----- nvinfo : EIATTR_FRAME_SIZE
	.align		4
.L_6055:
        /*8dd8*/ 	.byte	0x04, 0x11
        /*8dda*/ 	.short	(.L_6057 - .L_6056)
	.align		4
.L_6056:
        /*8ddc*/ 	.word	index@($_Z12KKT_EVALUATEPfS_S_$_Z7J_0_2_1PfS_)
        /*8de0*/ 	.word	0x00000008


	//----- nvinfo : EIATTR_FRAME_SIZE
	.align		4
.L_6057:
        /*8de4*/ 	.byte	0x04, 0x11
        /*8de6*/ 	.short	(.L_6059 - .L_6058)
	.align		4
.L_6058:
        /*8de8*/ 	.word	index@($_Z12KKT_EVALUATEPfS_S_$_Z7J_0_2_0PfS_)
        /*8dec*/ 	.word	0x00000008


	//----- nvinfo : EIATTR_FRAME_SIZE
	.align		4
.L_6059:
        /*8df0*/ 	.byte	0x04, 0x11
        /*8df2*/ 	.short	(.L_6061 - .L_6060)
	.align		4
.L_6060:
        /*8df4*/ 	.word	index@($_Z12KKT_EVALUATEPfS_S_$_Z7J_0_1_9PfS_)
        /*8df8*/ 	.word	0x00000008


	//----- nvinfo : EIATTR_FRAME_SIZE
	.align		4
.L_6061:
        /*8dfc*/ 	.byte	0x04, 0x11
        /*8dfe*/ 	.short	(.L_6063 - .L_6062)
	.align		4
.L_6062:
        /*8e00*/ 	.word	index@($_Z12KKT_EVALUATEPfS_S_$_Z7J_0_1_8PfS_)
        /*8e04*/ 	.word	0x00000008


	//----- nvinfo : EIATTR_FRAME_SIZE
	.align		4
.L_6063:
        /*8e08*/ 	.byte	0x04, 0x11
        /*8e0a*/ 	.short	(.L_6065 - .L_6064)
	.align		4
.L_6064:
        /*8e0c*/ 	.word	index@($_Z12KKT_EVALUATEPfS_S_$_Z7J_0_1_7PfS_)
        /*8e10*/ 	.word	0x00000008


	//----- nvinfo : EIATTR_FRAME_SIZE
	.align		4
.L_6065:
        /*8e14*/ 	.byte	0x04, 0x11
        /*8e16*/ 	.short	(.L_6067 - .L_6066)
	.align		4
.L_6066:
        /*8e18*/ 	.word	index@($_Z12KKT_EVALUATEPfS_S_$_Z7J_0_1_6PfS_)
        /*8e1c*/ 	.word	0x00000008


	//----- nvinfo : EIATTR_FRAME_SIZE
	.align		4
.L_6067:
        /*8e20*/ 	.byte	0x04, 0x11
        /*8e22*/ 	.short	(.L_6069 - .L_6068)
	.align		4
.L_6068:
        /*8e24*/ 	.word	index@($_Z12KKT_EVALUATEPfS_S_$_Z7J_0_1_5PfS_)
        /*8e28*/ 	.word	0x00000008


	//----- nvinfo : EIATTR_FRAME_SIZE
	.align		4
.L_6069:
        /*8e2c*/ 	.byte	0x04, 0x11
        /*8e2e*/ 	.short	(.L_6071 - .L_6070)
	.align		4
.L_6070:
        /*8e30*/ 	.word	index@($_Z12KKT_EVALUATEPfS_S_$_Z7J_0_1_4PfS_)
        /*8e34*/ 	.word	0x00000008


	//----- nvinfo : EIATTR_FRAME_SIZE
	.align		4
.L_6071:
        /*8e38*/ 	.byte	0x04, 0x11
        /*8e3a*/ 	.short	(.L_6073 - .L_6072)
	.align		4
.L_6072:
        /*8e3c*/ 	.word	index@($_Z12KKT_EVALUATEPfS_S_$_Z7J_0_1_3PfS_)
        /*8e40*/ 	.word	0x00000008


	//----- nvinfo : EIATTR_FRAME_SIZE
	.align		4
.L_6073:
        /*8e44*/ 	.byte	0x04, 0x11
        /*8e46*/ 	.short	(.L_6075 - .L_6074)
	.align		4
.L_6074:
        /*8e48*/ 	.word	index@($_Z12KKT_EVALUATEPfS_S_$_Z7J_0_1_2PfS_)
        /*8e4c*/ 	.word	0x00000008


	//----- nvinfo : EIATTR_FRAME_SIZE
	.align		4
.L_6075:
        /*8e50*/ 	.byte	0x04, 0x11
        /*8e52*/ 	.short	(.L_6077 - .L_6076)
	.align		4
.L_6076:
        /*8e54*/ 	.word	index@($_Z12KKT_EVALUATEPfS_S_$_Z7J_0_1_1PfS_)
        /*8e58*/ 	.word	0x00000008


	//----- nvinfo : EIATTR_FRAME_SIZE
	.align		4
.L_6077:
        /*8e5c*/ 	.byte	0x04, 0x11
        /*8e5e*/ 	.short	(.L_6079 - .L_6078)
	.align		4
.L_6078:
        /*8e60*/ 	.word	index@($_Z12KKT_EVALUATEPfS_S_$_Z7J_0_1_0PfS_)
        /*8e64*/ 	.word	0x00000008


	//----- nvinfo : EIATTR_FRAME_SIZE
	.align		4
.L_6079:
        /*8e68*/ 	.byte	0x04, 0x11
        /*8e6a*/ 	.short	(.L_6081 - .L_6080)
	.align		4
.L_6080:
        /*8e6c*/ 	.word	index@($_Z12KKT_EVALUATEPfS_S_$_Z7J_0_0_9PfS_)
        /*8e70*/ 	.word	0x00000008


	//----- nvinfo : EIATTR_FRAME_SIZE
	.align		4
.L_6081:
        /*8e74*/ 	.byte	0x04, 0x11
        /*8e76*/ 	.short	(.L_6083 - .L_6082)
	.align		4
.L_6082:
        /*8e78*/ 	.word	index@($_Z12KKT_EVALUATEPfS_S_$_Z7J_0_0_8PfS_)
        /*8e7c*/ 	.word	0x00000008


	//----- nvinfo : EIATTR_FRAME_SIZE
	.align		4
.L_6083:
        /*8e80*/ 	.byte	0x04, 0x11
        /*8e82*/ 	.short	(.L_6085 - .L_6084)
	.align		4
.L_6084:
        /*8e84*/ 	.word	index@($_Z12KKT_EVALUATEPfS_S_$_Z7J_0_0_7PfS_)
        /*8e88*/ 	.word	0x00000008


	//----- nvinfo : EIATTR_FRAME_SIZE
	.align		4
.L_6085:
        /*8e8c*/ 	.byte	0x04, 0x11
        /*8e8e*/ 	.short	(.L_6087 - .L_6086)
	.align		4
.L_6086:
        /*8e90*/ 	.word	index@($_Z12KKT_EVALUATEPfS_S_$_Z7J_0_0_6PfS_)
        /*8e94*/ 	.word	0x00000008


	//----- nvinfo : EIATTR_FRAME_SIZE
	.align		4
.L_6087:
        /*8e98*/ 	.byte	0x04, 0x11
        /*8e9a*/ 	.short	(.L_6089 - .L_6088)
	.align		4
.L_6088:
        /*8e9c*/ 	.word	index@($_Z12KKT_EVALUATEPfS_S_$_Z7J_0_0_5PfS_)
        /*8ea0*/ 	.word	0x00000008


	//----- nvinfo : EIATTR_FRAME_SIZE
	.align		4
.L_6089:
        /*8ea4*/ 	.byte	0x04, 0x11
        /*8ea6*/ 	.short	(.L_6091 - .L_6090)
	.align		4
.L_6090:
        /*8ea8*/ 	.word	index@($_Z12KKT_EVALUATEPfS_S_$_Z7J_0_0_4PfS_)
        /*8eac*/ 	.word	0x00000008


	//----- nvinfo : EIATTR_FRAME_SIZE
	.align		4
.L_6091:
        /*8eb0*/ 	.byte	0x04, 0x11
        /*8eb2*/ 	.short	(.L_6093 - .L_6092)
	.align		4
.L_6092:
        /*8eb4*/ 	.word	index@($_Z12KKT_EVALUATEPfS_S_$_Z7J_0_0_3PfS_)
        /*8eb8*/ 	.word	0x00000008


	//----- nvinfo : EIATTR_FRAME_SIZE
	.align		4
.L_6093:
        /*8ebc*/ 	.byte	0x04, 0x11
        /*8ebe*/ 	.short	(.L_6095 - .L_6094)
	.align		4
.L_6094:
        /*8ec0*/ 	.word	index@($_Z12KKT_EVALUATEPfS_S_$_Z7J_0_0_2PfS_)
        /*8ec4*/ 	.word	0x00000008


	//----- nvinfo : EIATTR_FRAME_SIZE
	.align		4
.L_6095:
        /*8ec8*/ 	.byte	0x04, 0x11
        /*8eca*/ 	.short	(.L_6097 - .L_6096)
	.align		4
.L_6096:
        /*8ecc*/ 	.word	index@($_Z12KKT_EVALUATEPfS_S_$_Z7J_0_0_1PfS_)
        /*8ed0*/ 	.word	0x00000008


	//----- nvinfo : EIATTR_FRAME_SIZE
	.align		4
.L_6097:
        /*8ed4*/ 	.byte	0x04, 0x11
        /*8ed6*/ 	.short	(.L_6099 - .L_6098)
	.align		4
.L_6098:
        /*8ed8*/ 	.word	index@($_Z12KKT_EVALUATEPfS_S_$_Z7J_0_0_0PfS_)
        /*8edc*/ 	.word	0x00000008


	//----- nvinfo : EIATTR_FRAME_SIZE
	.align		4
.L_6099:
        /*8ee0*/ 	.byte	0x04, 0x11
        /*8ee2*/ 	.short	(.L_6101 - .L_6100)
	.align		4
.L_6100:
        /*8ee4*/ 	.word	index@($_Z12KKT_EVALUATEPfS_S_$_Z6COST_2PfS_)
        /*8ee8*/ 	.word	0x00000008


	//----- nvinfo : EIATTR_FRAME_SIZE
	.align		4
.L_6101:
        /*8eec*/ 	.byte	0x04, 0x11
        /*8eee*/ 	.short	(.L_6103 - .L_6102)
	.align		4
.L_6102:
        /*8ef0*/ 	.word	index@($_Z12KKT_EVALUATEPfS_S_$_Z6COST_1PfS_)
        /*8ef4*/ 	.word	0x00000008


	//----- nvinfo : EIATTR_FRAME_SIZE
	.align		4
.L_6103:
        /*8ef8*/ 	.byte	0x04, 0x11
        /*8efa*/ 	.short	(.L_6105 - .L_6104)
	.align		4
.L_6104:
        /*8efc*/ 	.word	index@($_Z12KKT_EVALUATEPfS_S_$_Z6COST_0PfS_)
        /*8f00*/ 	.word	0x00000008


	//----- nvinfo : EIATTR_FRAME_SIZE
	.align		4
.L_6105:
        /*8f04*/ 	.byte	0x04, 0x11
        /*8f06*/ 	.short	(.L_6107 - .L_6106)
	.align		4
.L_6106:
        /*8f08*/ 	.word	index@(_Z12KKT_EVALUATEPfS_S_)
        /*8f0c*/ 	.word	0x00000008


	//----- nvinfo : EIATTR_MIN_STACK_SIZE
	.align		4
.L_6107:
        /*8f10*/ 	.byte	0x04, 0x12
        /*8f12*/ 	.short	(.L_6109 - .L_6108)
	.align		4
.L_6108:
        /*8f14*/ 	.word	index@(_Z12KKT_EVALUATEPfS_S_)
        /*8f18*/ 	.word	0x00000008


	//----- nvinfo : EIATTR_MIN_STACK_SIZE
	.align		4
.L_6109:
        /*8f1c*/ 	.byte	0x04, 0x12
        /*8f1e*/ 	.short	(.L_6111 - .L_6110)
	.align		4
.L_6110:
        /*8f20*/ 	.word	index@(_Z10J_EVALUATEPfS_S_)
        /*8f24*/ 	.word	0x00000008


	//----- nvinfo : EIATTR_MIN_STACK_SIZE
	.align		4
.L_6111:
        /*8f28*/ 	.byte	0x04, 0x12
        /*8f2a*/ 	.short	(.L_6113 - .L_6112)
	.align		4
.L_6112:
        /*8f2c*/ 	.word	index@(_Z10KKT_FORMATPPfS_)
        /*8f30*/ 	.word	0x00000000


	//----- nvinfo : EIATTR_MIN_STACK_SIZE
	.align		4
.L_6113:
        /*8f34*/ 	.byte	0x04, 0x12
        /*8f36*/ 	.short	(.L_6115 - .L_6114)
	.align		4
.L_6114:
        /*8f38*/ 	.word	index@(_Z8J_FORMATPPfS_)
        /*8f3c*/ 	.word	0x00000000


	//----- nvinfo : EIATTR_MIN_STACK_SIZE
	.align		4
.L_6115:
        /*8f40*/ 	.byte	0x04, 0x12
        /*8f42*/ 	.short	(.L_6117 - .L_6116)
	.align		4
.L_6116:
        /*8f44*/ 	.word	index@(_Z11WI_EVALUATEPf)
        /*8f48*/ 	.word	0x00000000
.L_6117:


//--------------------- .nv.compat                --------------------------
	.section	.nv.compat,"",@"SHT_CUDA_COMPAT_INFO"
	.align	4
        /*0000*/ 	.byte	0x02, 0x09, 0x00, 0x00, 0x02, 0x02, 0x01, 0x00, 0x02, 0x05, 0x05, 0x00, 0x03, 0x07, 0x01, 0x01
        /*0010*/ 	.byte	0x02, 0x03, 0x00, 0x00, 0x02, 0x06, 0x01, 0x00, 0x04, 0x0b, 0x08, 0x00, 0x01, 0x00, 0x00, 0x00
        /*0020*/ 	.byte	0x00, 0x00, 0x00, 0x00


//--------------------- .nv.info._Z12KKT_EVALUATEPfS_S_ --------------------------
	.section	.nv.info._Z12KKT_EVALUATEPfS_S_,"",@"SHT_CUDA_INFO"
	.sectionflags	@""
	.align	4


	//----- nvinfo : EIATTR_CUDA_API_VERSION
	.align		4
        /*0000*/ 	.byte	0x04, 0x37
        /*0002*/ 	.short	(.L_6119 - .L_6118)
.L_6118:
        /*0004*/ 	.word	0x00000082


	//----- nvinfo : EIATTR_KPARAM_INFO
	.align		4
.L_6119:
        /*0008*/ 	.byte	0x04, 0x17
        /*000a*/ 	.short	(.L_6121 - .L_6120)
.L_6120:
        /*000c*/ 	.word	0x00000000
        /*0010*/ 	.short	0x0002
        /*0012*/ 	.short	0x0010
        /*0014*/ 	.byte	0x00, 0xf5, 0x21, 0x00


	//----- nvinfo : EIATTR_KPARAM_INFO
	.align		4
.L_6121:
        /*0018*/ 	.byte	0x04, 0x17
        /*001a*/ 	.short	(.L_6123 - .L_6122)
.L_6122:
        /*001c*/ 	.word	0x00000000
        /*0020*/ 	.short	0x0001
        /*0022*/ 	.short	0x0008
        /*0024*/ 	.byte	0x00, 0xf5, 0x21, 0x00


	//----- nvinfo : EIATTR_KPARAM_INFO
	.align		4
.L_6123:
        /*0028*/ 	.byte	0x04, 0x17
        /*002a*/ 	.short	(.L_6125 - .L_6124)
.L_6124:
        /*002c*/ 	.word	0x00000000
        /*0030*/ 	.short	0x0000
        /*0032*/ 	.short	0x0000
        /*0034*/ 	.byte	0x00, 0xf5, 0x21, 0x00


	//----- nvinfo : EIATTR_SPARSE_MMA_MASK
	.align		4
.L_6125:
        /*0038*/ 	.byte	0x03, 0x50
        /*003a*/ 	.short	0x0000


	//----- nvinfo : EIATTR_MAXREG_COUNT
	.align		4
        /*003c*/ 	.byte	0x03, 0x1b
        /*003e*/ 	.short	0x00ff


	//----- nvinfo : EIATTR_MERCURY_ISA_VERSION
	.align		4
        /*0040*/ 	.byte	0x03, 0x5f
        /*0042*/ 	.short	0x0101


	//----- nvinfo : EIATTR_VRC_CTA_INIT_COUNT
	.align		4
        /*0044*/ 	.byte	0x02, 0x4a
	.zero		1
	.zero		1


	//----- nvinfo : EIATTR_EXIT_INSTR_OFFSETS
	.align		4
        /*0048*/ 	.byte	0x04, 0x1c
        /*004a*/ 	.short	(.L_6127 - .L_6126)


	//   ....[0]....
.L_6126:
        /*004c*/ 	.word	0x00000160


	//----- nvinfo : EIATTR_CRS_STACK_SIZE
	.align		4
.L_6127:
        /*0050*/ 	.byte	0x04, 0x1e
        /*0052*/ 	.short	(.L_6129 - .L_6128)
.L_6128:
        /*0054*/ 	.word	0x00000000


	//----- nvinfo : EIATTR_CBANK_PARAM_SIZE
	.align		4
.L_6129:
        /*0058*/ 	.byte	0x03, 0x19
        /*005a*/ 	.short	0x0018


	//----- nvinfo : EIATTR_PARAM_CBANK
	.align		4
        /*005c*/ 	.byte	0x04, 0x0a
        /*005e*/ 	.short	(.L_6131 - .L_6130)
	.align		4
.L_6130:
        /*0060*/ 	.word	index@(.nv.constant0._Z12KKT_EVALUATEPfS_S_)
        /*0064*/ 	.short	0x0380
        /*0066*/ 	.short	0x0018


	//----- nvinfo : EIATTR_SW_WAR
	.align		4
.L_6131:
        /*0068*/ 	.byte	0x04, 0x36
        /*006a*/ 	.short	(.L_6133 - .L_6132)
.L_6132:
        /*006c*/ 	.word	0x00000008
.L_6133:


//--------------------- .nv.info._Z10J_EVALUATEPfS_S_ --------------------------
	.section	.nv.info._Z10J_EVALUATEPfS_S_,"",@"SHT_CUDA_INFO"
	.sectionflags	@""
	.align	4


	//----- nvinfo : EIATTR_CUDA_API_VERSION
	.align		4
        /*0000*/ 	.byte	0x04, 0x37
        /*0002*/ 	.short	(.L_6135 - .L_6134)
.L_6134:
        /*0004*/ 	.word	0x00000082


	//----- nvinfo : EIATTR_KPARAM_INFO
	.align		4
.L_6135:
        /*0008*/ 	.byte	0x04, 0x17
        /*000a*/ 	.short	(.L_6137 - .L_6136)
.L_6136:
        /*000c*/ 	.word	0x00000000
        /*0010*/ 	.short	0x0002
        /*0012*/ 	.short	0x0010
        /*0014*/ 	.byte	0x00, 0xf5, 0x21, 0x00


	//----- nvinfo : EIATTR_KPARAM_INFO
	.align		4
.L_6137:
        /*0018*/ 	.byte	0x04, 0x17
        /*001a*/ 	.short	(.L_6139 - .L_6138)
.L_6138:
        /*001c*/ 	.word	0x00000000
        /*0020*/ 	.short	0x0001
        /*0022*/ 	.short	0x0008
        /*0024*/ 	.byte	0x00, 0xf5, 0x21, 0x00


	//----- nvinfo : EIATTR_KPARAM_INFO
	.align		4
.L_6139:
        /*0028*/ 	.byte	0x04, 0x17
        /*002a*/ 	.short	(.L_6141 - .L_6140)
.L_6140:
        /*002c*/ 	.word	0x00000000
        /*0030*/ 	.short	0x0000
        /*0032*/ 	.short	0x0000
        /*0034*/ 	.byte	0x00, 0xf5, 0x21, 0x00


	//----- nvinfo : EIATTR_SPARSE_MMA_MASK
	.align		4
.L_6141:
        /*0038*/ 	.byte	0x03, 0x50
        /*003a*/ 	.short	0x0000


	//----- nvinfo : EIATTR_MAXREG_COUNT
	.align		4
        /*003c*/ 	.byte	0x03, 0x1b
        /*003e*/ 	.short	0x00ff


	//----- nvinfo : EIATTR_MERCURY_ISA_VERSION
	.align		4
        /*0040*/ 	.byte	0x03, 0x5f
        /*0042*/ 	.short	0x0101


	//----- nvinfo : EIATTR_VRC_CTA_INIT_COUNT
	.align		4
        /*0044*/ 	.byte	0x02, 0x4a
	.zero		1
	.zero		1


	//----- nvinfo : EIATTR_EXIT_INSTR_OFFSETS
	.align		4
        /*0048*/ 	.byte	0x04, 0x1c
        /*004a*/ 	.short	(.L_6143 - .L_6142)


	//   ....[0]....
.L_6142:
        /*004c*/ 	.word	0x00000160


	//----- nvinfo : EIATTR_CRS_STACK_SIZE
	.align		4
.L_6143:
        /*0050*/ 	.byte	0x04, 0x1e
        /*0052*/ 	.short	(.L_6145 - .L_6144)
.L_6144:
        /*0054*/ 	.word	0x00000000


	//----- nvinfo : EIATTR_CBANK_PARAM_SIZE
	.align		4
.L_6145:
        /*0058*/ 	.byte	0x03, 0x19
        /*005a*/ 	.short	0x0018


	//----- nvinfo : EIATTR_PARAM_CBANK
	.align		4
        /*005c*/ 	.byte	0x04, 0x0a
        /*005e*/ 	.short	(.L_6147 - .L_6146)
	.align		4
.L_6146:
        /*0060*/ 	.word	index@(.nv.constant0._Z10J_EVALUATEPfS_S_)
        /*0064*/ 	.short	0x0380
        /*0066*/ 	.short	0x0018


	//----- nvinfo : EIATTR_SW_WAR
	.align		4
.L_6147:
        /*0068*/ 	.byte	0x04, 0x36
        /*006a*/ 	.short	(.L_6149 - .L_6148)
.L_6148:
        /*006c*/ 	.word	0x00000008
.L_6149:


//--------------------- .nv.info._Z10KKT_FORMATPPfS_ --------------------------
	.section	.nv.info._Z10KKT_FORMATPPfS_,"",@"SHT_CUDA_INFO"
	.sectionflags	@""
	.align	4


	//----- nvinfo : EIATTR_CUDA_API_VERSION
	.align		4
        /*0000*/ 	.byte	0x04, 0x37
        /*0002*/ 	.short	(.L_6151 - .L_6150)
.L_6150:
        /*0004*/ 	.word	0x00000082


	//----- nvinfo : EIATTR_KPARAM_INFO
	.align		4
.L_6151:
        /*0008*/ 	.byte	0x04, 0x17
        /*000a*/ 	.short	(.L_6153 - .L_6152)
.L_6152:
        /*000c*/ 	.word	0x00000000
        /*0010*/ 	.short	0x0001
        /*0012*/ 	.short	0x0008
        /*0014*/ 	.byte	0x00, 0xf5, 0x21, 0x00


	//----- nvinfo : EIATTR_KPARAM_INFO
	.align		4
.L_6153:
        /*0018*/ 	.byte	0x04, 0x17
        /*001a*/ 	.short	(.L_6155 - .L_6154)
.L_6154:
        /*001c*/ 	.word	0x00000000
        /*0020*/ 	.short	0x0000
        /*0022*/ 	.short	0x0000
        /*0024*/ 	.byte	0x00, 0xf5, 0x21, 0x00


	//----- nvinfo : EIATTR_SPARSE_MMA_MASK
	.align		4
.L_6155:
        /*0028*/ 	.byte	0x03, 0x50
        /*002a*/ 	.short	0x0000


	//----- nvinfo : EIATTR_MAXREG_COUNT
	.align		4
        /*002c*/ 	.byte	0x03, 0x1b
        /*002e*/ 	.short	0x00ff


	//----- nvinfo : EIATTR_MERCURY_ISA_VERSION
	.align		4
        /*0030*/ 	.byte	0x03, 0x5f
        /*0032*/ 	.short	0x0101


	//----- nvinfo : EIATTR_VRC_CTA_INIT_COUNT
	.align		4
        /*0034*/ 	.byte	0x02, 0x4a
	.zero		1
	.zero		1


	//----- nvinfo : EIATTR_EXIT_INSTR_OFFSETS
	.align		4
        /*0038*/ 	.byte	0x04, 0x1c
        /*003a*/ 	.short	(.L_6157 - .L_6156)


	//   ....[0]....
.L_6156:
        /*003c*/ 	.word	0x000000c0


	//----- nvinfo : EIATTR_CBANK_PARAM_SIZE
	.align		4
.L_6157:
        /*0040*/ 	.byte	0x03, 0x19
        /*0042*/ 	.short	0x0010


	//----- nvinfo : EIATTR_PARAM_CBANK
	.align		4
        /*0044*/ 	.byte	0x04, 0x0a
        /*0046*/ 	.short	(.L_6159 - .L_6158)
	.align		4
.L_6158:
        /*0048*/ 	.word	index@(.nv.constant0._Z10KKT_FORMATPPfS_)
        /*004c*/ 	.short	0x0380
        /*004e*/ 	.short	0x0010


	//----- nvinfo : EIATTR_SW_WAR
	.align		4
.L_6159:
        /*0050*/ 	.byte	0x04, 0x36
        /*0052*/ 	.short	(.L_6161 - .L_6160)
.L_6160:
        /*0054*/ 	.word	0x00000008
.L_6161:


//--------------------- .nv.info._Z8J_FORMATPPfS_ --------------------------
	.section	.nv.info._Z8J_FORMATPPfS_,"",@"SHT_CUDA_INFO"
	.sectionflags	@""
	.align	4


	//----- nvinfo : EIATTR_CUDA_API_VERSION
	.align		4
        /*0000*/ 	.byte	0x04, 0x37
        /*0002*/ 	.short	(.L_6163 - .L_6162)
.L_6162:
        /*0004*/ 	.word	0x00000082


	//----- nvinfo : EIATTR_KPARAM_INFO
	.align		4
.L_6163:
        /*0008*/ 	.byte	0x04, 0x17
        /*000a*/ 	.short	(.L_6165 - .L_6164)
.L_6164:
        /*000c*/ 	.word	0x00000000
        /*0010*/ 	.short	0x0001
        /*0012*/ 	.short	0x0008
        /*0014*/ 	.byte	0x00, 0xf5, 0x21, 0x00


	//----- nvinfo : EIATTR_KPARAM_INFO
	.align		4
.L_6165:
        /*0018*/ 	.byte	0x04, 0x17
        /*001a*/ 	.short	(.L_6167 - .L_6166)
.L_6166:
        /*001c*/ 	.word	0x00000000
        /*0020*/ 	.short	0x0000
        /*0022*/ 	.short	0x0000
        /*0024*/ 	.byte	0x00, 0xf5, 0x21, 0x00


	//----- nvinfo : EIATTR_SPARSE_MMA_MASK
	.align		4
.L_6167:
        /*0028*/ 	.byte	0x03, 0x50
        /*002a*/ 	.short	0x0000


	//----- nvinfo : EIATTR_MAXREG_COUNT
	.align		4
        /*002c*/ 	.byte	0x03, 0x1b
        /*002e*/ 	.short	0x00ff


	//----- nvinfo : EIATTR_MERCURY_ISA_VERSION
	.align		4
        /*0030*/ 	.byte	0x03, 0x5f
        /*0032*/ 	.short	0x0101


	//----- nvinfo : EIATTR_VRC_CTA_INIT_COUNT
	.align		4
        /*0034*/ 	.byte	0x02, 0x4a
	.zero		1
	.zero		1


	//----- nvinfo : EIATTR_EXIT_INSTR_OFFSETS
	.align		4
        /*0038*/ 	.byte	0x04, 0x1c
        /*003a*/ 	.short	(.L_6169 - .L_6168)


	//   ....[0]....
.L_6168:
        /*003c*/ 	.word	0x000000c0


	//----- nvinfo : EIATTR_CBANK_PARAM_SIZE
	.align		4
.L_6169:
        /*0040*/ 	.byte	0x03, 0x19
        /*0042*/ 	.short	0x0010


	//----- nvinfo : EIATTR_PARAM_CBANK
	.align		4
        /*0044*/ 	.byte	0x04, 0x0a
        /*0046*/ 	.short	(.L_6171 - .L_6170)
	.align		4
.L_6170:
        /*0048*/ 	.word	index@(.nv.constant0._Z8J_FORMATPPfS_)
        /*004c*/ 	.short	0x0380
        /*004e*/ 	.short	0x0010


	//----- nvinfo : EIATTR_SW_WAR
	.align		4
.L_6171:
        /*0050*/ 	.byte	0x04, 0x36
        /*0052*/ 	.short	(.L_6173 - .L_6172)
.L_6172:
        /*0054*/ 	.word	0x00000008
.L_6173:


//--------------------- .nv.info._Z11WI_EVALUATEPf --------------------------
	.section	.nv.info._Z11WI_EVALUATEPf,"",@"SHT_CUDA_INFO"
	.sectionflags	@""
	.align	4


	//----- nvinfo : EIATTR_CUDA_API_VERSION
	.align		4
        /*0000*/ 	.byte	0x04, 0x37
        /*0002*/ 	.short	(.L_6175 - .L_6174)
.L_6174:
        /*0004*/ 	.word	0x00000082


	//----- nvinfo : EIATTR_KPARAM_INFO
	.align		4
.L_6175:
        /*0008*/ 	.byte	0x04, 0x17
        /*000a*/ 	.short	(.L_6177 - .L_6176)
.L_6176:
        /*000c*/ 	.word	0x00000000
        /*0010*/ 	.short	0x0000
        /*0012*/ 	.short	0x0000
        /*0014*/ 	.byte	0x00, 0xf5, 0x21, 0x00


	//----- nvinfo : EIATTR_SPARSE_MMA_MASK
	.align		4
.L_6177:
        /*0018*/ 	.byte	0x03, 0x50
        /*001a*/ 	.short	0x0000


	//----- nvinfo : EIATTR_MAXREG_COUNT
	.align		4
        /*001c*/ 	.byte	0x03, 0x1b
        /*001e*/ 	.short	0x00ff


	//----- nvinfo : EIATTR_MERCURY_ISA_VERSION
	.align		4
        /*0020*/ 	.byte	0x03, 0x5f
        /*0022*/ 	.short	0x0101


	//----- nvinfo : EIATTR_VRC_CTA_INIT_COUNT
	.align		4
        /*0024*/ 	.byte	0x02, 0x4a
	.zero		1
	.zero		1


	//----- nvinfo : EIATTR_EXIT_INSTR_OFFSETS
	.align		4
        /*0028*/ 	.byte	0x04, 0x1c
        /*002a*/ 	.short	(.L_6179 - .L_6178)


	//   ....[0]....
.L_6178:
        /*002c*/ 	.word	0x000000d0


	//----- nvinfo : EIATTR_CBANK_PARAM_SIZE
	.align		4
.L_6179:
        /*0030*/ 	.byte	0x03, 0x19
        /*0032*/ 	.short	0x0008


	//----- nvinfo : EIATTR_PARAM_CBANK
	.align		4
        /*0034*/ 	.byte	0x04, 0x0a
        /*0036*/ 	.short	(.L_6181 - .L_6180)
	.align		4
.L_6180:
        /*0038*/ 	.word	index@(.nv.constant0._Z11WI_EVALUATEPf)
        /*003c*/ 	.short	0x0380
        /*003e*/ 	.short	0x0008


	//----- nvinfo : EIATTR_SW_WAR
	.align		4
.L_6181:
        /*0040*/ 	.byte	0x04, 0x36
        /*0042*/ 	.short	(.L_6183 - .L_6182)
.L_6182:
        /*0044*/ 	.word	0x00000008
.L_6183:


//--------------------- .nv.callgraph             --------------------------
	.section	.nv.callgraph,"",@"SHT_CUDA_CALLGRAPH"
	.align	4
	.sectionentsize	8
	.align		4
        /*0000*/ 	.word	0x00000000
	.align		4
        /*0004*/ 	.word	0xffffffff
	.align		4
        /*0008*/ 	.word	0x00000000
	.align		4
        /*000c*/ 	.word	0xfffffffe
	.align		4
        /*0010*/ 	.word	0x00000000
	.align		4
        /*0014*/ 	.word	0xfffffffd
	.align		4
        /*0018*/ 	.word	0x00000000
	.align		4
        /*001c*/ 	.word	0xfffffffc


//--------------------- .nv.constant3             --------------------------
	.section	.nv.constant3,"a",@progbits
	.align	8
.nv.constant3:
	.type		WI_LOOKUP,@object
	.size		WI_LOOKUP,(COST_LOOKUP - WI_LOOKUP)
WI_LOOKUP:
        /* <DEDUP_REMOVED lines=16> */
        /*0100*/ 	.byte	0x00, 0x00, 0x80, 0x3f, 0x00, 0x00, 0x80, 0x3f
	.type		COST_LOOKUP,@object
	.size		COST_LOOKUP,(KKT_LOOKUP - COST_LOOKUP)
COST_LOOKUP:
        /*0108*/ 	.byte	0x78, 0x2f, 0x00, 0x00, 0x00, 0x00, 0x00, 0x00, 0x80, 0x2f, 0x00, 0x00, 0x00, 0x00, 0x00, 0x00
        /*0118*/ 	.byte	0x88, 0x2f, 0x00, 0x00, 0x00, 0x00, 0x00, 0x00
	.type		KKT_LOOKUP,@object
	.size		KKT_LOOKUP,(J_LOOKUP - KKT_LOOKUP)
KKT_LOOKUP:
        /* <DEDUP_REMOVED lines=33> */
	.type		J_LOOKUP,@object
	.size		J_LOOKUP,(.L_3 - J_LOOKUP)
J_LOOKUP:
        /* <DEDUP_REMOVED lines=726> */
.L_3:


//--------------------- .nv.constant2._Z12KKT_EVALUATEPfS_S_ --------------------------
	.section	.nv.constant2._Z12KKT_EVALUATEPfS_S_,"a",@progbits
	.sectionflags	@""
	.align	4
.nv.constant2._Z12KKT_EVALUATEPfS_S_:
        /* <DEDUP_REMOVED lines=761> */


//--------------------- .nv.constant2._Z10J_EVALUATEPfS_S_ --------------------------
	.section	.nv.constant2._Z10J_EVALUATEPfS_S_,"a",@progbits
	.sectionflags	@""
	.align	4
.nv.constant2._Z10J_EVALUATEPfS_S_:
        /* <DEDUP_REMOVED lines=761> */


//--------------------- .text._Z12KKT_EVALUATEPfS_S_ --------------------------
	.section	.text._Z12KKT_EVALUATEPfS_S_,"ax",@progbits
	.align	128
        .global         _Z12KKT_EVALUATEPfS_S_
        .type           _Z12KKT_EVALUATEPfS_S_,@function
        .size           _Z12KKT_EVALUATEPfS_S_,(.L_x_1525 - _Z12KKT_EVALUATEPfS_S_)
        .other          _Z12KKT_EVALUATEPfS_S_,@"STO_CUDA_ENTRY STV_DEFAULT"
_Z12KKT_EVALUATEPfS_S_:
.text._Z12KKT_EVALUATEPfS_S_:
[----:B------:R-:W0:Y:S01]  /*0000*/  LDC R1, c[0x0][0x37c] ;  /* 0x0000df00ff017b82 */ /* 0x000e220000000800 */
[----:B------:R-:W1:Y:S01]  /*0010*/  S2R R2, SR_CTAID.X ;  /* 0x0000000000027919 */ /* 0x000e620000002500 */
[----:B------:R-:W1:Y:S01]  /*0020*/  LDCU UR4, c[0x0][0x360] ;  /* 0x00006c00ff0477ac */ /* 0x000e620008000800 */
[----:B------:R-:W1:Y:S01]  /*0030*/  S2R R3, SR_TID.X ;  /* 0x0000000000037919 */ /* 0x000e620000002100 */
[----:B------:R-:W2:Y:S01]  /*0040*/  LDCU.64 UR6, c[0x0][0x390] ;  /* 0x00007200ff0677ac */ /* 0x000ea20008000a00 */
[----:B------:R-:W3:Y:S01]  /*0050*/  LDCU.64 UR36, c[0x0][0x358] ;  /* 0x00006b00ff2477ac */ /* 0x000ee20008000a00 */
[----:B--2---:R-:W-:Y:S01]  /*0060*/  MOV R6, UR6 ;  /* 0x0000000600067c02 */ /* 0x004fe20008000f00 */
[----:B------:R-:W-:Y:S02]  /*0070*/  IMAD.U32 R7, RZ, RZ, UR7 ;  /* 0x00000007ff077e24 */ /* 0x000fe4000f8e00ff */
[----:B-1----:R-:W-:Y:S01]  /*0080*/  IMAD R2, R2, UR4, R3 ;  /* 0x0000000402027c24 */ /* 0x002fe2000f8e0203 */
[----:B------:R-:W-:-:S04]  /*0090*/  UMOV UR4, 0x120 ;  /* 0x0000012000047882 */ /* 0x000fc80000000000 */
[----:B------:R-:W-:Y:S01]  /*00a0*/  LEA R0, R2, UR4, 0x3 ;  /* 0x0000000402007c11 */ /* 0x000fe2000f8e18ff */
[----:B------:R-:W1:Y:S05]  /*00b0*/  LDCU.64 UR4, c[0x0][0x388] ;  /* 0x00007100ff0477ac */ /* 0x000e6a0008000a00 */
[----:B------:R-:W2:Y:S01]  /*00c0*/  LDC R0, c[0x3][R0] ;  /* 0x00c0000000007b82 */ /* 0x000ea20000000800 */
[----:B-1----:R-:W-:Y:S01]  /*00d0*/  MOV R4, UR4 ;  /* 0x0000000400047c02 */ /* 0x002fe20008000f00 */
[----:B------:R-:W-:-:S06]  /*00e0*/  IMAD.U32 R5, RZ, RZ, UR5 ;  /* 0x00000005ff057e24 */ /* 0x000fcc000f8e00ff */
[----:B--2---:R1:W2:Y:S01]  /*00f0*/  LDC.64 R8, c[0x2][R0] ;  /* 0x0080000000087b82 */ /* 0x0042a20000000a00 */
[----:B------:R-:W-:Y:S01]  /*0100*/  HFMA2 R21, -RZ, RZ, 0, 0 ;  /* 0x00000000ff157431 */ /* 0x000fe200000001ff */
[----:B0--3--:R-:W-:-:S07]  /*0110*/  MOV R20, 0x130 ;  /* 0x0000013000147802 */ /* 0x009fce0000000f00 */
[----:B-12---:R-:W-:Y:S05]  /*0120*/  CALL.REL.NOINC R8 `(_Z12KKT_EVALUATEPfS_S_) ;  /* 0xfffffffc08b47344 */ /* 0x006fea0003c3ffff */
[----:B------:R-:W0:Y:S02]  /*0130*/  LDC.64 R6, c[0x0][0x380] ;  /* 0x0000e000ff067b82 */ /* 0x000e240000000a00 */
[----:B0-----:R-:W-:-:S05]  /*0140*/  IMAD.WIDE R2, R2, 0x4, R6 ;  /* 0x0000000402027825 */ /* 0x001fca00078e0206 */
[----:B------:R-:W-:Y:S01]  /*0150*/  STG.E desc[UR36][R2.64], R4 ;  /* 0x0000000402007986 */ /* 0x000fe2000c101924 */
[----:B------:R-:W-:Y:S05]  /*0160*/  EXIT ;  /* 0x000000000000794d */ /* 0x000fea0003800000 */
        .type           $_Z12KKT_EVALUATEPfS_S_$_Z6COST_0PfS_,@function
        .size           $_Z12KKT_EVALUATEPfS_S_$_Z6COST_0PfS_,($_Z12KKT_EVALUATEPfS_S_$_Z6COST_1PfS_ - $_Z12KKT_EVALUATEPfS_S_$_Z6COST_0PfS_)
$_Z12KKT_EVALUATEPfS_S_$_Z6COST_0PfS_:
[----:B------:R-:W-:Y:S01]  /*0170*/  VIADD R1, R1, 0xfffffff8 ;  /* 0xfffffff801017836 */ /* 0x000fe20000000000 */
[----:B------:R-:W-:-:S04]  /*0180*/  MOV R3, R5 ;  /* 0x0000000500037202 */ /* 0x000fc80000000f00 */
[----:B------:R0:W-:Y:S02]  /*0190*/  STL [R1], R2 ;  /* 0x0000000201007387 */ /* 0x0001e40000100800 */
[----:B0-----:R-:W-:Y:S01]  /*01a0*/  IMAD.MOV.U32 R2, RZ, RZ, R4 ;  /* 0x000000ffff027224 */ /* 0x001fe200078e0004 */
[----:B------:R-:W0:Y:S04]  /*01b0*/  LDCU.64 UR4, c[0x0][0x358] ;  /* 0x00006b00ff0477ac */ /* 0x000e280008000a00 */
[----:B0-----:R-:W2:Y:S04]  /*01c0*/  LD.E R4, desc[UR4][R2.64+0x14] ;  /* 0x0000140402047980 */ /* 0x001ea8000c101900 */
[----:B------:R-:W3:Y:S04]  /*01d0*/  LD.E R0, desc[UR4][R2.64+0x8] ;  /* 0x0000080402007980 */ /* 0x000ee8000c101900 */
[----:B------:R-:W4:Y:S04]  /*01e0*/  LD.E R6, desc[UR4][R2.64] ;  /* 0x0000000402067980 */ /* 0x000f28000c101900 */
[----:B------:R-:W5:Y:S04]  /*01f0*/  LD.E R8, desc[UR4][R2.64+0x10] ;  /* 0x0000100402087980 */ /* 0x000f68000c101900 */
[----:B------:R-:W5:Y:S04]  /*0200*/  LD.E R9, desc[UR4][R2.64+0x4] ;  /* 0x0000040402097980 */ /* 0x000f68000c101900 */
[----:B------:R-:W5:Y:S04]  /*0210*/  LD.E R5, desc[UR4][R2.64+0xc] ;  /* 0x00000c0402057980 */ /* 0x000f68000c101900 */
[----:B------:R0:W5:Y:S01]  /*0220*/  LDL R2, [R1] ;  /* 0x0000000001027983 */ /* 0x0001620000100800 */
[----:B--2---:R-:W-:-:S04]  /*0230*/  FMUL R7, R4, R4 ;  /* 0x0000000404077220 */ /* 0x004fc80000400000 */
[----:B---3--:R-:W-:-:S04]  /*0240*/  FFMA R7, R0, R0, R7 ;  /* 0x0000000000077223 */ /* 0x008fc80000000007 */
[----:B----4-:R-:W-:-:S04]  /*0250*/  FFMA R7, R6, R6, R7 ;  /* 0x0000000606077223 */ /* 0x010fc80000000007 */
[----:B-----5:R-:W-:-:S04]  /*0260*/  FFMA R4, R8, R8, R7 ;  /* 0x0000000808047223 */ /* 0x020fc80000000007 */
[----:B------:R-:W-:-:S04]  /*0270*/  FFMA R4, R9, R9, R4 ;  /* 0x0000000909047223 */ /* 0x000fc80000000004 */
[----:B------:R-:W-:Y:S01]  /*0280*/  FFMA R4, R5, R5, R4 ;  /* 0x0000000505047223 */ /* 0x000fe20000000004 */
[----:B0-----:R-:W-:Y:S01]  /*0290*/  IADD3 R1, PT, PT, R1, 0x8, RZ ;  /* 0x0000000801017810 */ /* 0x001fe20007ffe0ff */
[----:B------:R-:W-:Y:S06]  /*02a0*/  RET.REL.NODEC R20 `(_Z12KKT_EVALUATEPfS_S_) ;  /* 0xfffffffc14547950 */ /* 0x000fec0003c3ffff */
        .type           $_Z12KKT_EVALUATEPfS_S_$_Z6COST_1PfS_,@function
        .size           $_Z12KKT_EVALUATEPfS_S_$_Z6COST_1PfS_,($_Z12KKT_EVALUATEPfS_S_$_Z6COST_2PfS_ - $_Z12KKT_EVALUATEPfS_S_$_Z6COST_1PfS_)
$_Z12KKT_EVALUATEPfS_S_$_Z6COST_1PfS_:
        /* <DEDUP_REMOVED lines=20> */
        .type           $_Z12KKT_EVALUATEPfS_S_$_Z6COST_2PfS_,@function
        .size           $_Z12KKT_EVALUATEPfS_S_$_Z6COST_2PfS_,($_Z12KKT_EVALUATEPfS_S_$_Z7J_0_0_0PfS_ - $_Z12KKT_EVALUATEPfS_S_$_Z6COST_2PfS_)
$_Z12KKT_EVALUATEPfS_S_$_Z6COST_2PfS_:
        /* <DEDUP_REMOVED lines=20> */
        .type           $_Z12KKT_EVALUATEPfS_S_$_Z7J_0_0_0PfS_,@function
        .size           $_Z12KKT_EVALUATEPfS_S_$_Z7J_0_0_0PfS_,($_Z12KKT_EVALUATEPfS_S_$_Z7J_0_0_1PfS_ - $_Z12KKT_EVALUATEPfS_S_$_Z7J_0_0_0PfS_)
$_Z12KKT_EVALUATEPfS_S_$_Z7J_0_0_0PfS_:
[----:B------:R-:W-:Y:S01]  /*0530*/  IMAD.MOV.U32 R4, RZ, RZ, 0x40000000 ;  /* 0x40000000ff047424 */ /* 0x000fe200078e00ff */
[----:B------:R-:W-:Y:S06]  /*0540*/  RET.REL.NODEC R20 `(_Z12KKT_EVALUATEPfS_S_) ;  /* 0xfffffff814ac7950 */ /* 0x000fec0003c3ffff */
        .type           $_Z12KKT_EVALUATEPfS_S_$_Z7J_0_0_1PfS_,@function
        .size           $_Z12KKT_EVALUATEPfS_S_$_Z7J_0_0_1PfS_,($_Z12KKT_EVALUATEPfS_S_$_Z7J_0_0_2PfS_ - $_Z12KKT_EVALUATEPfS_S_$_Z7J_0_0_1PfS_)
$_Z12KKT_EVALUATEPfS_S_$_Z7J_0_0_1PfS_:
[----:B------:R-:W-:Y:S01]  /*0550*/  HFMA2 R4, -RZ, RZ, 0, 0 ;  /* 0x00000000ff047431 */ /* 0x000fe200000001ff */
[----:B------:R-:W-:Y:S06]  /*0560*/  RET.REL.NODEC R20 `(_Z12KKT_EVALUATEPfS_S_) ;  /* 0xfffffff814a47950 */ /* 0x000fec0003c3ffff */
        .type           $_Z12KKT_EVALUATEPfS_S_$_Z7J_0_0_2PfS_,@function
        .size           $_Z12KKT_EVALUATEPfS_S_$_Z7J_0_0_2PfS_,($_Z12KKT_EVALUATEPfS_S_$_Z7J_0_0_3PfS_ - $_Z12KKT_EVALUATEPfS_S_$_Z7J_0_0_2PfS_)
$_Z12KKT_EVALUATEPfS_S_$_Z7J_0_0_2PfS_:
[----:B------:R-:W-:Y:S01]  /*0570*/  IMAD.MOV.U32 R4, RZ, RZ, RZ ;  /* 0x000000ffff047224 */ /* 0x000fe200078e00ff */
[----:B------:R-:W-:Y:S06]  /*0580*/  RET.REL.NODEC R20 `(_Z12KKT_EVALUATEPfS_S_) ;  /* 0xfffffff8149c7950 */ /* 0x000fec0003c3ffff */
        .type           $_Z12KKT_EVALUATEPfS_S_$_Z7J_0_0_3PfS_,@function
        .size           $_Z12KKT_EVALUATEPfS_S_$_Z7J_0_0_3PfS_,($_Z12KKT_EVALUATEPfS_S_$_Z7J_0_0_4PfS_ - $_Z12KKT_EVALUATEPfS_S_$_Z7J_0_0_3PfS_)
$_Z12KKT_EVALUATEPfS_S_$_Z7J_0_0_3PfS_:
[----:B------:R-:W-:Y:S01]  /*0590*/  MOV R4, RZ ;  /* 0x000000ff00047202 */ /* 0x000fe20000000f00 */
[----:B------:R-:W-:Y:S06]  /*05a0*/  RET.REL.NODEC R20 `(_Z12KKT_EVALUATEPfS_S_) ;  /* 0xfffffff814947950 */ /* 0x000fec0003c3ffff */
        .type           $_Z12KKT_EVALUATEPfS_S_$_Z7J_0_0_4PfS_,@function
        .size           $_Z12KKT_EVALUATEPfS_S_$_Z7J_0_0_4PfS_,($_Z12KKT_EVALUATEPfS_S_$_Z7J_0_0_5PfS_ - $_Z12KKT_EVALUATEPfS_S_$_Z7J_0_0_4PfS_)
$_Z12KKT_EVALUATEPfS_S_$_Z7J_0_0_4PfS_:
[----:B------:R-:W-:Y:S01]  /*05b0*/  IMAD.MOV.U32 R4, RZ, RZ, RZ ;  /* 0x000000ffff047224 */ /* 0x000fe200078e00ff */
[----:B------:R-:W-:Y:S06]  /*05c0*/  RET.REL.NODEC R20 `(_Z12KKT_EVALUATEPfS_S_) ;  /* 0xfffffff8148c7950 */ /* 0x000fec0003c3ffff */
        .type           $_Z12KKT_EVALUATEPfS_S_$_Z7J_0_0_5PfS_,@function
        .size           $_Z12KKT_EVALUATEPfS_S_$_Z7J_0_0_5PfS_,($_Z12KKT_EVALUATEPfS_S_$_Z7J_0_0_6PfS_ - $_Z12KKT_EVALUATEPfS_S_$_Z7J_0_0_5PfS_)
$_Z12KKT_EVALUATEPfS_S_$_Z7J_0_0_5PfS_:
[----:B------:R-:W-:Y:S01]  /*05d0*/  HFMA2 R4, -RZ, RZ, 0, 0 ;  /* 0x00000000ff047431 */ /* 0x000fe200000001ff */
[----:B------:R-:W-:Y:S06]  /*05e0*/  RET.REL.NODEC R20 `(_Z12KKT_EVALUATEPfS_S_) ;  /* 0xfffffff814847950 */ /* 0x000fec0003c3ffff */
        .type           $_Z12KKT_EVALUATEPfS_S_$_Z7J_0_0_6PfS_,@function
        .size           $_Z12KKT_EVALUATEPfS_S_$_Z7J_0_0_6PfS_,($_Z12KKT_EVALUATEPfS_S_$_Z7J_0_0_7PfS_ - $_Z12KKT_EVALUATEPfS_S_$_Z7J_0_0_6PfS_)
$_Z12KKT_EVALUATEPfS_S_$_Z7J_0_0_6PfS_:
[----:B------:R-:W-:Y:S01]  /*05f0*/  IMAD.MOV.U32 R4, RZ, RZ, 0x3f800000 ;  /* 0x3f800000ff047424 */ /* 0x000fe200078e00ff */
[----:B------:R-:W-:Y:S06]  /*0600*/  RET.REL.NODEC R20 `(_Z12KKT_EVALUATEPfS_S_) ;  /* 0xfffffff8147c7950 */ /* 0x000fec0003c3ffff */
        .type           $_Z12KKT_EVALUATEPfS_S_$_Z7J_0_0_7PfS_,@function
        .size           $_Z12KKT_EVALUATEPfS_S_$_Z7J_0_0_7PfS_,($_Z12KKT_EVALUATEPfS_S_$_Z7J_0_0_8PfS_ - $_Z12KKT_EVALUATEPfS_S_$_Z7J_0_0_7PfS_)
$_Z12KKT_EVALUATEPfS_S_$_Z7J_0_0_7PfS_:
[----:B------:R-:W-:Y:S01]  /*0610*/  MOV R4, 0xbf800000 ;  /* 0xbf80000000047802 */ /* 0x000fe20000000f00 */
[----:B------:R-:W-:Y:S06]  /*0620*/  RET.REL.NODEC R20 `(_Z12KKT_EVALUATEPfS_S_) ;  /* 0xfffffff814747950 */ /* 0x000fec0003c3ffff */
        .type           $_Z12KKT_EVALUATEPfS_S_$_Z7J_0_0_8PfS_,@function
        .size           $_Z12KKT_EVALUATEPfS_S_$_Z7J_0_0_8PfS_,($_Z12KKT_EVALUATEPfS_S_$_Z7J_0_0_9PfS_ - $_Z12KKT_EVALUATEPfS_S_$_Z7J_0_0_8PfS_)
$_Z12KKT_EVALUATEPfS_S_$_Z7J_0_0_8PfS_:
[----:B------:R-:W-:Y:S01]  /*0630*/  IMAD.MOV.U32 R4, RZ, RZ, RZ ;  /* 0x000000ffff047224 */ /* 0x000fe200078e00ff */
[----:B------:R-:W-:Y:S06]  /*0640*/  RET.REL.NODEC R20 `(_Z12KKT_EVALUATEPfS_S_) ;  /* 0xfffffff8146c7950 */ /* 0x000fec0003c3ffff */
        .type           $_Z12KKT_EVALUATEPfS_S_$_Z7J_0_0_9PfS_,@function
        .size           $_Z12KKT_EVALUATEPfS_S_$_Z7J_0_0_9PfS_,($_Z12KKT_EVALUATEPfS_S_$_Z7J_0_1_0PfS_ - $_Z12KKT_EVALUATEPfS_S_$_Z7J_0_0_9PfS_)
$_Z12KKT_EVALUATEPfS_S_$_Z7J_0_0_9PfS_:
[----:B------:R-:W-:Y:S01]  /*0650*/  HFMA2 R4, -RZ, RZ, 0, 0 ;  /* 0x00000000ff047431 */ /* 0x000fe200000001ff */
[----:B------:R-:W-:Y:S06]  /*0660*/  RET.REL.NODEC R20 `(_Z12KKT_EVALUATEPfS_S_) ;  /* 0xfffffff814647950 */ /* 0x000fec0003c3ffff */
        .type           $_Z12KKT_EVALUATEPfS_S_$_Z7J_0_1_0PfS_,@function
        .size           $_Z12KKT_EVALUATEPfS_S_$_Z7J_0_1_0PfS_,($_Z12KKT_EVALUATEPfS_S_$_Z7J_0_1_1PfS_ - $_Z12KKT_EVALUATEPfS_S_$_Z7J_0_1_0PfS_)
$_Z12KKT_EVALUATEPfS_S_$_Z7J_0_1_0PfS_:
[----:B------:R-:W-:Y:S01]  /*0670*/  IMAD.MOV.U32 R4, RZ, RZ, RZ ;  /* 0x000000ffff047224 */ /* 0x000fe200078e00ff */
[----:B------:R-:W-:Y:S06]  /*0680*/  RET.REL.NODEC R20 `(_Z12KKT_EVALUATEPfS_S_) ;  /* 0xfffffff8145c7950 */ /* 0x000fec0003c3ffff */
        .type           $_Z12KKT_EVALUATEPfS_S_$_Z7J_0_1_1PfS_,@function
        .size           $_Z12KKT_EVALUATEPfS_S_$_Z7J_0_1_1PfS_,($_Z12KKT_EVALUATEPfS_S_$_Z7J_0_1_2PfS_ - $_Z12KKT_EVALUATEPfS_S_$_Z7J_0_1_1PfS_)
$_Z12KKT_EVALUATEPfS_S_$_Z7J_0_1_1PfS_:
[----:B------:R-:W-:Y:S01]  /*0690*/  MOV R4, 0x40000000 ;  /* 0x4000000000047802 */ /* 0x000fe20000000f00 */
[----:B------:R-:W-:Y:S06]  /*06a0*/  RET.REL.NODEC R20 `(_Z12KKT_EVALUATEPfS_S_) ;  /* 0xfffffff814547950 */ /* 0x000fec0003c3ffff */
        .type           $_Z12KKT_EVALUATEPfS_S_$_Z7J_0_1_2PfS_,@function
        .size           $_Z12KKT_EVALUATEPfS_S_$_Z7J_0_1_2PfS_,($_Z12KKT_EVALUATEPfS_S_$_Z7J_0_1_3PfS_ - $_Z12KKT_EVALUATEPfS_S_$_Z7J_0_1_2PfS_)
$_Z12KKT_EVALUATEPfS_S_$_Z7J_0_1_2PfS_:
[----:B------:R-:W-:Y:S01]  /*06b0*/  IMAD.MOV.U32 R4, RZ, RZ, RZ ;  /* 0x000000ffff047224 */ /* 0x000fe200078e00ff */
[----:B------:R-:W-:Y:S06]  /*06c0*/  RET.REL.NODEC R20 `(_Z12KKT_EVALUATEPfS_S_) ;  /* 0xfffffff8144c7950 */ /* 0x000fec0003c3ffff */
        .type           $_Z12KKT_EVALUATEPfS_S_$_Z7J_0_1_3PfS_,@function
        .size           $_Z12KKT_EVALUATEPfS_S_$_Z7J_0_1_3PfS_,($_Z12KKT_EVALUATEPfS_S_$_Z7J_0_1_4PfS_ - $_Z12KKT_EVALUATEPfS_S_$_Z7J_0_1_3PfS_)
$_Z12KKT_EVALUATEPfS_S_$_Z7J_0_1_3PfS_:
[----:B------:R-:W-:Y:S01]  /*06d0*/  HFMA2 R4, -RZ, RZ, 0, 0 ;  /* 0x00000000ff047431 */ /* 0x000fe200000001ff */
[----:B------:R-:W-:Y:S06]  /*06e0*/  RET.REL.NODEC R20 `(_Z12KKT_EVALUATEPfS_S_) ;  /* 0xfffffff814447950 */ /* 0x000fec0003c3ffff */
        .type           $_Z12KKT_EVALUATEPfS_S_$_Z7J_0_1_4PfS_,@function
        .size           $_Z12KKT_EVALUATEPfS_S_$_Z7J_0_1_4PfS_,($_Z12KKT_EVALUATEPfS_S_$_Z7J_0_1_5PfS_ - $_Z12KKT_EVALUATEPfS_S_$_Z7J_0_1_4PfS_)
$_Z12KKT_EVALUATEPfS_S_$_Z7J_0_1_4PfS_:
[----:B------:R-:W-:Y:S01]  /*06f0*/  IMAD.MOV.U32 R4, RZ, RZ, RZ ;  /* 0x000000ffff047224 */ /* 0x000fe200078e00ff */
[----:B------:R-:W-:Y:S06]  /*0700*/  RET.REL.NODEC R20 `(_Z12KKT_EVALUATEPfS_S_) ;  /* 0xfffffff8143c7950 */ /* 0x000fec0003c3ffff */
        .type           $_Z12KKT_EVALUATEPfS_S_$_Z7J_0_1_5PfS_,@function
        .size           $_Z12KKT_EVALUATEPfS_S_$_Z7J_0_1_5PfS_,($_Z12KKT_EVALUATEPfS_S_$_Z7J_0_1_6PfS_ - $_Z12KKT_EVALUATEPfS_S_$_Z7J_0_1_5PfS_)
$_Z12KKT_EVALUATEPfS_S_$_Z7J_0_1_5PfS_:
[----:B------:R-:W-:Y:S01]  /*0710*/  MOV R4, RZ ;  /* 0x000000ff00047202 */ /* 0x000fe20000000f00 */
[----:B------:R-:W-:Y:S06]  /*0720*/  RET.REL.NODEC R20 `(_Z12KKT_EVALUATEPfS_S_) ;  /* 0xfffffff814347950 */ /* 0x000fec0003c3ffff */
        .type           $_Z12KKT_EVALUATEPfS_S_$_Z7J_0_1_6PfS_,@function
        .size           $_Z12KKT_EVALUATEPfS_S_$_Z7J_0_1_6PfS_,($_Z12KKT_EVALUATEPfS_S_$_Z7J_0_1_7PfS_ - $_Z12KKT_EVALUATEPfS_S_$_Z7J_0_1_6PfS_)
$_Z12KKT_EVALUATEPfS_S_$_Z7J_0_1_6PfS_:
[----:B------:R-:W-:Y:S01]  /*0730*/  IMAD.MOV.U32 R4, RZ, RZ, RZ ;  /* 0x000000ffff047224 */ /* 0x000fe200078e00ff */
[----:B------:R-:W-:Y:S06]  /*0740*/  RET.REL.NODEC R20 `(_Z12KKT_EVALUATEPfS_S_) ;  /* 0xfffffff8142c7950 */ /* 0x000fec0003c3ffff */
        .type           $_Z12KKT_EVALUATEPfS_S_$_Z7J_0_1_7PfS_,@function
        .size           $_Z12KKT_EVALUATEPfS_S_$_Z7J_0_1_7PfS_,($_Z12KKT_EVALUATEPfS_S_$_Z7J_0_1_8PfS_ - $_Z12KKT_EVALUATEPfS_S_$_Z7J_0_1_7PfS_)
$_Z12KKT_EVALUATEPfS_S_$_Z7J_0_1_7PfS_:
[----:B------:R-:W-:Y:S01]  /*0750*/  HFMA2 R4, -RZ, RZ, 0, 0 ;  /* 0x00000000ff047431 */ /* 0x000fe200000001ff */
[----:B------:R-:W-:Y:S06]  /*0760*/  RET.REL.NODEC R20 `(_Z12KKT_EVALUATEPfS_S_) ;  /* 0xfffffff814247950 */ /* 0x000fec0003c3ffff */
        .type           $_Z12KKT_EVALUATEPfS_S_$_Z7J_0_1_8PfS_,@function
        .size           $_Z12KKT_EVALUATEPfS_S_$_Z7J_0_1_8PfS_,($_Z12KKT_EVALUATEPfS_S_$_Z7J_0_1_9PfS_ - $_Z12KKT_EVALUATEPfS_S_$_Z7J_0_1_8PfS_)
$_Z12KKT_EVALUATEPfS_S_$_Z7J_0_1_8PfS_:
[----:B------:R-:W-:Y:S01]  /*0770*/  IMAD.MOV.U32 R4, RZ, RZ, 0x3f800000 ;  /* 0x3f800000ff047424 */ /* 0x000fe200078e00ff */
[----:B------:R-:W-:Y:S06]  /*0780*/  RET.REL.NODEC R20 `(_Z12KKT_EVALUATEPfS_S_) ;  /* 0xfffffff8141c7950 */ /* 0x000fec0003c3ffff */
        .type           $_Z12KKT_EVALUATEPfS_S_$_Z7J_0_1_9PfS_,@function
        .size           $_Z12KKT_EVALUATEPfS_S_$_Z7J_0_1_9PfS_,($_Z12KKT_EVALUATEPfS_S_$_Z7J_0_2_0PfS_ - $_Z12KKT_EVALUATEPfS_S_$_Z7J_0_1_9PfS_)
$_Z12KKT_EVALUATEPfS_S_$_Z7J_0_1_9PfS_:
[----:B------:R-:W-:Y:S01]  /*0790*/  MOV R4, 0xbf800000 ;  /* 0xbf80000000047802 */ /* 0x000fe20000000f00 */
[----:B------:R-:W-:Y:S06]  /*07a0*/  RET.REL.NODEC R20 `(_Z12KKT_EVALUATEPfS_S_) ;  /* 0xfffffff814147950 */ /* 0x000fec0003c3ffff */
        .type           $_Z12KKT_EVALUATEPfS_S_$_Z7J_0_2_0PfS_,@function
        .size           $_Z12KKT_EVALUATEPfS_S_$_Z7J_0_2_0PfS_,($_Z12KKT_EVALUATEPfS_S_$_Z7J_0_2_1PfS_ - $_Z12KKT_EVALUATEPfS_S_$_Z7J_0_2_0PfS_)
$_Z12KKT_EVALUATEPfS_S_$_Z7J_0_2_0PfS_:
[----:B------:R-:W-:Y:S01]  /*07b0*/  IMAD.MOV.U32 R4, RZ, RZ, RZ ;  /* 0x000000ffff047224 */ /* 0x000fe200078e00ff */
[----:B------:R-:W-:Y:S06]  /*07c0*/  RET.REL.NODEC R20 `(_Z12KKT_EVALUATEPfS_S_) ;  /* 0xfffffff8140c7950 */ /* 0x000fec0003c3ffff */
        .type           $_Z12KKT_EVALUATEPfS_S_$_Z7J_0_2_1PfS_,@function
        .size           $_Z12KKT_EVALUATEPfS_S_$_Z7J_0_2_1PfS_,($_Z12KKT_EVALUATEPfS_S_$_Z7J_0_2_2PfS_ - $_Z12KKT_EVALUATEPfS_S_$_Z7J_0_2_1PfS_)
$_Z12KKT_EVALUATEPfS_S_$_Z7J_0_2_1PfS_:
[----:B------:R-:W-:Y:S01]  /*07d0*/  HFMA2 R4, -RZ, RZ, 0, 0 ;  /* 0x00000000ff047431 */ /* 0x000fe200000001ff */
[----:B------:R-:W-:Y:S06]  /*07e0*/  RET.REL.NODEC R20 `(_Z12KKT_EVALUATEPfS_S_) ;  /* 0xfffffff814047950 */ /* 0x000fec0003c3ffff */
        .type           $_Z12KKT_EVALUATEPfS_S_$_Z7J_0_2_2PfS_,@function
        .size           $_Z12KKT_EVALUATEPfS_S_$_Z7J_0_2_2PfS_,($_Z12KKT_EVALUATEPfS_S_$_Z7J_0_2_3PfS_ - $_Z12KKT_EVALUATEPfS_S_$_Z7J_0_2_2PfS_)
$_Z12KKT_EVALUATEPfS_S_$_Z7J_0_2_2PfS_:
[----:B------:R-:W-:Y:S01]  /*07f0*/  IMAD.MOV.U32 R4, RZ, RZ, 0x40000000 ;  /* 0x40000000ff047424 */ /* 0x000fe200078e00ff */
[----:B------:R-:W-:Y:S06]  /*0800*/  RET.REL.NODEC R20 `(_Z12KKT_EVALUATEPfS_S_) ;  /* 0xfffffff414fc7950 */ /* 0x000fec0003c3ffff */
        .type           $_Z12KKT_EVALUATEPfS_S_$_Z7J_0_2_3PfS_,@function
        .size           $_Z12KKT_EVALUATEPfS_S_$_Z7J_0_2_3PfS_,($_Z12KKT_EVALUATEPfS_S_$_Z7J_0_2_4PfS_ - $_Z12KKT_EVALUATEPfS_S_$_Z7J_0_2_3PfS_)
$_Z12KKT_EVALUATEPfS_S_$_Z7J_0_2_3PfS_:
[----:B------:R-:W-:Y:S01]  /*0810*/  MOV R4, RZ ;  /* 0x000000ff00047202 */ /* 0x000fe20000000f00 */
[----:B------:R-:W-:Y:S06]  /*0820*/  RET.REL.NODEC R20 `(_Z12KKT_EVALUATEPfS_S_) ;  /* 0xfffffff414f47950 */ /* 0x000fec0003c3ffff */
        .type           $_Z12KKT_EVALUATEPfS_S_$_Z7J_0_2_4PfS_,@function
        .size           $_Z12KKT_EVALUATEPfS_S_$_Z7J_0_2_4PfS_,($_Z12KKT_EVALUATEPfS_S_$_Z7J_0_2_5PfS_ - $_Z12KKT_EVALUATEPfS_S_$_Z7J_0_2_4PfS_)
$_Z12KKT_EVALUATEPfS_S_$_Z7J_0_2_4PfS_:
[----:B------:R-:W-:Y:S01]  /*0830*/  IMAD.MOV.U32 R4, RZ, RZ, RZ ;  /* 0x000000ffff047224 */ /* 0x000fe200078e00ff */
[----:B------:R-:W-:Y:S06]  /*0840*/  RET.REL.NODEC R20 `(_Z12KKT_EVALUATEPfS_S_) ;  /* 0xfffffff414ec7950 */ /* 0x000fec0003c3ffff */
        .type           $_Z12KKT_EVALUATEPfS_S_$_Z7J_0_2_5PfS_,@function
        .size           $_Z12KKT_EVALUATEPfS_S_$_Z7J_0_2_5PfS_,($_Z12KKT_EVALUATEPfS_S_$_Z7J_0_2_6PfS_ - $_Z12KKT_EVALUATEPfS_S_$_Z7J_0_2_5PfS_)
$_Z12KKT_EVALUATEPfS_S_$_Z7J_0_2_5PfS_:
[----:B------:R-:W-:Y:S01]  /*0850*/  HFMA2 R4, -RZ, RZ, 0, 0 ;  /* 0x00000000ff047431 */ /* 0x000fe200000001ff */
[----:B------:R-:W-:Y:S06]  /*0860*/  RET.REL.NODEC R20 `(_Z12KKT_EVALUATEPfS_S_) ;  /* 0xfffffff414e47950 */ /* 0x000fec0003c3ffff */
        .type           $_Z12KKT_EVALUATEPfS_S_$_Z7J_0_2_6PfS_,@function
        .size           $_Z12KKT_EVALUATEPfS_S_$_Z7J_0_2_6PfS_,($_Z12KKT_EVALUATEPfS_S_$_Z7J_0_2_7PfS_ - $_Z12KKT_EVALUATEPfS_S_$_Z7J_0_2_6PfS_)
$_Z12KKT_EVALUATEPfS_S_$_Z7J_0_2_6PfS_:
[----:B------:R-:W-:Y:S01]  /*0870*/  IMAD.MOV.U32 R4, RZ, RZ, RZ ;  /* 0x000000ffff047224 */ /* 0x000fe200078e00ff */
[----:B------:R-:W-:Y:S06]  /*0880*/  RET.REL.NODEC R20 `(_Z12KKT_EVALUATEPfS_S_) ;  /* 0xfffffff414dc7950 */ /* 0x000fec0003c3ffff */
        .type           $_Z12KKT_EVALUATEPfS_S_$_Z7J_0_2_7PfS_,@function
        .size           $_Z12KKT_EVALUATEPfS_S_$_Z7J_0_2_7PfS_,($_Z12KKT_EVALUATEPfS_S_$_Z7J_0_2_8PfS_ - $_Z12KKT_EVALUATEPfS_S_$_Z7J_0_2_7PfS_)
$_Z12KKT_EVALUATEPfS_S_$_Z7J_0_2_7PfS_:
[----:B------:R-:W-:Y:S01]  /*0890*/  MOV R4, RZ ;  /* 0x000000ff00047202 */ /* 0x000fe20000000f00 */
[----:B------:R-:W-:Y:S06]  /*08a0*/  RET.REL.NODEC R20 `(_Z12KKT_EVALUATEPfS_S_) ;  /* 0xfffffff414d47950 */ /* 0x000fec0003c3ffff */
        .type           $_Z12KKT_EVALUATEPfS_S_$_Z7J_0_2_8PfS_,@function
        .size           $_Z12KKT_EVALUATEPfS_S_$_Z7J_0_2_8PfS_,($_Z12KKT_EVALUATEPfS_S_$_Z7J_0_2_9PfS_ - $_Z12KKT_EVALUATEPfS_S_$_Z7J_0_2_8PfS_)
$_Z12KKT_EVALUATEPfS_S_$_Z7J_0_2_8PfS_:
[----:B------:R-:W-:Y:S01]  /*08b0*/  IMAD.MOV.U32 R4, RZ, RZ, RZ ;  /* 0x000000ffff047224 */ /* 0x000fe200078e00ff */
[----:B------:R-:W-:Y:S06]  /*08c0*/  RET.REL.NODEC R20 `(_Z12KKT_EVALUATEPfS_S_) ;  /* 0xfffffff414cc7950 */ /* 0x000fec0003c3ffff */
        .type           $_Z12KKT_EVALUATEPfS_S_$_Z7J_0_2_9PfS_,@function
        .size           $_Z12KKT_EVALUATEPfS_S_$_Z7J_0_2_9PfS_,($_Z12KKT_EVALUATEPfS_S_$_Z7J_0_3_0PfS_ - $_Z12KKT_EVALUATEPfS_S_$_Z7J_0_2_9PfS_)
$_Z12KKT_EVALUATEPfS_S_$_Z7J_0_2_9PfS_:
[----:B------:R-:W-:Y:S01]  /*08d0*/  HFMA2 R4, -RZ, RZ, 0, 0 ;  /* 0x00000000ff047431 */ /* 0x000fe200000001ff */
[----:B------:R-:W-:Y:S06]  /*08e0*/  RET.REL.NODEC R20 `(_Z12KKT_EVALUATEPfS_S_) ;  /* 0xfffffff414c47950 */ /* 0x000fec0003c3ffff */
        .type           $_Z12KKT_EVALUATEPfS_S_$_Z7J_0_3_0PfS_,@function
        .size           $_Z12KKT_EVALUATEPfS_S_$_Z7J_0_3_0PfS_,($_Z12KKT_EVALUATEPfS_S_$_Z7J_0_3_1PfS_ - $_Z12KKT_EVALUATEPfS_S_$_Z7J_0_3_0PfS_)
$_Z12KKT_EVALUATEPfS_S_$_Z7J_0_3_0PfS_:
[----:B------:R-:W-:Y:S01]  /*08f0*/  IMAD.MOV.U32 R4, RZ, RZ, RZ ;  /* 0x000000ffff047224 */ /* 0x000fe200078e00ff */
[----:B------:R-:W-:Y:S06]  /*0900*/  RET.REL.NODEC R20 `(_Z12KKT_EVALUATEPfS_S_) ;  /* 0xfffffff414bc7950 */ /* 0x000fec0003c3ffff */
        .type           $_Z12KKT_EVALUATEPfS_S_$_Z7J_0_3_1PfS_,@function
        .size           $_Z12KKT_EVALUATEPfS_S_$_Z7J_0_3_1PfS_,($_Z12KKT_EVALUATEPfS_S_$_Z7J_0_3_2PfS_ - $_Z12KKT_EVALUATEPfS_S_$_Z7J_0_3_1PfS_)
$_Z12KKT_EVALUATEPfS_S_$_Z7J_0_3_1PfS_:
[----:B------:R-:W-:Y:S01]  /*0910*/  MOV R4, RZ ;  /* 0x000000ff00047202 */ /* 0x000fe20000000f00 */
[----:B------:R-:W-:Y:S06]  /*0920*/  RET.REL.NODEC R20 `(_Z12KKT_EVALUATEPfS_S_) ;  /* 0xfffffff414b47950 */ /* 0x000fec0003c3ffff */
        .type           $_Z12KKT_EVALUATEPfS_S_$_Z7J_0_3_2PfS_,@function
        .size           $_Z12KKT_EVALUATEPfS_S_$_Z7J_0_3_2PfS_,($_Z12KKT_EVALUATEPfS_S_$_Z7J_0_3_3PfS_ - $_Z12KKT_EVALUATEPfS_S_$_Z7J_0_3_2PfS_)
$_Z12KKT_EVALUATEPfS_S_$_Z7J_0_3_2PfS_:
[----:B------:R-:W-:Y:S01]  /*0930*/  IMAD.MOV.U32 R4, RZ, RZ, RZ ;  /* 0x000000ffff047224 */ /* 0x000fe200078e00ff */
[----:B------:R-:W-:Y:S06]  /*0940*/  RET.REL.NODEC R20 `(_Z12KKT_EVALUATEPfS_S_) ;  /* 0xfffffff414ac7950 */ /* 0x000fec0003c3ffff */
        .type           $_Z12KKT_EVALUATEPfS_S_$_Z7J_0_3_3PfS_,@function
        .size           $_Z12KKT_EVALUATEPfS_S_$_Z7J_0_3_3PfS_,($_Z12KKT_EVALUATEPfS_S_$_Z7J_0_3_4PfS_ - $_Z12KKT_EVALUATEPfS_S_$_Z7J_0_3_3PfS_)
$_Z12KKT_EVALUATEPfS_S_$_Z7J_0_3_3PfS_:
[----:B------:R-:W-:Y:S01]  /*0950*/  HFMA2 R4, -RZ, RZ, 2, 0 ;  /* 0x40000000ff047431 */ /* 0x000fe200000001ff */
[----:B------:R-:W-:Y:S06]  /*0960*/  RET.REL.NODEC R20 `(_Z12KKT_EVALUATEPfS_S_) ;  /* 0xfffffff414a47950 */ /* 0x000fec0003c3ffff */
        .type           $_Z12KKT_EVALUATEPfS_S_$_Z7J_0_3_4PfS_,@function
        .size           $_Z12KKT_EVALUATEPfS_S_$_Z7J_0_3_4PfS_,($_Z12KKT_EVALUATEPfS_S_$_Z7J_0_3_5PfS_ - $_Z12KKT_EVALUATEPfS_S_$_Z7J_0_3_4PfS_)
$_Z12KKT_EVALUATEPfS_S_$_Z7J_0_3_4PfS_:
[----:B------:R-:W-:Y:S01]  /*0970*/  IMAD.MOV.U32 R4, RZ, RZ, RZ ;  /* 0x000000ffff047224 */ /* 0x000fe200078e00ff */
[----:B------:R-:W-:Y:S06]  /*0980*/  RET.REL.NODEC R20 `(_Z12KKT_EVALUATEPfS_S_) ;  /* 0xfffffff4149c7950 */ /* 0x000fec0003c3ffff */
        .type           $_Z12KKT_EVALUATEPfS_S_$_Z7J_0_3_5PfS_,@function
        .size           $_Z12KKT_EVALUATEPfS_S_$_Z7J_0_3_5PfS_,($_Z12KKT_EVALUATEPfS_S_$_Z7J_0_3_6PfS_ - $_Z12KKT_EVALUATEPfS_S_$_Z7J_0_3_5PfS_)
$_Z12KKT_EVALUATEPfS_S_$_Z7J_0_3_5PfS_:
[----:B------:R-:W-:Y:S01]  /*0990*/  MOV R4, RZ ;  /* 0x000000ff00047202 */ /* 0x000fe20000000f00 */
[----:B------:R-:W-:Y:S06]  /*09a0*/  RET.REL.NODEC R20 `(_Z12KKT_EVALUATEPfS_S_) ;  /* 0xfffffff414947950 */ /* 0x000fec0003c3ffff */
        .type           $_Z12KKT_EVALUATEPfS_S_$_Z7J_0_3_6PfS_,@function
        .size           $_Z12KKT_EVALUATEPfS_S_$_Z7J_0_3_6PfS_,($_Z12KKT_EVALUATEPfS_S_$_Z7J_0_3_7PfS_ - $_Z12KKT_EVALUATEPfS_S_$_Z7J_0_3_6PfS_)
$_Z12KKT_EVALUATEPfS_S_$_Z7J_0_3_6PfS_:
[----:B------:R-:W-:Y:S01]  /*09b0*/  IMAD.MOV.U32 R4, RZ, RZ, RZ ;  /* 0x000000ffff047224 */ /* 0x000fe200078e00ff */
[----:B------:R-:W-:Y:S06]  /*09c0*/  RET.REL.NODEC R20 `(_Z12KKT_EVALUATEPfS_S_) ;  /* 0xfffffff4148c7950 */ /* 0x000fec0003c3ffff */
        .type           $_Z12KKT_EVALUATEPfS_S_$_Z7J_0_3_7PfS_,@function
        .size           $_Z12KKT_EVALUATEPfS_S_$_Z7J_0_3_7PfS_,($_Z12KKT_EVALUATEPfS_S_$_Z7J_0_3_8PfS_ - $_Z12KKT_EVALUATEPfS_S_$_Z7J_0_3_7PfS_)
$_Z12KKT_EVALUATEPfS_S_$_Z7J_0_3_7PfS_:
[----:B------:R-:W-:Y:S01]  /*09d0*/  HFMA2 R4, -RZ, RZ, 0, 0 ;  /* 0x00000000ff047431 */ /* 0x000fe200000001ff */
[----:B------:R-:W-:Y:S06]  /*09e0*/  RET.REL.NODEC R20 `(_Z12KKT_EVALUATEPfS_S_) ;  /* 0xfffffff414847950 */ /* 0x000fec0003c3ffff */
        .type           $_Z12KKT_EVALUATEPfS_S_$_Z7J_0_3_8PfS_,@function
        .size           $_Z12KKT_EVALUATEPfS_S_$_Z7J_0_3_8PfS_,($_Z12KKT_EVALUATEPfS_S_$_Z7J_0_3_9PfS_ - $_Z12KKT_EVALUATEPfS_S_$_Z7J_0_3_8PfS_)
$_Z12KKT_EVALUATEPfS_S_$_Z7J_0_3_8PfS_:
[----:B------:R-:W-:Y:S01]  /*09f0*/  IMAD.MOV.U32 R4, RZ, RZ, RZ ;  /* 0x000000ffff047224 */ /* 0x000fe200078e00ff */
[----:B------:R-:W-:Y:S06]  /*0a00*/  RET.REL.NODEC R20 `(_Z12KKT_EVALUATEPfS_S_) ;  /* 0xfffffff4147c7950 */ /* 0x000fec0003c3ffff */
        .type           $_Z12KKT_EVALUATEPfS_S_$_Z7J_0_3_9PfS_,@function
        .size           $_Z12KKT_EVALUATEPfS_S_$_Z7J_0_3_9PfS_,($_Z12KKT_EVALUATEPfS_S_$_Z7J_0_4_0PfS_ - $_Z12KKT_EVALUATEPfS_S_$_Z7J_0_3_9PfS_)
$_Z12KKT_EVALUATEPfS_S_$_Z7J_0_3_9PfS_:
[----:B------:R-:W-:Y:S01]  /*0a10*/  MOV R4, RZ ;  /* 0x000000ff00047202 */ /* 0x000fe20000000f00 */
[----:B------:R-:W-:Y:S06]  /*0a20*/  RET.REL.NODEC R20 `(_Z12KKT_EVALUATEPfS_S_) ;  /* 0xfffffff414747950 */ /* 0x000fec0003c3ffff */
        .type           $_Z12KKT_EVALUATEPfS_S_$_Z7J_0_4_0PfS_,@function
        .size           $_Z12KKT_EVALUATEPfS_S_$_Z7J_0_4_0PfS_,($_Z12KKT_EVALUATEPfS_S_$_Z7J_0_4_1PfS_ - $_Z12KKT_EVALUATEPfS_S_$_Z7J_0_4_0PfS_)
$_Z12KKT_EVALUATEPfS_S_$_Z7J_0_4_0PfS_:
[----:B------:R-:W-:Y:S01]  /*0a30*/  IMAD.MOV.U32 R4, RZ, RZ, RZ ;  /* 0x000000ffff047224 */ /* 0x000fe200078e00ff */
[----:B------:R-:W-:Y:S06]  /*0a40*/  RET.REL.NODEC R20 `(_Z12KKT_EVALUATEPfS_S_) ;  /* 0xfffffff4146c7950 */ /* 0x000fec0003c3ffff */
        .type           $_Z12KKT_EVALUATEPfS_S_$_Z7J_0_4_1PfS_,@function
        .size           $_Z12KKT_EVALUATEPfS_S_$_Z7J_0_4_1PfS_,($_Z12KKT_EVALUATEPfS_S_$_Z7J_0_4_2PfS_ - $_Z12KKT_EVALUATEPfS_S_$_Z7J_0_4_1PfS_)
$_Z12KKT_EVALUATEPfS_S_$_Z7J_0_4_1PfS_:
[----:B------:R-:W-:Y:S01]  /*0a50*/  HFMA2 R4, -RZ, RZ, 0, 0 ;  /* 0x00000000ff047431 */ /* 0x000fe200000001ff */
[----:B------:R-:W-:Y:S06]  /*0a60*/  RET.REL.NODEC R20 `(_Z12KKT_EVALUATEPfS_S_) ;  /* 0xfffffff414647950 */ /* 0x000fec0003c3ffff */
        .type           $_Z12KKT_EVALUATEPfS_S_$_Z7J_0_4_2PfS_,@function
        .size           $_Z12KKT_EVALUATEPfS_S_$_Z7J_0_4_2PfS_,($_Z12KKT_EVALUATEPfS_S_$_Z7J_0_4_3PfS_ - $_Z12KKT_EVALUATEPfS_S_$_Z7J_0_4_2PfS_)
$_Z12KKT_EVALUATEPfS_S_$_Z7J_0_4_2PfS_:
[----:B------:R-:W-:Y:S01]  /*0a70*/  IMAD.MOV.U32 R4, RZ, RZ, RZ ;  /* 0x000000ffff047224 */ /* 0x000fe200078e00ff */
[----:B------:R-:W-:Y:S06]  /*0a80*/  RET.REL.NODEC R20 `(_Z12KKT_EVALUATEPfS_S_) ;  /* 0xfffffff4145c7950 */ /* 0x000fec0003c3ffff */
        .type           $_Z12KKT_EVALUATEPfS_S_$_Z7J_0_4_3PfS_,@function
        .size           $_Z12KKT_EVALUATEPfS_S_$_Z7J_0_4_3PfS_,($_Z12KKT_EVALUATEPfS_S_$_Z7J_0_4_4PfS_ - $_Z12KKT_EVALUATEPfS_S_$_Z7J_0_4_3PfS_)
$_Z12KKT_EVALUATEPfS_S_$_Z7J_0_4_3PfS_:
[----:B------:R-:W-:Y:S01]  /*0a90*/  MOV R4, RZ ;  /* 0x000000ff00047202 */ /* 0x000fe20000000f00 */
[----:B------:R-:W-:Y:S06]  /*0aa0*/  RET.REL.NODEC R20 `(_Z12KKT_EVALUATEPfS_S_) ;  /* 0xfffffff414547950 */ /* 0x000fec0003c3ffff */
        .type           $_Z12KKT_EVALUATEPfS_S_$_Z7J_0_4_4PfS_,@function
        .size           $_Z12KKT_EVALUATEPfS_S_$_Z7J_0_4_4PfS_,($_Z12KKT_EVALUATEPfS_S_$_Z7J_0_4_5PfS_ - $_Z12KKT_EVALUATEPfS_S_$_Z7J_0_4_4PfS_)
$_Z12KKT_EVALUATEPfS_S_$_Z7J_0_4_4PfS_:
[----:B------:R-:W-:Y:S01]  /*0ab0*/  IMAD.MOV.U32 R4, RZ, RZ, 0x40000000 ;  /* 0x40000000ff047424 */ /* 0x000fe200078e00ff */
[----:B------:R-:W-:Y:S06]  /*0ac0*/  RET.REL.NODEC R20 `(_Z12KKT_EVALUATEPfS_S_) ;  /* 0xfffffff4144c7950 */ /* 0x000fec0003c3ffff */
        .type           $_Z12KKT_EVALUATEPfS_S_$_Z7J_0_4_5PfS_,@function
        .size           $_Z12KKT_EVALUATEPfS_S_$_Z7J_0_4_5PfS_,($_Z12KKT_EVALUATEPfS_S_$_Z7J_0_4_6PfS_ - $_Z12KKT_EVALUATEPfS_S_$_Z7J_0_4_5PfS_)
$_Z12KKT_EVALUATEPfS_S_$_Z7J_0_4_5PfS_:
[----:B------:R-:W-:Y:S01]  /*0ad0*/  HFMA2 R4, -RZ, RZ, 0, 0 ;  /* 0x00000000ff047431 */ /* 0x000fe200000001ff */
[----:B------:R-:W-:Y:S06]  /*0ae0*/  RET.REL.NODEC R20 `(_Z12KKT_EVALUATEPfS_S_) ;  /* 0xfffffff414447950 */ /* 0x000fec0003c3ffff */
        .type           $_Z12KKT_EVALUATEPfS_S_$_Z7J_0_4_6PfS_,@function
        .size           $_Z12KKT_EVALUATEPfS_S_$_Z7J_0_4_6PfS_,($_Z12KKT_EVALUATEPfS_S_$_Z7J_0_4_7PfS_ - $_Z12KKT_EVALUATEPfS_S_$_Z7J_0_4_6PfS_)
$_Z12KKT_EVALUATEPfS_S_$_Z7J_0_4_6PfS_:
[----:B------:R-:W-:Y:S01]  /*0af0*/  IMAD.MOV.U32 R4, RZ, RZ, RZ ;  /* 0x000000ffff047224 */ /* 0x000fe200078e00ff */
[----:B------:R-:W-:Y:S06]  /*0b00*/  RET.REL.NODEC R20 `(_Z12KKT_EVALUATEPfS_S_) ;  /* 0xfffffff4143c7950 */ /* 0x000fec0003c3ffff */
        .type           $_Z12KKT_EVALUATEPfS_S_$_Z7J_0_4_7PfS_,@function
        .size           $_Z12KKT_EVALUATEPfS_S_$_Z7J_0_4_7PfS_,($_Z12KKT_EVALUATEPfS_S_$_Z7J_0_4_8PfS_ - $_Z12KKT_EVALUATEPfS_S_$_Z7J_0_4_7PfS_)
$_Z12KKT_EVALUATEPfS_S_$_Z7J_0_4_7PfS_:
[----:B------:R-:W-:Y:S01]  /*0b10*/  MOV R4, RZ ;  /* 0x000000ff00047202 */ /* 0x000fe20000000f00 */
[----:B------:R-:W-:Y:S06]  /*0b20*/  RET.REL.NODEC R20 `(_Z12KKT_EVALUATEPfS_S_) ;  /* 0xfffffff414347950 */ /* 0x000fec0003c3ffff */
        .type           $_Z12KKT_EVALUATEPfS_S_$_Z7J_0_4_8PfS_,@function
        .size           $_Z12KKT_EVALUATEPfS_S_$_Z7J_0_4_8PfS_,($_Z12KKT_EVALUATEPfS_S_$_Z7J_0_4_9PfS_ - $_Z12KKT_EVALUATEPfS_S_$_Z7J_0_4_8PfS_)
$_Z12KKT_EVALUATEPfS_S_$_Z7J_0_4_8PfS_:
[----:B------:R-:W-:Y:S01]  /*0b30*/  IMAD.MOV.U32 R4, RZ, RZ, RZ ;  /* 0x000000ffff047224 */ /* 0x000fe200078e00ff */
[----:B------:R-:W-:Y:S06]  /*0b40*/  RET.REL.NODEC R20 `(_Z12KKT_EVALUATEPfS_S_) ;  /* 0xfffffff4142c7950 */ /* 0x000fec0003c3ffff */
        .type           $_Z12KKT_EVALUATEPfS_S_$_Z7J_0_4_9PfS_,@function
        .size           $_Z12KKT_EVALUATEPfS_S_$_Z7J_0_4_9PfS_,($_Z12KKT_EVALUATEPfS_S_$_Z7J_0_5_0PfS_ - $_Z12KKT_EVALUATEPfS_S_$_Z7J_0_4_9PfS_)
$_Z12KKT_EVALUATEPfS_S_$_Z7J_0_4_9PfS_:
[----:B------:R-:W-:Y:S01]  /*0b50*/  HFMA2 R4, -RZ, RZ, 0, 0 ;  /* 0x00000000ff047431 */ /* 0x000fe200000001ff */
[----:B------:R-:W-:Y:S06]  /*0b60*/  RET.REL.NODEC R20 `(_Z12KKT_EVALUATEPfS_S_) ;  /* 0xfffffff414247950 */ /* 0x000fec0003c3ffff */
        .type           $_Z12KKT_EVALUATEPfS_S_$_Z7J_0_5_0PfS_,@function
        .size           $_Z12KKT_EVALUATEPfS_S_$_Z7J_0_5_0PfS_,($_Z12KKT_EVALUATEPfS_S_$_Z7J_0_5_1PfS_ - $_Z12KKT_EVALUATEPfS_S_$_Z7J_0_5_0PfS_)
$_Z12KKT_EVALUATEPfS_S_$_Z7J_0_5_0PfS_:
[----:B------:R-:W-:Y:S01]  /*0b70*/  IMAD.MOV.U32 R4, RZ, RZ, RZ ;  /* 0x000000ffff047224 */ /* 0x000fe200078e00ff */
[----:B------:R-:W-:Y:S06]  /*0b80*/  RET.REL.NODEC R20 `(_Z12KKT_EVALUATEPfS_S_) ;  /* 0xfffffff4141c7950 */ /* 0x000fec0003c3ffff */
        .type           $_Z12KKT_EVALUATEPfS_S_$_Z7J_0_5_1PfS_,@function
        .size           $_Z12KKT_EVALUATEPfS_S_$_Z7J_0_5_1PfS_,($_Z12KKT_EVALUATEPfS_S_$_Z7J_0_5_2PfS_ - $_Z12KKT_EVALUATEPfS_S_$_Z7J_0_5_1PfS_)
$_Z12KKT_EVALUATEPfS_S_$_Z7J_0_5_1PfS_:
[----:B------:R-:W-:Y:S01]  /*0b90*/  MOV R4, RZ ;  /* 0x000000ff00047202 */ /* 0x000fe20000000f00 */
[----:B------:R-:W-:Y:S06]  /*0ba0*/  RET.REL.NODEC R20 `(_Z12KKT_EVALUATEPfS_S_) ;  /* 0xfffffff414147950 */ /* 0x000fec0003c3ffff */
        .type           $_Z12KKT_EVALUATEPfS_S_$_Z7J_0_5_2PfS_,@function
        .size           $_Z12KKT_EVALUATEPfS_S_$_Z7J_0_5_2PfS_,($_Z12KKT_EVALUATEPfS_S_$_Z7J_0_5_3PfS_ - $_Z12KKT_EVALUATEPfS_S_$_Z7J_0_5_2PfS_)
$_Z12KKT_EVALUATEPfS_S_$_Z7J_0_5_2PfS_:
[----:B------:R-:W-:Y:S01]  /*0bb0*/  IMAD.MOV.U32 R4, RZ, RZ, RZ ;  /* 0x000000ffff047224 */ /* 0x000fe200078e00ff */
[----:B------:R-:W-:Y:S06]  /*0bc0*/  RET.REL.NODEC R20 `(_Z12KKT_EVALUATEPfS_S_) ;  /* 0xfffffff4140c7950 */ /* 0x000fec0003c3ffff */
        .type           $_Z12KKT_EVALUATEPfS_S_$_Z7J_0_5_3PfS_,@function
        .size           $_Z12KKT_EVALUATEPfS_S_$_Z7J_0_5_3PfS_,($_Z12KKT_EVALUATEPfS_S_$_Z7J_0_5_4PfS_ - $_Z12KKT_EVALUATEPfS_S_$_Z7J_0_5_3PfS_)
$_Z12KKT_EVALUATEPfS_S_$_Z7J_0_5_3PfS_:
[----:B------:R-:W-:Y:S01]  /*0bd0*/  HFMA2 R4, -RZ, RZ, 0, 0 ;  /* 0x00000000ff047431 */ /* 0x000fe200000001ff */
[----:B------:R-:W-:Y:S06]  /*0be0*/  RET.REL.NODEC R20 `(_Z12KKT_EVALUATEPfS_S_) ;  /* 0xfffffff414047950 */ /* 0x000fec0003c3ffff */
        .type           $_Z12KKT_EVALUATEPfS_S_$_Z7J_0_5_4PfS_,@function
        .size           $_Z12KKT_EVALUATEPfS_S_$_Z7J_0_5_4PfS_,($_Z12KKT_EVALUATEPfS_S_$_Z7J_0_5_5PfS_ - $_Z12KKT_EVALUATEPfS_S_$_Z7J_0_5_4PfS_)
$_Z12KKT_EVALUATEPfS_S_$_Z7J_0_5_4PfS_:
[----:B------:R-:W-:Y:S01]  /*0bf0*/  IMAD.MOV.U32 R4, RZ, RZ, RZ ;  /* 0x000000ffff047224 */ /* 0x000fe200078e00ff */
[----:B------:R-:W-:Y:S06]  /*0c00*/  RET.REL.NODEC R20 `(_Z12KKT_EVALUATEPfS_S_) ;  /* 0xfffffff014fc7950 */ /* 0x000fec0003c3ffff */
        .type           $_Z12KKT_EVALUATEPfS_S_$_Z7J_0_5_5PfS_,@function
        .size           $_Z12KKT_EVALUATEPfS_S_$_Z7J_0_5_5PfS_,($_Z12KKT_EVALUATEPfS_S_$_Z7J_0_5_6PfS_ - $_Z12KKT_EVALUATEPfS_S_$_Z7J_0_5_5PfS_)
$_Z12KKT_EVALUATEPfS_S_$_Z7J_0_5_5PfS_:
[----:B------:R-:W-:Y:S01]  /*0c10*/  MOV R4, 0x40000000 ;  /* 0x4000000000047802 */ /* 0x000fe20000000f00 */
[----:B------:R-:W-:Y:S06]  /*0c20*/  RET.REL.NODEC R20 `(_Z12KKT_EVALUATEPfS_S_) ;  /* 0xfffffff014f47950 */ /* 0x000fec0003c3ffff */
        .type           $_Z12KKT_EVALUATEPfS_S_$_Z7J_0_5_6PfS_,@function
        .size           $_Z12KKT_EVALUATEPfS_S_$_Z7J_0_5_6PfS_,($_Z12KKT_EVALUATEPfS_S_$_Z7J_0_5_7PfS_ - $_Z12KKT_EVALUATEPfS_S_$_Z7J_0_5_6PfS_)
$_Z12KKT_EVALUATEPfS_S_$_Z7J_0_5_6PfS_:
[----:B------:R-:W-:Y:S01]  /*0c30*/  IMAD.MOV.U32 R4, RZ, RZ, RZ ;  /* 0x000000ffff047224 */ /* 0x000fe200078e00ff */
[----:B------:R-:W-:Y:S06]  /*0c40*/  RET.REL.NODEC R20 `(_Z12KKT_EVALUATEPfS_S_) ;  /* 0xfffffff014ec7950 */ /* 0x000fec0003c3ffff */
        .type           $_Z12KKT_EVALUATEPfS_S_$_Z7J_0_5_7PfS_,@function
        .size           $_Z12KKT_EVALUATEPfS_S_$_Z7J_0_5_7PfS_,($_Z12KKT_EVALUATEPfS_S_$_Z7J_0_5_8PfS_ - $_Z12KKT_EVALUATEPfS_S_$_Z7J_0_5_7PfS_)
$_Z12KKT_EVALUATEPfS_S_$_Z7J_0_5_7PfS_:
[----:B------:R-:W-:Y:S01]  /*0c50*/  HFMA2 R4, -RZ, RZ, 0, 0 ;  /* 0x00000000ff047431 */ /* 0x000fe200000001ff */
[----:B------:R-:W-:Y:S06]  /*0c60*/  RET.REL.NODEC R20 `(_Z12KKT_EVALUATEPfS_S_) ;  /* 0xfffffff014e47950 */ /* 0x000fec0003c3ffff */
        .type           $_Z12KKT_EVALUATEPfS_S_$_Z7J_0_5_8PfS_,@function
        .size           $_Z12KKT_EVALUATEPfS_S_$_Z7J_0_5_8PfS_,($_Z12KKT_EVALUATEPfS_S_$_Z7J_0_5_9PfS_ - $_Z12KKT_EVALUATEPfS_S_$_Z7J_0_5_8PfS_)
$_Z12KKT_EVALUATEPfS_S_$_Z7J_0_5_8PfS_:
[----:B------:R-:W-:Y:S01]  /*0c70*/  IMAD.MOV.U32 R4, RZ, RZ, RZ ;  /* 0x000000ffff047224 */ /* 0x000fe200078e00ff */
[----:B------:R-:W-:Y:S06]  /*0c80*/  RET.REL.NODEC R20 `(_Z12KKT_EVALUATEPfS_S_) ;  /* 0xfffffff014dc7950 */ /* 0x000fec0003c3ffff */
        .type           $_Z12KKT_EVALUATEPfS_S_$_Z7J_0_5_9PfS_,@function
        .size           $_Z12KKT_EVALUATEPfS_S_$_Z7J_0_5_9PfS_,($_Z12KKT_EVALUATEPfS_S_$_Z7J_0_6_0PfS_ - $_Z12KKT_EVALUATEPfS_S_$_Z7J_0_5_9PfS_)
$_Z12KKT_EVALUATEPfS_S_$_Z7J_0_5_9PfS_:
[----:B------:R-:W-:Y:S01]  /*0c90*/  MOV R4, RZ ;  /* 0x000000ff00047202 */ /* 0x000fe20000000f00 */
[----:B------:R-:W-:Y:S06]  /*0ca0*/  RET.REL.NODEC R20 `(_Z12KKT_EVALUATEPfS_S_) ;  /* 0xfffffff014d47950 */ /* 0x000fec0003c3ffff */
        .type           $_Z12KKT_EVALUATEPfS_S_$_Z7J_0_6_0PfS_,@function
        .size           $_Z12KKT_EVALUATEPfS_S_$_Z7J_0_6_0PfS_,($_Z12KKT_EVALUATEPfS_S_$_Z7J_0_6_1PfS_ - $_Z12KKT_EVALUATEPfS_S_$_Z7J_0_6_0PfS_)
$_Z12KKT_EVALUATEPfS_S_$_Z7J_0_6_0PfS_:
[----:B------:R-:W-:Y:S01]  /*0cb0*/  IMAD.MOV.U32 R4, RZ, RZ, 0x3f800000 ;  /* 0x3f800000ff047424 */ /* 0x000fe200078e00ff */
[----:B------:R-:W-:Y:S06]  /*0cc0*/  RET.REL.NODEC R20 `(_Z12KKT_EVALUATEPfS_S_) ;  /* 0xfffffff014cc7950 */ /* 0x000fec0003c3ffff */
        .type           $_Z12KKT_EVALUATEPfS_S_$_Z7J_0_6_1PfS_,@function
        .size           $_Z12KKT_EVALUATEPfS_S_$_Z7J_0_6_1PfS_,($_Z12KKT_EVALUATEPfS_S_$_Z7J_0_6_2PfS_ - $_Z12KKT_EVALUATEPfS_S_$_Z7J_0_6_1PfS_)
$_Z12KKT_EVALUATEPfS_S_$_Z7J_0_6_1PfS_:
[----:B------:R-:W-:Y:S01]  /*0cd0*/  HFMA2 R4, -RZ, RZ, 0, 0 ;  /* 0x00000000ff047431 */ /* 0x000fe200000001ff */
[----:B------:R-:W-:Y:S06]  /*0ce0*/  RET.REL.NODEC R20 `(_Z12KKT_EVALUATEPfS_S_) ;  /* 0xfffffff014c47950 */ /* 0x000fec0003c3ffff */
        .type           $_Z12KKT_EVALUATEPfS_S_$_Z7J_0_6_2PfS_,@function
        .size           $_Z12KKT_EVALUATEPfS_S_$_Z7J_0_6_2PfS_,($_Z12KKT_EVALUATEPfS_S_$_Z7J_0_6_3PfS_ - $_Z12KKT_EVALUATEPfS_S_$_Z7J_0_6_2PfS_)
$_Z12KKT_EVALUATEPfS_S_$_Z7J_0_6_2PfS_:
[----:B------:R-:W-:Y:S01]  /*0cf0*/  IMAD.MOV.U32 R4, RZ, RZ, RZ ;  /* 0x000000ffff047224 */ /* 0x000fe200078e00ff */
[----:B------:R-:W-:Y:S06]  /*0d00*/  RET.REL.NODEC R20 `(_Z12KKT_EVALUATEPfS_S_) ;  /* 0xfffffff014bc7950 */ /* 0x000fec0003c3ffff */
        .type           $_Z12KKT_EVALUATEPfS_S_$_Z7J_0_6_3PfS_,@function
        .size           $_Z12KKT_EVALUATEPfS_S_$_Z7J_0_6_3PfS_,($_Z12KKT_EVALUATEPfS_S_$_Z7J_0_6_4PfS_ - $_Z12KKT_EVALUATEPfS_S_$_Z7J_0_6_3PfS_)
$_Z12KKT_EVALUATEPfS_S_$_Z7J_0_6_3PfS_:
[----:B------:R-:W-:Y:S01]  /*0d10*/  MOV R4, RZ ;  /* 0x000000ff00047202 */ /* 0x000fe20000000f00 */
[----:B------:R-:W-:Y:S06]  /*0d20*/  RET.REL.NODEC R20 `(_Z12KKT_EVALUATEPfS_S_) ;  /* 0xfffffff014b47950 */ /* 0x000fec0003c3ffff */
        .type           $_Z12KKT_EVALUATEPfS_S_$_Z7J_0_6_4PfS_,@function
        .size           $_Z12KKT_EVALUATEPfS_S_$_Z7J_0_6_4PfS_,($_Z12KKT_EVALUATEPfS_S_$_Z7J_0_6_5PfS_ - $_Z12KKT_EVALUATEPfS_S_$_Z7J_0_6_4PfS_)
$_Z12KKT_EVALUATEPfS_S_$_Z7J_0_6_4PfS_:
[----:B------:R-:W-:Y:S01]  /*0d30*/  IMAD.MOV.U32 R4, RZ, RZ, RZ ;  /* 0x000000ffff047224 */ /* 0x000fe200078e00ff */
[----:B------:R-:W-:Y:S06]  /*0d40*/  RET.REL.NODEC R20 `(_Z12KKT_EVALUATEPfS_S_) ;  /* 0xfffffff014ac7950 */ /* 0x000fec0003c3ffff */
        .type           $_Z12KKT_EVALUATEPfS_S_$_Z7J_0_6_5PfS_,@function
        .size           $_Z12KKT_EVALUATEPfS_S_$_Z7J_0_6_5PfS_,($_Z12KKT_EVALUATEPfS_S_$_Z7J_0_6_6PfS_ - $_Z12KKT_EVALUATEPfS_S_$_Z7J_0_6_5PfS_)
$_Z12KKT_EVALUATEPfS_S_$_Z7J_0_6_5PfS_:
[----:B------:R-:W-:Y:S01]  /*0d50*/  HFMA2 R4, -RZ, RZ, 0, 0 ;  /* 0x00000000ff047431 */ /* 0x000fe200000001ff */
[----:B------:R-:W-:Y:S06]  /*0d60*/  RET.REL.NODEC R20 `(_Z12KKT_EVALUATEPfS_S_) ;  /* 0xfffffff014a47950 */ /* 0x000fec0003c3ffff */
        .type           $_Z12KKT_EVALUATEPfS_S_$_Z7J_0_6_6PfS_,@function
        .size           $_Z12KKT_EVALUATEPfS_S_$_Z7J_0_6_6PfS_,($_Z12KKT_EVALUATEPfS_S_$_Z7J_0_6_7PfS_ - $_Z12KKT_EVALUATEPfS_S_$_Z7J_0_6_6PfS_)
$_Z12KKT_EVALUATEPfS_S_$_Z7J_0_6_6PfS_:
[----:B------:R-:W-:Y:S01]  /*0d70*/  IMAD.MOV.U32 R4, RZ, RZ, RZ ;  /* 0x000000ffff047224 */ /* 0x000fe200078e00ff */
[----:B------:R-:W-:Y:S06]  /*0d80*/  RET.REL.NODEC R20 `(_Z12KKT_EVALUATEPfS_S_) ;  /* 0xfffffff0149c7950 */ /* 0x000fec0003c3ffff */
        .type           $_Z12KKT_EVALUATEPfS_S_$_Z7J_0_6_7PfS_,@function
        .size           $_Z12KKT_EVALUATEPfS_S_$_Z7J_0_6_7PfS_,($_Z12KKT_EVALUATEPfS_S_$_Z7J_0_6_8PfS_ - $_Z12KKT_EVALUATEPfS_S_$_Z7J_0_6_7PfS_)
$_Z12KKT_EVALUATEPfS_S_$_Z7J_0_6_7PfS_:
[----:B------:R-:W-:Y:S01]  /*0d90*/  MOV R4, RZ ;  /* 0x000000ff00047202 */ /* 0x000fe20000000f00 */
[----:B------:R-:W-:Y:S06]  /*0da0*/  RET.REL.NODEC R20 `(_Z12KKT_EVALUATEPfS_S_) ;  /* 0xfffffff014947950 */ /* 0x000fec0003c3ffff */
        .type           $_Z12KKT_EVALUATEPfS_S_$_Z7J_0_6_8PfS_,@function
        .size           $_Z12KKT_EVALUATEPfS_S_$_Z7J_0_6_8PfS_,($_Z12KKT_EVALUATEPfS_S_$_Z7J_0_6_9PfS_ - $_Z12KKT_EVALUATEPfS_S_$_Z7J_0_6_8PfS_)
$_Z12KKT_EVALUATEPfS_S_$_Z7J_0_6_8PfS_:
[----:B------:R-:W-:Y:S01]  /*0db0*/  IMAD.MOV.U32 R4, RZ, RZ, RZ ;  /* 0x000000ffff047224 */ /* 0x000fe200078e00ff */
[----:B------:R-:W-:Y:S06]  /*0dc0*/  RET.REL.NODEC R20 `(_Z12KKT_EVALUATEPfS_S_) ;  /* 0xfffffff0148c7950 */ /* 0x000fec0003c3ffff */
        .type           $_Z12KKT_EVALUATEPfS_S_$_Z7J_0_6_9PfS_,@function
        .size           $_Z12KKT_EVALUATEPfS_S_$_Z7J_0_6_9PfS_,($_Z12KKT_EVALUATEPfS_S_$_Z7J_0_7_0PfS_ - $_Z12KKT_EVALUATEPfS_S_$_Z7J_0_6_9PfS_)
$_Z12KKT_EVALUATEPfS_S_$_Z7J_0_6_9PfS_:
[----:B------:R-:W-:Y:S01]  /*0dd0*/  HFMA2 R4, -RZ, RZ, 0, 0 ;  /* 0x00000000ff047431 */ /* 0x000fe200000001ff */
[----:B------:R-:W-:Y:S06]  /*0de0*/  RET.REL.NODEC R20 `(_Z12KKT_EVALUATEPfS_S_) ;  /* 0xfffffff014847950 */ /* 0x000fec0003c3ffff */
        .type           $_Z12KKT_EVALUATEPfS_S_$_Z7J_0_7_0PfS_,@function
        .size           $_Z12KKT_EVALUATEPfS_S_$_Z7J_0_7_0PfS_,($_Z12KKT_EVALUATEPfS_S_$_Z7J_0_7_1PfS_ - $_Z12KKT_EVALUATEPfS_S_$_Z7J_0_7_0PfS_)
$_Z12KKT_EVALUATEPfS_S_$_Z7J_0_7_0PfS_:
[----:B------:R-:W-:Y:S01]  /*0df0*/  IMAD.MOV.U32 R4, RZ, RZ, -0x40800000 ;  /* 0xbf800000ff047424 */ /* 0x000fe200078e00ff */
[----:B------:R-:W-:Y:S06]  /*0e00*/  RET.REL.NODEC R20 `(_Z12KKT_EVALUATEPfS_S_) ;  /* 0xfffffff0147c7950 */ /* 0x000fec0003c3ffff */
        .type           $_Z12KKT_EVALUATEPfS_S_$_Z7J_0_7_1PfS_,@function
        .size           $_Z12KKT_EVALUATEPfS_S_$_Z7J_0_7_1PfS_,($_Z12KKT_EVALUATEPfS_S_$_Z7J_0_7_2PfS_ - $_Z12KKT_EVALUATEPfS_S_$_Z7J_0_7_1PfS_)
$_Z12KKT_EVALUATEPfS_S_$_Z7J_0_7_1PfS_:
[----:B------:R-:W-:Y:S01]  /*0e10*/  MOV R4, RZ ;  /* 0x000000ff00047202 */ /* 0x000fe20000000f00 */
[----:B------:R-:W-:Y:S06]  /*0e20*/  RET.REL.NODEC R20 `(_Z12KKT_EVALUATEPfS_S_) ;  /* 0xfffffff014747950 */ /* 0x000fec0003c3ffff */
        .type           $_Z12KKT_EVALUATEPfS_S_$_Z7J_0_7_2PfS_,@function
        .size           $_Z12KKT_EVALUATEPfS_S_$_Z7J_0_7_2PfS_,($_Z12KKT_EVALUATEPfS_S_$_Z7J_0_7_3PfS_ - $_Z12KKT_EVALUATEPfS_S_$_Z7J_0_7_2PfS_)
$_Z12KKT_EVALUATEPfS_S_$_Z7J_0_7_2PfS_:
[----:B------:R-:W-:Y:S01]  /*0e30*/  IMAD.MOV.U32 R4, RZ, RZ, RZ ;  /* 0x000000ffff047224 */ /* 0x000fe200078e00ff */
[----:B------:R-:W-:Y:S06]  /*0e40*/  RET.REL.NODEC R20 `(_Z12KKT_EVALUATEPfS_S_) ;  /* 0xfffffff0146c7950 */ /* 0x000fec0003c3ffff */
        .type           $_Z12KKT_EVALUATEPfS_S_$_Z7J_0_7_3PfS_,@function
        .size           $_Z12KKT_EVALUATEPfS_S_$_Z7J_0_7_3PfS_,($_Z12KKT_EVALUATEPfS_S_$_Z7J_0_7_4PfS_ - $_Z12KKT_EVALUATEPfS_S_$_Z7J_0_7_3PfS_)
$_Z12KKT_EVALUATEPfS_S_$_Z7J_0_7_3PfS_:
[----:B------:R-:W-:Y:S01]  /*0e50*/  HFMA2 R4, -RZ, RZ, 0, 0 ;  /* 0x00000000ff047431 */ /* 0x000fe200000001ff */
[----:B------:R-:W-:Y:S06]  /*0e60*/  RET.REL.NODEC R20 `(_Z12KKT_EVALUATEPfS_S_) ;  /* 0xfffffff014647950 */ /* 0x000fec0003c3ffff */
        .type           $_Z12KKT_EVALUATEPfS_S_$_Z7J_0_7_4PfS_,@function
        .size           $_Z12KKT_EVALUATEPfS_S_$_Z7J_0_7_4PfS_,($_Z12KKT_EVALUATEPfS_S_$_Z7J_0_7_5PfS_ - $_Z12KKT_EVALUATEPfS_S_$_Z7J_0_7_4PfS_)
$_Z12KKT_EVALUATEPfS_S_$_Z7J_0_7_4PfS_:
[----:B------:R-:W-:Y:S01]  /*0e70*/  IMAD.MOV.U32 R4, RZ, RZ, RZ ;  /* 0x000000ffff047224 */ /* 0x000fe200078e00ff */
[----:B------:R-:W-:Y:S06]  /*0e80*/  RET.REL.NODEC R20 `(_Z12KKT_EVALUATEPfS_S_) ;  /* 0xfffffff0145c7950 */ /* 0x000fec0003c3ffff */
        .type           $_Z12KKT_EVALUATEPfS_S_$_Z7J_0_7_5PfS_,@function
        .size           $_Z12KKT_EVALUATEPfS_S_$_Z7J_0_7_5PfS_,($_Z12KKT_EVALUATEPfS_S_$_Z7J_0_7_6PfS_ - $_Z12KKT_EVALUATEPfS_S_$_Z7J_0_7_5PfS_)
$_Z12KKT_EVALUATEPfS_S_$_Z7J_0_7_5PfS_:
[----:B------:R-:W-:Y:S01]  /*0e90*/  MOV R4, RZ ;  /* 0x000000ff00047202 */ /* 0x000fe20000000f00 */
[----:B------:R-:W-:Y:S06]  /*0ea0*/  RET.REL.NODEC R20 `(_Z12KKT_EVALUATEPfS_S_) ;  /* 0xfffffff014547950 */ /* 0x000fec0003c3ffff */
        .type           $_Z12KKT_EVALUATEPfS_S_$_Z7J_0_7_6PfS_,@function
        .size           $_Z12KKT_EVALUATEPfS_S_$_Z7J_0_7_6PfS_,($_Z12KKT_EVALUATEPfS_S_$_Z7J_0_7_7PfS_ - $_Z12KKT_EVALUATEPfS_S_$_Z7J_0_7_6PfS_)
$_Z12KKT_EVALUATEPfS_S_$_Z7J_0_7_6PfS_:
[----:B------:R-:W-:Y:S01]  /*0eb0*/  IMAD.MOV.U32 R4, RZ, RZ, RZ ;  /* 0x000000ffff047224 */ /* 0x000fe200078e00ff */
[----:B------:R-:W-:Y:S06]  /*0ec0*/  RET.REL.NODEC R20 `(_Z12KKT_EVALUATEPfS_S_) ;  /* 0xfffffff0144c7950 */ /* 0x000fec0003c3ffff */
        .type           $_Z12KKT_EVALUATEPfS_S_$_Z7J_0_7_7PfS_,@function
        .size           $_Z12KKT_EVALUATEPfS_S_$_Z7J_0_7_7PfS_,($_Z12KKT_EVALUATEPfS_S_$_Z7J_0_7_8PfS_ - $_Z12KKT_EVALUATEPfS_S_$_Z7J_0_7_7PfS_)
$_Z12KKT_EVALUATEPfS_S_$_Z7J_0_7_7PfS_:
[----:B------:R-:W-:Y:S01]  /*0ed0*/  HFMA2 R4, -RZ, RZ, 0, 0 ;  /* 0x00000000ff047431 */ /* 0x000fe200000001ff */
[----:B------:R-:W-:Y:S06]  /*0ee0*/  RET.REL.NODEC R20 `(_Z12KKT_EVALUATEPfS_S_) ;  /* 0xfffffff014447950 */ /* 0x000fec0003c3ffff */
        .type           $_Z12KKT_EVALUATEPfS_S_$_Z7J_0_7_8PfS_,@function
        .size           $_Z12KKT_EVALUATEPfS_S_$_Z7J_0_7_8PfS_,($_Z12KKT_EVALUATEPfS_S_$_Z7J_0_7_9PfS_ - $_Z12KKT_EVALUATEPfS_S_$_Z7J_0_7_8PfS_)
$_Z12KKT_EVALUATEPfS_S_$_Z7J_0_7_8PfS_:
[----:B------:R-:W-:Y:S01]  /*0ef0*/  IMAD.MOV.U32 R4, RZ, RZ, RZ ;  /* 0x000000ffff047224 */ /* 0x000fe200078e00ff */
[----:B------:R-:W-:Y:S06]  /*0f00*/  RET.REL.NODEC R20 `(_Z12KKT_EVALUATEPfS_S_) ;  /* 0xfffffff0143c7950 */ /* 0x000fec0003c3ffff */
        .type           $_Z12KKT_EVALUATEPfS_S_$_Z7J_0_7_9PfS_,@function
        .size           $_Z12KKT_EVALUATEPfS_S_$_Z7J_0_7_9PfS_,($_Z12KKT_EVALUATEPfS_S_$_Z7J_0_8_0PfS_ - $_Z12KKT_EVALUATEPfS_S_$_Z7J_0_7_9PfS_)
$_Z12KKT_EVALUATEPfS_S_$_Z7J_0_7_9PfS_:
[----:B------:R-:W-:Y:S01]  /*0f10*/  MOV R4, RZ ;  /* 0x000000ff00047202 */ /* 0x000fe20000000f00 */
[----:B------:R-:W-:Y:S06]  /*0f20*/  RET.REL.NODEC R20 `(_Z12KKT_EVALUATEPfS_S_) ;  /* 0xfffffff014347950 */ /* 0x000fec0003c3ffff */
        .type           $_Z12KKT_EVALUATEPfS_S_$_Z7J_0_8_0PfS_,@function
        .size           $_Z12KKT_EVALUATEPfS_S_$_Z7J_0_8_0PfS_,($_Z12KKT_EVALUATEPfS_S_$_Z7J_0_8_1PfS_ - $_Z12KKT_EVALUATEPfS_S_$_Z7J_0_8_0PfS_)
$_Z12KKT_EVALUATEPfS_S_$_Z7J_0_8_0PfS_:
[----:B------:R-:W-:Y:S01]  /*0f30*/  IMAD.MOV.U32 R4, RZ, RZ, RZ ;  /* 0x000000ffff047224 */ /* 0x000fe200078e00ff */
[----:B------:R-:W-:Y:S06]  /*0f40*/  RET.REL.NODEC R20 `(_Z12KKT_EVALUATEPfS_S_) ;  /* 0xfffffff0142c7950 */ /* 0x000fec0003c3ffff */
        .type           $_Z12KKT_EVALUATEPfS_S_$_Z7J_0_8_1PfS_,@function
        .size           $_Z12KKT_EVALUATEPfS_S_$_Z7J_0_8_1PfS_,($_Z12KKT_EVALUATEPfS_S_$_Z7J_0_8_2PfS_ - $_Z12KKT_EVALUATEPfS_S_$_Z7J_0_8_1PfS_)
$_Z12KKT_EVALUATEPfS_S_$_Z7J_0_8_1PfS_:
[----:B------:R-:W-:Y:S01]  /*0f50*/  HFMA2 R4, -RZ, RZ, 1.875, 0 ;  /* 0x3f800000ff047431 */ /* 0x000fe200000001ff */
[----:B------:R-:W-:Y:S06]  /*0f60*/  RET.REL.NODEC R20 `(_Z12KKT_EVALUATEPfS_S_) ;  /* 0xfffffff014247950 */ /* 0x000fec0003c3ffff */
        .type           $_Z12KKT_EVALUATEPfS_S_$_Z7J_0_8_2PfS_,@function
        .size           $_Z12KKT_EVALUATEPfS_S_$_Z7J_0_8_2PfS_,($_Z12KKT_EVALUATEPfS_S_$_Z7J_0_8_3PfS_ - $_Z12KKT_EVALUATEPfS_S_$_Z7J_0_8_2PfS_)
$_Z12KKT_EVALUATEPfS_S_$_Z7J_0_8_2PfS_:
[----:B------:R-:W-:Y:S01]  /*0f70*/  IMAD.MOV.U32 R4, RZ, RZ, RZ ;  /* 0x000000ffff047224 */ /* 0x000fe200078e00ff */
[----:B------:R-:W-:Y:S06]  /*0f80*/  RET.REL.NODEC R20 `(_Z12KKT_EVALUATEPfS_S_) ;  /* 0xfffffff0141c7950 */ /* 0x000fec0003c3ffff */
        .type           $_Z12KKT_EVALUATEPfS_S_$_Z7J_0_8_3PfS_,@function
        .size           $_Z12KKT_EVALUATEPfS_S_$_Z7J_0_8_3PfS_,($_Z12KKT_EVALUATEPfS_S_$_Z7J_0_8_4PfS_ - $_Z12KKT_EVALUATEPfS_S_$_Z7J_0_8_3PfS_)
$_Z12KKT_EVALUATEPfS_S_$_Z7J_0_8_3PfS_:
[----:B------:R-:W-:Y:S01]  /*0f90*/  MOV R4, RZ ;  /* 0x000000ff00047202 */ /* 0x000fe20000000f00 */
[----:B------:R-:W-:Y:S06]  /*0fa0*/  RET.REL.NODEC R20 `(_Z12KKT_EVALUATEPfS_S_) ;  /* 0xfffffff014147950 */ /* 0x000fec0003c3ffff */
        .type           $_Z12KKT_EVALUATEPfS_S_$_Z7J_0_8_4PfS_,@function
        .size           $_Z12KKT_EVALUATEPfS_S_$_Z7J_0_8_4PfS_,($_Z12KKT_EVALUATEPfS_S_$_Z7J_0_8_5PfS_ - $_Z12KKT_EVALUATEPfS_S_$_Z7J_0_8_4PfS_)
$_Z12KKT_EVALUATEPfS_S_$_Z7J_0_8_4PfS_:
[----:B------:R-:W-:Y:S01]  /*0fb0*/  IMAD.MOV.U32 R4, RZ, RZ, RZ ;  /* 0x000000ffff047224 */ /* 0x000fe200078e00ff */
[----:B------:R-:W-:Y:S06]  /*0fc0*/  RET.REL.NODEC R20 `(_Z12KKT_EVALUATEPfS_S_) ;  /* 0xfffffff0140c7950 */ /* 0x000fec0003c3ffff */
        .type           $_Z12KKT_EVALUATEPfS_S_$_Z7J_0_8_5PfS_,@function
        .size           $_Z12KKT_EVALUATEPfS_S_$_Z7J_0_8_5PfS_,($_Z12KKT_EVALUATEPfS_S_$_Z7J_0_8_6PfS_ - $_Z12KKT_EVALUATEPfS_S_$_Z7J_0_8_5PfS_)
$_Z12KKT_EVALUATEPfS_S_$_Z7J_0_8_5PfS_:
[----:B------:R-:W-:Y:S01]  /*0fd0*/  HFMA2 R4, -RZ, RZ, 0, 0 ;  /* 0x00000000ff047431 */ /* 0x000fe200000001ff */
[----:B------:R-:W-:Y:S06]  /*0fe0*/  RET.REL.NODEC R20 `(_Z12KKT_EVALUATEPfS_S_) ;  /* 0xfffffff014047950 */ /* 0x000fec0003c3ffff */
        .type           $_Z12KKT_EVALUATEPfS_S_$_Z7J_0_8_6PfS_,@function
        .size           $_Z12KKT_EVALUATEPfS_S_$_Z7J_0_8_6PfS_,($_Z12KKT_EVALUATEPfS_S_$_Z7J_0_8_7PfS_ - $_Z12KKT_EVALUATEPfS_S_$_Z7J_0_8_6PfS_)
$_Z12KKT_EVALUATEPfS_S_$_Z7J_0_8_6PfS_:
[----:B------:R-:W-:Y:S01]  /*0ff0*/  IMAD.MOV.U32 R4, RZ, RZ, RZ ;  /* 0x000000ffff047224 */ /* 0x000fe200078e00ff */
[----:B------:R-:W-:Y:S06]  /*1000*/  RET.REL.NODEC R20 `(_Z12KKT_EVALUATEPfS_S_) ;  /* 0xffffffec14fc7950 */ /* 0x000fec0003c3ffff */
        .type           $_Z12KKT_EVALUATEPfS_S_$_Z7J_0_8_7PfS_,@function
        .size           $_Z12KKT_EVALUATEPfS_S_$_Z7J_0_8_7PfS_,($_Z12KKT_EVALUATEPfS_S_$_Z7J_0_8_8PfS_ - $_Z12KKT_EVALUATEPfS_S_$_Z7J_0_8_7PfS_)
$_Z12KKT_EVALUATEPfS_S_$_Z7J_0_8_7PfS_:
[----:B------:R-:W-:Y:S01]  /*1010*/  MOV R4, RZ ;  /* 0x000000ff00047202 */ /* 0x000fe20000000f00 */
[----:B------:R-:W-:Y:S06]  /*1020*/  RET.REL.NODEC R20 `(_Z12KKT_EVALUATEPfS_S_) ;  /* 0xffffffec14f47950 */ /* 0x000fec0003c3ffff */
        .type           $_Z12KKT_EVALUATEPfS_S_$_Z7J_0_8_8PfS_,@function
        .size           $_Z12KKT_EVALUATEPfS_S_$_Z7J_0_8_8PfS_,($_Z12KKT_EVALUATEPfS_S_$_Z7J_0_8_9PfS_ - $_Z12KKT_EVALUATEPfS_S_$_Z7J_0_8_8PfS_)
$_Z12KKT_EVALUATEPfS_S_$_Z7J_0_8_8PfS_:
[----:B------:R-:W-:Y:S01]  /*1030*/  IMAD.MOV.U32 R4, RZ, RZ, RZ ;  /* 0x000000ffff047224 */ /* 0x000fe200078e00ff */
[----:B------:R-:W-:Y:S06]  /*1040*/  RET.REL.NODEC R20 `(_Z12KKT_EVALUATEPfS_S_) ;  /* 0xffffffec14ec7950 */ /* 0x000fec0003c3ffff */
        .type           $_Z12KKT_EVALUATEPfS_S_$_Z7J_0_8_9PfS_,@function
        .size           $_Z12KKT_EVALUATEPfS_S_$_Z7J_0_8_9PfS_,($_Z12KKT_EVALUATEPfS_S_$_Z7J_0_9_0PfS_ - $_Z12KKT_EVALUATEPfS_S_$_Z7J_0_8_9PfS_)
$_Z12KKT_EVALUATEPfS_S_$_Z7J_0_8_9PfS_:
[----:B------:R-:W-:Y:S01]  /*1050*/  HFMA2 R4, -RZ, RZ, 0, 0 ;  /* 0x00000000ff047431 */ /* 0x000fe200000001ff */
[----:B------:R-:W-:Y:S06]  /*1060*/  RET.REL.NODEC R20 `(_Z12KKT_EVALUATEPfS_S_) ;  /* 0xffffffec14e47950 */ /* 0x000fec0003c3ffff */
        .type           $_Z12KKT_EVALUATEPfS_S_$_Z7J_0_9_0PfS_,@function
        .size           $_Z12KKT_EVALUATEPfS_S_$_Z7J_0_9_0PfS_,($_Z12KKT_EVALUATEPfS_S_$_Z7J_0_9_1PfS_ - $_Z12KKT_EVALUATEPfS_S_$_Z7J_0_9_0PfS_)
$_Z12KKT_EVALUATEPfS_S_$_Z7J_0_9_0PfS_:
[----:B------:R-:W-:Y:S01]  /*1070*/  IMAD.MOV.U32 R4, RZ, RZ, RZ ;  /* 0x000000ffff047224 */ /* 0x000fe200078e00ff */
[----:B------:R-:W-:Y:S06]  /*1080*/  RET.REL.NODEC R20 `(_Z12KKT_EVALUATEPfS_S_) ;  /* 0xffffffec14dc7950 */ /* 0x000fec0003c3ffff */
        .type           $_Z12KKT_EVALUATEPfS_S_$_Z7J_0_9_1PfS_,@function
        .size           $_Z12KKT_EVALUATEPfS_S_$_Z7J_0_9_1PfS_,($_Z12KKT_EVALUATEPfS_S_$_Z7J_0_9_2PfS_ - $_Z12KKT_EVALUATEPfS_S_$_Z7J_0_9_1PfS_)
$_Z12KKT_EVALUATEPfS_S_$_Z7J_0_9_1PfS_:
[----:B------:R-:W-:Y:S01]  /*1090*/  MOV R4, 0xbf800000 ;  /* 0xbf80000000047802 */ /* 0x000fe20000000f00 */
[----:B------:R-:W-:Y:S06]  /*10a0*/  RET.REL.NODEC R20 `(_Z12KKT_EVALUATEPfS_S_) ;  /* 0xffffffec14d47950 */ /* 0x000fec0003c3ffff */
        .type           $_Z12KKT_EVALUATEPfS_S_$_Z7J_0_9_2PfS_,@function
        .size           $_Z12KKT_EVALUATEPfS_S_$_Z7J_0_9_2PfS_,($_Z12KKT_EVALUATEPfS_S_$_Z7J_0_9_3PfS_ - $_Z12KKT_EVALUATEPfS_S_$_Z7J_0_9_2PfS_)
$_Z12KKT_EVALUATEPfS_S_$_Z7J_0_9_2PfS_:
[----:B------:R-:W-:Y:S01]  /*10b0*/  IMAD.MOV.U32 R4, RZ, RZ, RZ ;  /* 0x000000ffff047224 */ /* 0x000fe200078e00ff */
[----:B------:R-:W-:Y:S06]  /*10c0*/  RET.REL.NODEC R20 `(_Z12KKT_EVALUATEPfS_S_) ;  /* 0xffffffec14cc7950 */ /* 0x000fec0003c3ffff */
        .type           $_Z12KKT_EVALUATEPfS_S_$_Z7J_0_9_3PfS_,@function
        .size           $_Z12KKT_EVALUATEPfS_S_$_Z7J_0_9_3PfS_,($_Z12KKT_EVALUATEPfS_S_$_Z7J_0_9_4PfS_ - $_Z12KKT_EVALUATEPfS_S_$_Z7J_0_9_3PfS_)
$_Z12KKT_EVALUATEPfS_S_$_Z7J_0_9_3PfS_:
[----:B------:R-:W-:Y:S01]  /*10d0*/  HFMA2 R4, -RZ, RZ, 0, 0 ;  /* 0x00000000ff047431 */ /* 0x000fe200000001ff */
[----:B------:R-:W-:Y:S06]  /*10e0*/  RET.REL.NODEC R20 `(_Z12KKT_EVALUATEPfS_S_) ;  /* 0xffffffec14c47950 */ /* 0x000fec0003c3ffff */
        .type           $_Z12KKT_EVALUATEPfS_S_$_Z7J_0_9_4PfS_,@function
        .size           $_Z12KKT_EVALUATEPfS_S_$_Z7J_0_9_4PfS_,($_Z12KKT_EVALUATEPfS_S_$_Z7J_0_9_5PfS_ - $_Z12KKT_EVALUATEPfS_S_$_Z7J_0_9_4PfS_)
$_Z12KKT_EVALUATEPfS_S_$_Z7J_0_9_4PfS_:
[----:B------:R-:W-:Y:S01]  /*10f0*/  IMAD.MOV.U32 R4, RZ, RZ, RZ ;  /* 0x000000ffff047224 */ /* 0x000fe200078e00ff */
[----:B------:R-:W-:Y:S06]  /*1100*/  RET.REL.NODEC R20 `(_Z12KKT_EVALUATEPfS_S_) ;  /* 0xffffffec14bc7950 */ /* 0x000fec0003c3ffff */
        .type           $_Z12KKT_EVALUATEPfS_S_$_Z7J_0_9_5PfS_,@function
        .size           $_Z12KKT_EVALUATEPfS_S_$_Z7J_0_9_5PfS_,($_Z12KKT_EVALUATEPfS_S_$_Z7J_0_9_6PfS_ - $_Z12KKT_EVALUATEPfS_S_$_Z7J_0_9_5PfS_)
$_Z12KKT_EVALUATEPfS_S_$_Z7J_0_9_5PfS_:
[----:B------:R-:W-:Y:S01]  /*1110*/  MOV R4, RZ ;  /* 0x000000ff00047202 */ /* 0x000fe20000000f00 */
[----:B------:R-:W-:Y:S06]  /*1120*/  RET.REL.NODEC R20 `(_Z12KKT_EVALUATEPfS_S_) ;  /* 0xffffffec14b47950 */ /* 0x000fec0003c3ffff */
        .type           $_Z12KKT_EVALUATEPfS_S_$_Z7J_0_9_6PfS_,@function
        .size           $_Z12KKT_EVALUATEPfS_S_$_Z7J_0_9_6PfS_,($_Z12KKT_EVALUATEPfS_S_$_Z7J_0_9_7PfS_ - $_Z12KKT_EVALUATEPfS_S_$_Z7J_0_9_6PfS_)
$_Z12KKT_EVALUATEPfS_S_$_Z7J_0_9_6PfS_:
[----:B------:R-:W-:Y:S01]  /*1130*/  IMAD.MOV.U32 R4, RZ, RZ, RZ ;  /* 0x000000ffff047224 */ /* 0x000fe200078e00ff */
[----:B------:R-:W-:Y:S06]  /*1140*/  RET.REL.NODEC R20 `(_Z12KKT_EVALUATEPfS_S_) ;  /* 0xffffffec14ac7950 */ /* 0x000fec0003c3ffff */
        .type           $_Z12KKT_EVALUATEPfS_S_$_Z7J_0_9_7PfS_,@function
        .size           $_Z12KKT_EVALUATEPfS_S_$_Z7J_0_9_7PfS_,($_Z12KKT_EVALUATEPfS_S_$_Z7J_0_9_8PfS_ - $_Z12KKT_EVALUATEPfS_S_$_Z7J_0_9_7PfS_)
$_Z12KKT_EVALUATEPfS_S_$_Z7J_0_9_7PfS_:
[----:B------:R-:W-:Y:S01]  /*1150*/  HFMA2 R4, -RZ, RZ, 0, 0 ;  /* 0x00000000ff047431 */ /* 0x000fe200000001ff */
[----:B------:R-:W-:Y:S06]  /*1160*/  RET.REL.NODEC R20 `(_Z12KKT_EVALUATEPfS_S_) ;  /* 0xffffffec14a47950 */ /* 0x000fec0003c3ffff */
        .type           $_Z12KKT_EVALUATEPfS_S_$_Z7J_0_9_8PfS_,@function
        .size           $_Z12KKT_EVALUATEPfS_S_$_Z7J_0_9_8PfS_,($_Z12KKT_EVALUATEPfS_S_$_Z7J_0_9_9PfS_ - $_Z12KKT_EVALUATEPfS_S_$_Z7J_0_9_8PfS_)
$_Z12KKT_EVALUATEPfS_S_$_Z7J_0_9_8PfS_:
[----:B------:R-:W-:Y:S01]  /*1170*/  IMAD.MOV.U32 R4, RZ, RZ, RZ ;  /* 0x000000ffff047224 */ /* 0x000fe200078e00ff */
[----:B------:R-:W-:Y:S06]  /*1180*/  RET.REL.NODEC R20 `(_Z12KKT_EVALUATEPfS_S_) ;  /* 0xffffffec149c7950 */ /* 0x000fec0003c3ffff */
        .type           $_Z12KKT_EVALUATEPfS_S_$_Z7J_0_9_9PfS_,@function
        .size           $_Z12KKT_EVALUATEPfS_S_$_Z7J_0_9_9PfS_,($_Z12KKT_EVALUATEPfS_S_$_Z7J_1_0_0PfS_ - $_Z12KKT_EVALUATEPfS_S_$_Z7J_0_9_9PfS_)
$_Z12KKT_EVALUATEPfS_S_$_Z7J_0_9_9PfS_:
[----:B------:R-:W-:Y:S01]  /*1190*/  MOV R4, RZ ;  /* 0x000000ff00047202 */ /* 0x000fe20000000f00 */
[----:B------:R-:W-:Y:S06]  /*11a0*/  RET.REL.NODEC R20 `(_Z12KKT_EVALUATEPfS_S_) ;  /* 0xffffffec14947950 */ /* 0x000fec0003c3ffff */
        .type           $_Z12KKT_EVALUATEPfS_S_$_Z7J_1_0_0PfS_,@function
        .size           $_Z12KKT_EVALUATEPfS_S_$_Z7J_1_0_0PfS_,($_Z12KKT_EVALUATEPfS_S_$_Z7J_1_0_1PfS_ - $_Z12KKT_EVALUATEPfS_S_$_Z7J_1_0_0PfS_)
$_Z12KKT_EVALUATEPfS_S_$_Z7J_1_0_0PfS_:
[----:B------:R-:W-:Y:S01]  /*11b0*/  IMAD.MOV.U32 R4, RZ, RZ, 0x40000000 ;  /* 0x40000000ff047424 */ /* 0x000fe200078e00ff */
[----:B------:R-:W-:Y:S06]  /*11c0*/  RET.REL.NODEC R20 `(_Z12KKT_EVALUATEPfS_S_) ;  /* 0xffffffec148c7950 */ /* 0x000fec0003c3ffff */
        .type           $_Z12KKT_EVALUATEPfS_S_$_Z7J_1_0_1PfS_,@function
        .size           $_Z12KKT_EVALUATEPfS_S_$_Z7J_1_0_1PfS_,($_Z12KKT_EVALUATEPfS_S_$_Z7J_1_0_2PfS_ - $_Z12KKT_EVALUATEPfS_S_$_Z7J_1_0_1PfS_)
$_Z12KKT_EVALUATEPfS_S_$_Z7J_1_0_1PfS_:
[----:B------:R-:W-:Y:S01]  /*11d0*/  HFMA2 R4, -RZ, RZ, 0, 0 ;  /* 0x00000000ff047431 */ /* 0x000fe200000001ff */
[----:B------:R-:W-:Y:S06]  /*11e0*/  RET.REL.NODEC R20 `(_Z12KKT_EVALUATEPfS_S_) ;  /* 0xffffffec14847950 */ /* 0x000fec0003c3ffff */
        .type           $_Z12KKT_EVALUATEPfS_S_$_Z7J_1_0_2PfS_,@function
        .size           $_Z12KKT_EVALUATEPfS_S_$_Z7J_1_0_2PfS_,($_Z12KKT_EVALUATEPfS_S_$_Z7J_1_0_3PfS_ - $_Z12KKT_EVALUATEPfS_S_$_Z7J_1_0_2PfS_)
$_Z12KKT_EVALUATEPfS_S_$_Z7J_1_0_2PfS_:
[----:B------:R-:W-:Y:S01]  /*11f0*/  IMAD.MOV.U32 R4, RZ, RZ, RZ ;  /* 0x000000ffff047224 */ /* 0x000fe200078e00ff */
[----:B------:R-:W-:Y:S06]  /*1200*/  RET.REL.NODEC R20 `(_Z12KKT_EVALUATEPfS_S_) ;  /* 0xffffffec147c7950 */ /* 0x000fec0003c3ffff */
        .type           $_Z12KKT_EVALUATEPfS_S_$_Z7J_1_0_3PfS_,@function
        .size           $_Z12KKT_EVALUATEPfS_S_$_Z7J_1_0_3PfS_,($_Z12KKT_EVALUATEPfS_S_$_Z7J_1_0_4PfS_ - $_Z12KKT_EVALUATEPfS_S_$_Z7J_1_0_3PfS_)
$_Z12KKT_EVALUATEPfS_S_$_Z7J_1_0_3PfS_:
[----:B------:R-:W-:Y:S01]  /*1210*/  MOV R4, RZ ;  /* 0x000000ff00047202 */ /* 0x000fe20000000f00 */
[----:B------:R-:W-:Y:S06]  /*1220*/  RET.REL.NODEC R20 `(_Z12KKT_EVALUATEPfS_S_) ;  /* 0xffffffec14747950 */ /* 0x000fec0003c3ffff */
        .type           $_Z12KKT_EVALUATEPfS_S_$_Z7J_1_0_4PfS_,@function
        .size           $_Z12KKT_EVALUATEPfS_S_$_Z7J_1_0_4PfS_,($_Z12KKT_EVALUATEPfS_S_$_Z7J_1_0_5PfS_ - $_Z12KKT_EVALUATEPfS_S_$_Z7J_1_0_4PfS_)
$_Z12KKT_EVALUATEPfS_S_$_Z7J_1_0_4PfS_:
[----:B------:R-:W-:Y:S01]  /*1230*/  IMAD.MOV.U32 R4, RZ, RZ, RZ ;  /* 0x000000ffff047224 */ /* 0x000fe200078e00ff */
[----:B------:R-:W-:Y:S06]  /*1240*/  RET.REL.NODEC R20 `(_Z12KKT_EVALUATEPfS_S_) ;  /* 0xffffffec146c7950 */ /* 0x000fec0003c3ffff */
        .type           $_Z12KKT_EVALUATEPfS_S_$_Z7J_1_0_5PfS_,@function
        .size           $_Z12KKT_EVALUATEPfS_S_$_Z7J_1_0_5PfS_,($_Z12KKT_EVALUATEPfS_S_$_Z7J_1_0_6PfS_ - $_Z12KKT_EVALUATEPfS_S_$_Z7J_1_0_5PfS_)
$_Z12KKT_EVALUATEPfS_S_$_Z7J_1_0_5PfS_:
[----:B------:R-:W-:Y:S01]  /*1250*/  HFMA2 R4, -RZ, RZ, 0, 0 ;  /* 0x00000000ff047431 */ /* 0x000fe200000001ff */
[----:B------:R-:W-:Y:S06]  /*1260*/  RET.REL.NODEC R20 `(_Z12KKT_EVALUATEPfS_S_) ;  /* 0xffffffec14647950 */ /* 0x000fec0003c3ffff */
        .type           $_Z12KKT_EVALUATEPfS_S_$_Z7J_1_0_6PfS_,@function
        .size           $_Z12KKT_EVALUATEPfS_S_$_Z7J_1_0_6PfS_,($_Z12KKT_EVALUATEPfS_S_$_Z7J_1_0_7PfS_ - $_Z12KKT_EVALUATEPfS_S_$_Z7J_1_0_6PfS_)
$_Z12KKT_EVALUATEPfS_S_$_Z7J_1_0_6PfS_:
[----:B------:R-:W-:Y:S01]  /*1270*/  IMAD.MOV.U32 R4, RZ, RZ, 0x3f800000 ;  /* 0x3f800000ff047424 */ /* 0x000fe200078e00ff */
[----:B------:R-:W-:Y:S06]  /*1280*/  RET.REL.NODEC R20 `(_Z12KKT_EVALUATEPfS_S_) ;  /* 0xffffffec145c7950 */ /* 0x000fec0003c3ffff */
        .type           $_Z12KKT_EVALUATEPfS_S_$_Z7J_1_0_7PfS_,@function
        .size           $_Z12KKT_EVALUATEPfS_S_$_Z7J_1_0_7PfS_,($_Z12KKT_EVALUATEPfS_S_$_Z7J_1_0_8PfS_ - $_Z12KKT_EVALUATEPfS_S_$_Z7J_1_0_7PfS_)
$_Z12KKT_EVALUATEPfS_S_$_Z7J_1_0_7PfS_:
[----:B------:R-:W-:Y:S01]  /*1290*/  MOV R4, 0xbf800000 ;  /* 0xbf80000000047802 */ /* 0x000fe20000000f00 */
[----:B------:R-:W-:Y:S06]  /*12a0*/  RET.REL.NODEC R20 `(_Z12KKT_EVALUATEPfS_S_) ;  /* 0xffffffec14547950 */ /* 0x000fec0003c3ffff */
        .type           $_Z12KKT_EVALUATEPfS_S_$_Z7J_1_0_8PfS_,@function
        .size           $_Z12KKT_EVALUATEPfS_S_$_Z7J_1_0_8PfS_,($_Z12KKT_EVALUATEPfS_S_$_Z7J_1_0_9PfS_ - $_Z12KKT_EVALUATEPfS_S_$_Z7J_1_0_8PfS_)
$_Z12KKT_EVALUATEPfS_S_$_Z7J_1_0_8PfS_:
[----:B------:R-:W-:Y:S01]  /*12b0*/  IMAD.MOV.U32 R4, RZ, RZ, RZ ;  /* 0x000000ffff047224 */ /* 0x000fe200078e00ff */
[----:B------:R-:W-:Y:S06]  /*12c0*/  RET.REL.NODEC R20 `(_Z12KKT_EVALUATEPfS_S_) ;  /* 0xffffffec144c7950 */ /* 0x000fec0003c3ffff */
        .type           $_Z12KKT_EVALUATEPfS_S_$_Z7J_1_0_9PfS_,@function
        .size           $_Z12KKT_EVALUATEPfS_S_$_Z7J_1_0_9PfS_,($_Z12KKT_EVALUATEPfS_S_$_Z7J_1_1_0PfS_ - $_Z12KKT_EVALUATEPfS_S_$_Z7J_1_0_9PfS_)
$_Z12KKT_EVALUATEPfS_S_$_Z7J_1_0_9PfS_:
[----:B------:R-:W-:Y:S01]  /*12d0*/  HFMA2 R4, -RZ, RZ, 0, 0 ;  /* 0x00000000ff047431 */ /* 0x000fe200000001ff */
[----:B------:R-:W-:Y:S06]  /*12e0*/  RET.REL.NODEC R20 `(_Z12KKT_EVALUATEPfS_S_) ;  /* 0xffffffec14447950 */ /* 0x000fec0003c3ffff */
        .type           $_Z12KKT_EVALUATEPfS_S_$_Z7J_1_1_0PfS_,@function
        .size           $_Z12KKT_EVALUATEPfS_S_$_Z7J_1_1_0PfS_,($_Z12KKT_EVALUATEPfS_S_$_Z7J_1_1_1PfS_ - $_Z12KKT_EVALUATEPfS_S_$_Z7J_1_1_0PfS_)
$_Z12KKT_EVALUATEPfS_S_$_Z7J_1_1_0PfS_:
[----:B------:R-:W-:Y:S01]  /*12f0*/  IMAD.MOV.U32 R4, RZ, RZ, RZ ;  /* 0x000000ffff047224 */ /* 0x000fe200078e00ff */
[----:B------:R-:W-:Y:S06]  /*1300*/  RET.REL.NODEC R20 `(_Z12KKT_EVALUATEPfS_S_) ;  /* 0xffffffec143c7950 */ /* 0x000fec0003c3ffff */
        .type           $_Z12KKT_EVALUATEPfS_S_$_Z7J_1_1_1PfS_,@function
        .size           $_Z12KKT_EVALUATEPfS_S_$_Z7J_1_1_1PfS_,($_Z12KKT_EVALUATEPfS_S_$_Z7J_1_1_2PfS_ - $_Z12KKT_EVALUATEPfS_S_$_Z7J_1_1_1PfS_)
$_Z12KKT_EVALUATEPfS_S_$_Z7J_1_1_1PfS_:
[----:B------:R-:W-:Y:S01]  /*1310*/  MOV R4, 0x40000000 ;  /* 0x4000000000047802 */ /* 0x000fe20000000f00 */
[----:B------:R-:W-:Y:S06]  /*1320*/  RET.REL.NODEC R20 `(_Z12KKT_EVALUATEPfS_S_) ;  /* 0xffffffec14347950 */ /* 0x000fec0003c3ffff */
        .type           $_Z12KKT_EVALUATEPfS_S_$_Z7J_1_1_2PfS_,@function
        .size           $_Z12KKT_EVALUATEPfS_S_$_Z7J_1_1_2PfS_,($_Z12KKT_EVALUATEPfS_S_$_Z7J_1_1_3PfS_ - $_Z12KKT_EVALUATEPfS_S_$_Z7J_1_1_2PfS_)
$_Z12KKT_EVALUATEPfS_S_$_Z7J_1_1_2PfS_:
[----:B------:R-:W-:Y:S01]  /*1330*/  IMAD.MOV.U32 R4, RZ, RZ, RZ ;  /* 0x000000ffff047224 */ /* 0x000fe200078e00ff */
[----:B------:R-:W-:Y:S06]  /*1340*/  RET.REL.NODEC R20 `(_Z12KKT_EVALUATEPfS_S_) ;  /* 0xffffffec142c7950 */ /* 0x000fec0003c3ffff */
        .type           $_Z12KKT_EVALUATEPfS_S_$_Z7J_1_1_3PfS_,@function
        .size           $_Z12KKT_EVALUATEPfS_S_$_Z7J_1_1_3PfS_,($_Z12KKT_EVALUATEPfS_S_$_Z7J_1_1_4PfS_ - $_Z12KKT_EVALUATEPfS_S_$_Z7J_1_1_3PfS_)
$_Z12KKT_EVALUATEPfS_S_$_Z7J_1_1_3PfS_:
[----:B------:R-:W-:Y:S01]  /*1350*/  HFMA2 R4, -RZ, RZ, 0, 0 ;  /* 0x00000000ff047431 */ /* 0x000fe200000001ff */
[----:B------:R-:W-:Y:S06]  /*1360*/  RET.REL.NODEC R20 `(_Z12KKT_EVALUATEPfS_S_) ;  /* 0xffffffec14247950 */ /* 0x000fec0003c3ffff */
        .type           $_Z12KKT_EVALUATEPfS_S_$_Z7J_1_1_4PfS_,@function
        .size           $_Z12KKT_EVALUATEPfS_S_$_Z7J_1_1_4PfS_,($_Z12KKT_EVALUATEPfS_S_$_Z7J_1_1_5PfS_ - $_Z12KKT_EVALUATEPfS_S_$_Z7J_1_1_4PfS_)
$_Z12KKT_EVALUATEPfS_S_$_Z7J_1_1_4PfS_:
[----:B------:R-:W-:Y:S01]  /*1370*/  IMAD.MOV.U32 R4, RZ, RZ, RZ ;  /* 0x000000ffff047224 */ /* 0x000fe200078e00ff */
[----:B------:R-:W-:Y:S06]  /*1380*/  RET.REL.NODEC R20 `(_Z12KKT_EVALUATEPfS_S_) ;  /* 0xffffffec141c7950 */ /* 0x000fec0003c3ffff */
        .type           $_Z12KKT_EVALUATEPfS_S_$_Z7J_1_1_5PfS_,@function
        .size           $_Z12KKT_EVALUATEPfS_S_$_Z7J_1_1_5PfS_,($_Z12KKT_EVALUATEPfS_S_$_Z7J_1_1_6PfS_ - $_Z12KKT_EVALUATEPfS_S_$_Z7J_1_1_5PfS_)
$_Z12KKT_EVALUATEPfS_S_$_Z7J_1_1_5PfS_:
[----:B------:R-:W-:Y:S01]  /*1390*/  MOV R4, RZ ;  /* 0x000000ff00047202 */ /* 0x000fe20000000f00 */
[----:B------:R-:W-:Y:S06]  /*13a0*/  RET.REL.NODEC R20 `(_Z12KKT_EVALUATEPfS_S_) ;  /* 0xffffffec14147950 */ /* 0x000fec0003c3ffff */
        .type           $_Z12KKT_EVALUATEPfS_S_$_Z7J_1_1_6PfS_,@function
        .size           $_Z12KKT_EVALUATEPfS_S_$_Z7J_1_1_6PfS_,($_Z12KKT_EVALUATEPfS_S_$_Z7J_1_1_7PfS_ - $_Z12KKT_EVALUATEPfS_S_$_Z7J_1_1_6PfS_)
$_Z12KKT_EVALUATEPfS_S_$_Z7J_1_1_6PfS_:
[----:B------:R-:W-:Y:S01]  /*13b0*/  IMAD.MOV.U32 R4, RZ, RZ, RZ ;  /* 0x000000ffff047224 */ /* 0x000fe200078e00ff */
[----:B------:R-:W-:Y:S06]  /*13c0*/  RET.REL.NODEC R20 `(_Z12KKT_EVALUATEPfS_S_) ;  /* 0xffffffec140c7950 */ /* 0x000fec0003c3ffff */
        .type           $_Z12KKT_EVALUATEPfS_S_$_Z7J_1_1_7PfS_,@function
        .size           $_Z12KKT_EVALUATEPfS_S_$_Z7J_1_1_7PfS_,($_Z12KKT_EVALUATEPfS_S_$_Z7J_1_1_8PfS_ - $_Z12KKT_EVALUATEPfS_S_$_Z7J_1_1_7PfS_)
$_Z12KKT_EVALUATEPfS_S_$_Z7J_1_1_7PfS_:
[----:B------:R-:W-:Y:S01]  /*13d0*/  HFMA2 R4, -RZ, RZ, 0, 0 ;  /* 0x00000000ff047431 */ /* 0x000fe200000001ff */
[----:B------:R-:W-:Y:S06]  /*13e0*/  RET.REL.NODEC R20 `(_Z12KKT_EVALUATEPfS_S_) ;  /* 0xffffffec14047950 */ /* 0x000fec0003c3ffff */
        .type           $_Z12KKT_EVALUATEPfS_S_$_Z7J_1_1_8PfS_,@function
        .size           $_Z12KKT_EVALUATEPfS_S_$_Z7J_1_1_8PfS_,($_Z12KKT_EVALUATEPfS_S_$_Z7J_1_1_9PfS_ - $_Z12KKT_EVALUATEPfS_S_$_Z7J_1_1_8PfS_)
$_Z12KKT_EVALUATEPfS_S_$_Z7J_1_1_8PfS_:
[----:B------:R-:W-:Y:S01]  /*13f0*/  IMAD.MOV.U32 R4, RZ, RZ, 0x3f800000 ;  /* 0x3f800000ff047424 */ /* 0x000fe200078e00ff */
[----:B------:R-:W-:Y:S06]  /*1400*/  RET.REL.NODEC R20 `(_Z12KKT_EVALUATEPfS_S_) ;  /* 0xffffffe814fc7950 */ /* 0x000fec0003c3ffff */
        .type           $_Z12KKT_EVALUATEPfS_S_$_Z7J_1_1_9PfS_,@function
        .size           $_Z12KKT_EVALUATEPfS_S_$_Z7J_1_1_9PfS_,($_Z12KKT_EVALUATEPfS_S_$_Z7J_1_2_0PfS_ - $_Z12KKT_EVALUATEPfS_S_$_Z7J_1_1_9PfS_)
$_Z12KKT_EVALUATEPfS_S_$_Z7J_1_1_9PfS_:
[----:B------:R-:W-:Y:S01]  /*1410*/  MOV R4, 0xbf800000 ;  /* 0xbf80000000047802 */ /* 0x000fe20000000f00 */
[----:B------:R-:W-:Y:S06]  /*1420*/  RET.REL.NODEC R20 `(_Z12KKT_EVALUATEPfS_S_) ;  /* 0xffffffe814f47950 */ /* 0x000fec0003c3ffff */
        .type           $_Z12KKT_EVALUATEPfS_S_$_Z7J_1_2_0PfS_,@function
        .size           $_Z12KKT_EVALUATEPfS_S_$_Z7J_1_2_0PfS_,($_Z12KKT_EVALUATEPfS_S_$_Z7J_1_2_1PfS_ - $_Z12KKT_EVALUATEPfS_S_$_Z7J_1_2_0PfS_)
$_Z12KKT_EVALUATEPfS_S_$_Z7J_1_2_0PfS_:
[----:B------:R-:W-:Y:S01]  /*1430*/  IMAD.MOV.U32 R4, RZ, RZ, RZ ;  /* 0x000000ffff047224 */ /* 0x000fe200078e00ff */
[----:B------:R-:W-:Y:S06]  /*1440*/  RET.REL.NODEC R20 `(_Z12KKT_EVALUATEPfS_S_) ;  /* 0xffffffe814ec7950 */ /* 0x000fec0003c3ffff */
        .type           $_Z12KKT_EVALUATEPfS_S_$_Z7J_1_2_1PfS_,@function
        .size           $_Z12KKT_EVALUATEPfS_S_$_Z7J_1_2_1PfS_,($_Z12KKT_EVALUATEPfS_S_$_Z7J_1_2_2PfS_ - $_Z12KKT_EVALUATEPfS_S_$_Z7J_1_2_1PfS_)
$_Z12KKT_EVALUATEPfS_S_$_Z7J_1_2_1PfS_:
[----:B------:R-:W-:Y:S01]  /*1450*/  HFMA2 R4, -RZ, RZ, 0, 0 ;  /* 0x00000000ff047431 */ /* 0x000fe200000001ff */
[----:B------:R-:W-:Y:S06]  /*1460*/  RET.REL.NODEC R20 `(_Z12KKT_EVALUATEPfS_S_) ;  /* 0xffffffe814e47950 */ /* 0x000fec0003c3ffff */
        .type           $_Z12KKT_EVALUATEPfS_S_$_Z7J_1_2_2PfS_,@function
        .size           $_Z12KKT_EVALUATEPfS_S_$_Z7J_1_2_2PfS_,($_Z12KKT_EVALUATEPfS_S_$_Z7J_1_2_3PfS_ - $_Z12KKT_EVALUATEPfS_S_$_Z7J_1_2_2PfS_)
$_Z12KKT_EVALUATEPfS_S_$_Z7J_1_2_2PfS_:
[----:B------:R-:W-:Y:S01]  /*1470*/  IMAD.MOV.U32 R4, RZ, RZ, 0x40000000 ;  /* 0x40000000ff047424 */ /* 0x000fe200078e00ff */
[----:B------:R-:W-:Y:S06]  /*1480*/  RET.REL.NODEC R20 `(_Z12KKT_EVALUATEPfS_S_) ;  /* 0xffffffe814dc7950 */ /* 0x000fec0003c3ffff */
        .type           $_Z12KKT_EVALUATEPfS_S_$_Z7J_1_2_3PfS_,@function
        .size           $_Z12KKT_EVALUATEPfS_S_$_Z7J_1_2_3PfS_,($_Z12KKT_EVALUATEPfS_S_$_Z7J_1_2_4PfS_ - $_Z12KKT_EVALUATEPfS_S_$_Z7J_1_2_3PfS_)
$_Z12KKT_EVALUATEPfS_S_$_Z7J_1_2_3PfS_:
[----:B------:R-:W-:Y:S01]  /*1490*/  MOV R4, RZ ;  /* 0x000000ff00047202 */ /* 0x000fe20000000f00 */
[----:B------:R-:W-:Y:S06]  /*14a0*/  RET.REL.NODEC R20 `(_Z12KKT_EVALUATEPfS_S_) ;  /* 0xffffffe814d47950 */ /* 0x000fec0003c3ffff */
        .type           $_Z12KKT_EVALUATEPfS_S_$_Z7J_1_2_4PfS_,@function
        .size           $_Z12KKT_EVALUATEPfS_S_$_Z7J_1_2_4PfS_,($_Z12KKT_EVALUATEPfS_S_$_Z7J_1_2_5PfS_ - $_Z12KKT_EVALUATEPfS_S_$_Z7J_1_2_4PfS_)
$_Z12KKT_EVALUATEPfS_S_$_Z7J_1_2_4PfS_:
[----:B------:R-:W-:Y:S01]  /*14b0*/  IMAD.MOV.U32 R4, RZ, RZ, RZ ;  /* 0x000000ffff047224 */ /* 0x000fe200078e00ff */
[----:B------:R-:W-:Y:S06]  /*14c0*/  RET.REL.NODEC R20 `(_Z12KKT_EVALUATEPfS_S_) ;  /* 0xffffffe814cc7950 */ /* 0x000fec0003c3ffff */
        .type           $_Z12KKT_EVALUATEPfS_S_$_Z7J_1_2_5PfS_,@function
        .size           $_Z12KKT_EVALUATEPfS_S_$_Z7J_1_2_5PfS_,($_Z12KKT_EVALUATEPfS_S_$_Z7J_1_2_6PfS_ - $_Z12KKT_EVALUATEPfS_S_$_Z7J_1_2_5PfS_)
$_Z12KKT_EVALUATEPfS_S_$_Z7J_1_2_5PfS_:
[----:B------:R-:W-:Y:S01]  /*14d0*/  HFMA2 R4, -RZ, RZ, 0, 0 ;  /* 0x00000000ff047431 */ /* 0x000fe200000001ff */
[----:B------:R-:W-:Y:S06]  /*14e0*/  RET.REL.NODEC R20 `(_Z12KKT_EVALUATEPfS_S_) ;  /* 0xffffffe814c47950 */ /* 0x000fec0003c3ffff */
        .type           $_Z12KKT_EVALUATEPfS_S_$_Z7J_1_2_6PfS_,@function
        .size           $_Z12KKT_EVALUATEPfS_S_$_Z7J_1_2_6PfS_,($_Z12KKT_EVALUATEPfS_S_$_Z7J_1_2_7PfS_ - $_Z12KKT_EVALUATEPfS_S_$_Z7J_1_2_6PfS_)
$_Z12KKT_EVALUATEPfS_S_$_Z7J_1_2_6PfS_:
[----:B------:R-:W-:Y:S01]  /*14f0*/  IMAD.MOV.U32 R4, RZ, RZ, RZ ;  /* 0x000000ffff047224 */ /* 0x000fe200078e00ff */
[----:B------:R-:W-:Y:S06]  /*1500*/  RET.REL.NODEC R20 `(_Z12KKT_EVALUATEPfS_S_) ;  /* 0xffffffe814bc7950 */ /* 0x000fec0003c3ffff */
        .type           $_Z12KKT_EVALUATEPfS_S_$_Z7J_1_2_7PfS_,@function
        .size           $_Z12KKT_EVALUATEPfS_S_$_Z7J_1_2_7PfS_,($_Z12KKT_EVALUATEPfS_S_$_Z7J_1_2_8PfS_ - $_Z12KKT_EVALUATEPfS_S_$_Z7J_1_2_7PfS_)
$_Z12KKT_EVALUATEPfS_S_$_Z7J_1_2_7PfS_:
[----:B------:R-:W-:Y:S01]  /*1510*/  MOV R4, RZ ;  /* 0x000000ff00047202 */ /* 0x000fe20000000f00 */
[----:B------:R-:W-:Y:S06]  /*1520*/  RET.REL.NODEC R20 `(_Z12KKT_EVALUATEPfS_S_) ;  /* 0xffffffe814b47950 */ /* 0x000fec0003c3ffff */
        .type           $_Z12KKT_EVALUATEPfS_S_$_Z7J_1_2_8PfS_,@function
        .size           $_Z12KKT_EVALUATEPfS_S_$_Z7J_1_2_8PfS_,($_Z12KKT_EVALUATEPfS_S_$_Z7J_1_2_9PfS_ - $_Z12KKT_EVALUATEPfS_S_$_Z7J_1_2_8PfS_)
$_Z12KKT_EVALUATEPfS_S_$_Z7J_1_2_8PfS_:
[----:B------:R-:W-:Y:S01]  /*1530*/  IMAD.MOV.U32 R4, RZ, RZ, RZ ;  /* 0x000000ffff047224 */ /* 0x000fe200078e00ff */
[----:B------:R-:W-:Y:S06]  /*1540*/  RET.REL.NODEC R20 `(_Z12KKT_EVALUATEPfS_S_) ;  /* 0xffffffe814ac7950 */ /* 0x000fec0003c3ffff */
        .type           $_Z12KKT_EVALUATEPfS_S_$_Z7J_1_2_9PfS_,@function
        .size           $_Z12KKT_EVALUATEPfS_S_$_Z7J_1_2_9PfS_,($_Z12KKT_EVALUATEPfS_S_$_Z7J_1_3_0PfS_ - $_Z12KKT_EVALUATEPfS_S_$_Z7J_1_2_9PfS_)
$_Z12KKT_EVALUATEPfS_S_$_Z7J_1_2_9PfS_:
[----:B------:R-:W-:Y:S01]  /*1550*/  HFMA2 R4, -RZ, RZ, 0, 0 ;  /* 0x00000000ff047431 */ /* 0x000fe200000001ff */
[----:B------:R-:W-:Y:S06]  /*1560*/  RET.REL.NODEC R20 `(_Z12KKT_EVALUATEPfS_S_) ;  /* 0xffffffe814a47950 */ /* 0x000fec0003c3ffff */
        .type           $_Z12KKT_EVALUATEPfS_S_$_Z7J_1_3_0PfS_,@function
        .size           $_Z12KKT_EVALUATEPfS_S_$_Z7J_1_3_0PfS_,($_Z12KKT_EVALUATEPfS_S_$_Z7J_1_3_1PfS_ - $_Z12KKT_EVALUATEPfS_S_$_Z7J_1_3_0PfS_)
$_Z12KKT_EVALUATEPfS_S_$_Z7J_1_3_0PfS_:
[----:B------:R-:W-:Y:S01]  /*1570*/  IMAD.MOV.U32 R4, RZ, RZ, RZ ;  /* 0x000000ffff047224 */ /* 0x000fe200078e00ff */
[----:B------:R-:W-:Y:S06]  /*1580*/  RET.REL.NODEC R20 `(_Z12KKT_EVALUATEPfS_S_) ;  /* 0xffffffe8149c7950 */ /* 0x000fec0003c3ffff */
        .type           $_Z12KKT_EVALUATEPfS_S_$_Z7J_1_3_1PfS_,@function
        .size           $_Z12KKT_EVALUATEPfS_S_$_Z7J_1_3_1PfS_,($_Z12KKT_EVALUATEPfS_S_$_Z7J_1_3_2PfS_ - $_Z12KKT_EVALUATEPfS_S_$_Z7J_1_3_1PfS_)
$_Z12KKT_EVALUATEPfS_S_$_Z7J_1_3_1PfS_:
[----:B------:R-:W-:Y:S01]  /*1590*/  MOV R4, RZ ;  /* 0x000000ff00047202 */ /* 0x000fe20000000f00 */
[----:B------:R-:W-:Y:S06]  /*15a0*/  RET.REL.NODEC R20 `(_Z12KKT_EVALUATEPfS_S_) ;  /* 0xffffffe814947950 */ /* 0x000fec0003c3ffff */
        .type           $_Z12KKT_EVALUATEPfS_S_$_Z7J_1_3_2PfS_,@function
        .size           $_Z12KKT_EVALUATEPfS_S_$_Z7J_1_3_2PfS_,($_Z12KKT_EVALUATEPfS_S_$_Z7J_1_3_3PfS_ - $_Z12KKT_EVALUATEPfS_S_$_Z7J_1_3_2PfS_)
$_Z12KKT_EVALUATEPfS_S_$_Z7J_1_3_2PfS_:
[----:B------:R-:W-:Y:S01]  /*15b0*/  IMAD.MOV.U32 R4, RZ, RZ, RZ ;  /* 0x000000ffff047224 */ /* 0x000fe200078e00ff */
[----:B------:R-:W-:Y:S06]  /*15c0*/  RET.REL.NODEC R20 `(_Z12KKT_EVALUATEPfS_S_) ;  /* 0xffffffe8148c7950 */ /* 0x000fec0003c3ffff */
        .type           $_Z12KKT_EVALUATEPfS_S_$_Z7J_1_3_3PfS_,@function
        .size           $_Z12KKT_EVALUATEPfS_S_$_Z7J_1_3_3PfS_,($_Z12KKT_EVALUATEPfS_S_$_Z7J_1_3_4PfS_ - $_Z12KKT_EVALUATEPfS_S_$_Z7J_1_3_3PfS_)
$_Z12KKT_EVALUATEPfS_S_$_Z7J_1_3_3PfS_:
[----:B------:R-:W-:Y:S01]  /*15d0*/  HFMA2 R4, -RZ, RZ, 2, 0 ;  /* 0x40000000ff047431 */ /* 0x000fe200000001ff */
[----:B------:R-:W-:Y:S06]  /*15e0*/  RET.REL.NODEC R20 `(_Z12KKT_EVALUATEPfS_S_) ;  /* 0xffffffe814847950 */ /* 0x000fec0003c3ffff */
        .type           $_Z12KKT_EVALUATEPfS_S_$_Z7J_1_3_4PfS_,@function
        .size           $_Z12KKT_EVALUATEPfS_S_$_Z7J_1_3_4PfS_,($_Z12KKT_EVALUATEPfS_S_$_Z7J_1_3_5PfS_ - $_Z12KKT_EVALUATEPfS_S_$_Z7J_1_3_4PfS_)
$_Z12KKT_EVALUATEPfS_S_$_Z7J_1_3_4PfS_:
[----:B------:R-:W-:Y:S01]  /*15f0*/  IMAD.MOV.U32 R4, RZ, RZ, RZ ;  /* 0x000000ffff047224 */ /* 0x000fe200078e00ff */
[----:B------:R-:W-:Y:S06]  /*1600*/  RET.REL.NODEC R20 `(_Z12KKT_EVALUATEPfS_S_) ;  /* 0xffffffe8147c7950 */ /* 0x000fec0003c3ffff */
        .type           $_Z12KKT_EVALUATEPfS_S_$_Z7J_1_3_5PfS_,@function
        .size           $_Z12KKT_EVALUATEPfS_S_$_Z7J_1_3_5PfS_,($_Z12KKT_EVALUATEPfS_S_$_Z7J_1_3_6PfS_ - $_Z12KKT_EVALUATEPfS_S_$_Z7J_1_3_5PfS_)
$_Z12KKT_EVALUATEPfS_S_$_Z7J_1_3_5PfS_:
[----:B------:R-:W-:Y:S01]  /*1610*/  MOV R4, RZ ;  /* 0x000000ff00047202 */ /* 0x000fe20000000f00 */
[----:B------:R-:W-:Y:S06]  /*1620*/  RET.REL.NODEC R20 `(_Z12KKT_EVALUATEPfS_S_) ;  /* 0xffffffe814747950 */ /* 0x000fec0003c3ffff */
        .type           $_Z12KKT_EVALUATEPfS_S_$_Z7J_1_3_6PfS_,@function
        .size           $_Z12KKT_EVALUATEPfS_S_$_Z7J_1_3_6PfS_,($_Z12KKT_EVALUATEPfS_S_$_Z7J_1_3_7PfS_ - $_Z12KKT_EVALUATEPfS_S_$_Z7J_1_3_6PfS_)
$_Z12KKT_EVALUATEPfS_S_$_Z7J_1_3_6PfS_:
[----:B------:R-:W-:Y:S01]  /*1630*/  IMAD.MOV.U32 R4, RZ, RZ, RZ ;  /* 0x000000ffff047224 */ /* 0x000fe200078e00ff */
[----:B------:R-:W-:Y:S06]  /*1640*/  RET.REL.NODEC R20 `(_Z12KKT_EVALUATEPfS_S_) ;  /* 0xffffffe8146c7950 */ /* 0x000fec0003c3ffff */
        .type           $_Z12KKT_EVALUATEPfS_S_$_Z7J_1_3_7PfS_,@function
        .size           $_Z12KKT_EVALUATEPfS_S_$_Z7J_1_3_7PfS_,($_Z12KKT_EVALUATEPfS_S_$_Z7J_1_3_8PfS_ - $_Z12KKT_EVALUATEPfS_S_$_Z7J_1_3_7PfS_)
$_Z12KKT_EVALUATEPfS_S_$_Z7J_1_3_7PfS_:
[----:B------:R-:W-:Y:S01]  /*1650*/  HFMA2 R4, -RZ, RZ, 0, 0 ;  /* 0x00000000ff047431 */ /* 0x000fe200000001ff */
[----:B------:R-:W-:Y:S06]  /*1660*/  RET.REL.NODEC R20 `(_Z12KKT_EVALUATEPfS_S_) ;  /* 0xffffffe814647950 */ /* 0x000fec0003c3ffff */
        .type           $_Z12KKT_EVALUATEPfS_S_$_Z7J_1_3_8PfS_,@function
        .size           $_Z12KKT_EVALUATEPfS_S_$_Z7J_1_3_8PfS_,($_Z12KKT_EVALUATEPfS_S_$_Z7J_1_3_9PfS_ - $_Z12KKT_EVALUATEPfS_S_$_Z7J_1_3_8PfS_)
$_Z12KKT_EVALUATEPfS_S_$_Z7J_1_3_8PfS_:
[----:B------:R-:W-:Y:S01]  /*1670*/  IMAD.MOV.U32 R4, RZ, RZ, RZ ;  /* 0x000000ffff047224 */ /* 0x000fe200078e00ff */
[----:B------:R-:W-:Y:S06]  /*1680*/  RET.REL.NODEC R20 `(_Z12KKT_EVALUATEPfS_S_) ;  /* 0xffffffe8145c7950 */ /* 0x000fec0003c3ffff */
        .type           $_Z12KKT_EVALUATEPfS_S_$_Z7J_1_3_9PfS_,@function
        .size           $_Z12KKT_EVALUATEPfS_S_$_Z7J_1_3_9PfS_,($_Z12KKT_EVALUATEPfS_S_$_Z7J_1_4_0PfS_ - $_Z12KKT_EVALUATEPfS_S_$_Z7J_1_3_9PfS_)
$_Z12KKT_EVALUATEPfS_S_$_Z7J_1_3_9PfS_:
[----:B------:R-:W-:Y:S01]  /*1690*/  MOV R4, RZ ;  /* 0x000000ff00047202 */ /* 0x000fe20000000f00 */
[----:B------:R-:W-:Y:S06]  /*16a0*/  RET.REL.NODEC R20 `(_Z12KKT_EVALUATEPfS_S_) ;  /* 0xffffffe814547950 */ /* 0x000fec0003c3ffff */
        .type           $_Z12KKT_EVALUATEPfS_S_$_Z7J_1_4_0PfS_,@function
        .size           $_Z12KKT_EVALUATEPfS_S_$_Z7J_1_4_0PfS_,($_Z12KKT_EVALUATEPfS_S_$_Z7J_1_4_1PfS_ - $_Z12KKT_EVALUATEPfS_S_$_Z7J_1_4_0PfS_)
$_Z12KKT_EVALUATEPfS_S_$_Z7J_1_4_0PfS_:
[----:B------:R-:W-:Y:S01]  /*16b0*/  IMAD.MOV.U32 R4, RZ, RZ, RZ ;  /* 0x000000ffff047224 */ /* 0x000fe200078e00ff */
[----:B------:R-:W-:Y:S06]  /*16c0*/  RET.REL.NODEC R20 `(_Z12KKT_EVALUATEPfS_S_) ;  /* 0xffffffe8144c7950 */ /* 0x000fec0003c3ffff */
        .type           $_Z12KKT_EVALUATEPfS_S_$_Z7J_1_4_1PfS_,@function
        .size           $_Z12KKT_EVALUATEPfS_S_$_Z7J_1_4_1PfS_,($_Z12KKT_EVALUATEPfS_S_$_Z7J_1_4_2PfS_ - $_Z12KKT_EVALUATEPfS_S_$_Z7J_1_4_1PfS_)
$_Z12KKT_EVALUATEPfS_S_$_Z7J_1_4_1PfS_:
[----:B------:R-:W-:Y:S01]  /*16d0*/  HFMA2 R4, -RZ, RZ, 0, 0 ;  /* 0x00000000ff047431 */ /* 0x000fe200000001ff */
[----:B------:R-:W-:Y:S06]  /*16e0*/  RET.REL.NODEC R20 `(_Z12KKT_EVALUATEPfS_S_) ;  /* 0xffffffe814447950 */ /* 0x000fec0003c3ffff */
        .type           $_Z12KKT_EVALUATEPfS_S_$_Z7J_1_4_2PfS_,@function
        .size           $_Z12KKT_EVALUATEPfS_S_$_Z7J_1_4_2PfS_,($_Z12KKT_EVALUATEPfS_S_$_Z7J_1_4_3PfS_ - $_Z12KKT_EVALUATEPfS_S_$_Z7J_1_4_2PfS_)
$_Z12KKT_EVALUATEPfS_S_$_Z7J_1_4_2PfS_:
[----:B------:R-:W-:Y:S01]  /*16f0*/  IMAD.MOV.U32 R4, RZ, RZ, RZ ;  /* 0x000000ffff047224 */ /* 0x000fe200078e00ff */
[----:B------:R-:W-:Y:S06]  /*1700*/  RET.REL.NODEC R20 `(_Z12KKT_EVALUATEPfS_S_) ;  /* 0xffffffe8143c7950 */ /* 0x000fec0003c3ffff */
        .type           $_Z12KKT_EVALUATEPfS_S_$_Z7J_1_4_3PfS_,@function
        .size           $_Z12KKT_EVALUATEPfS_S_$_Z7J_1_4_3PfS_,($_Z12KKT_EVALUATEPfS_S_$_Z7J_1_4_4PfS_ - $_Z12KKT_EVALUATEPfS_S_$_Z7J_1_4_3PfS_)
$_Z12KKT_EVALUATEPfS_S_$_Z7J_1_4_3PfS_:
[----:B------:R-:W-:Y:S01]  /*1710*/  MOV R4, RZ ;  /* 0x000000ff00047202 */ /* 0x000fe20000000f00 */
[----:B------:R-:W-:Y:S06]  /*1720*/  RET.REL.NODEC R20 `(_Z12KKT_EVALUATEPfS_S_) ;  /* 0xffffffe814347950 */ /* 0x000fec0003c3ffff */
        .type           $_Z12KKT_EVALUATEPfS_S_$_Z7J_1_4_4PfS_,@function
        .size           $_Z12KKT_EVALUATEPfS_S_$_Z7J_1_4_4PfS_,($_Z12KKT_EVALUATEPfS_S_$_Z7J_1_4_5PfS_ - $_Z12KKT_EVALUATEPfS_S_$_Z7J_1_4_4PfS_)
$_Z12KKT_EVALUATEPfS_S_$_Z7J_1_4_4PfS_:
[----:B------:R-:W-:Y:S01]  /*1730*/  IMAD.MOV.U32 R4, RZ, RZ, 0x40000000 ;  /* 0x40000000ff047424 */ /* 0x000fe200078e00ff */
[----:B------:R-:W-:Y:S06]  /*1740*/  RET.REL.NODEC R20 `(_Z12KKT_EVALUATEPfS_S_) ;  /* 0xffffffe8142c7950 */ /* 0x000fec0003c3ffff */
        .type           $_Z12KKT_EVALUATEPfS_S_$_Z7J_1_4_5PfS_,@function
        .size           $_Z12KKT_EVALUATEPfS_S_$_Z7J_1_4_5PfS_,($_Z12KKT_EVALUATEPfS_S_$_Z7J_1_4_6PfS_ - $_Z12KKT_EVALUATEPfS_S_$_Z7J_1_4_5PfS_)
$_Z12KKT_EVALUATEPfS_S_$_Z7J_1_4_5PfS_:
[----:B------:R-:W-:Y:S01]  /*1750*/  HFMA2 R4, -RZ, RZ, 0, 0 ;  /* 0x00000000ff047431 */ /* 0x000fe200000001ff */
[----:B------:R-:W-:Y:S06]  /*1760*/  RET.REL.NODEC R20 `(_Z12KKT_EVALUATEPfS_S_) ;  /* 0xffffffe814247950 */ /* 0x000fec0003c3ffff */
        .type           $_Z12KKT_EVALUATEPfS_S_$_Z7J_1_4_6PfS_,@function
        .size           $_Z12KKT_EVALUATEPfS_S_$_Z7J_1_4_6PfS_,($_Z12KKT_EVALUATEPfS_S_$_Z7J_1_4_7PfS_ - $_Z12KKT_EVALUATEPfS_S_$_Z7J_1_4_6PfS_)
$_Z12KKT_EVALUATEPfS_S_$_Z7J_1_4_6PfS_:
[----:B------:R-:W-:Y:S01]  /*1770*/  IMAD.MOV.U32 R4, RZ, RZ, RZ ;  /* 0x000000ffff047224 */ /* 0x000fe200078e00ff */
[----:B------:R-:W-:Y:S06]  /*1780*/  RET.REL.NODEC R20 `(_Z12KKT_EVALUATEPfS_S_) ;  /* 0xffffffe8141c7950 */ /* 0x000fec0003c3ffff */
        .type           $_Z12KKT_EVALUATEPfS_S_$_Z7J_1_4_7PfS_,@function
        .size           $_Z12KKT_EVALUATEPfS_S_$_Z7J_1_4_7PfS_,($_Z12KKT_EVALUATEPfS_S_$_Z7J_1_4_8PfS_ - $_Z12KKT_EVALUATEPfS_S_$_Z7J_1_4_7PfS_)
$_Z12KKT_EVALUATEPfS_S_$_Z7J_1_4_7PfS_:
[----:B------:R-:W-:Y:S01]  /*1790*/  MOV R4, RZ ;  /* 0x000000ff00047202 */ /* 0x000fe20000000f00 */
[----:B------:R-:W-:Y:S06]  /*17a0*/  RET.REL.NODEC R20 `(_Z12KKT_EVALUATEPfS_S_) ;  /* 0xffffffe814147950 */ /* 0x000fec0003c3ffff */
        .type           $_Z12KKT_EVALUATEPfS_S_$_Z7J_1_4_8PfS_,@function
        .size           $_Z12KKT_EVALUATEPfS_S_$_Z7J_1_4_8PfS_,($_Z12KKT_EVALUATEPfS_S_$_Z7J_1_4_9PfS_ - $_Z12KKT_EVALUATEPfS_S_$_Z7J_1_4_8PfS_)
$_Z12KKT_EVALUATEPfS_S_$_Z7J_1_4_8PfS_:
[----:B------:R-:W-:Y:S01]  /*17b0*/  IMAD.MOV.U32 R4, RZ, RZ, RZ ;  /* 0x000000ffff047224 */ /* 0x000fe200078e00ff */
[----:B------:R-:W-:Y:S06]  /*17c0*/  RET.REL.NODEC R20 `(_Z12KKT_EVALUATEPfS_S_) ;  /* 0xffffffe8140c7950 */ /* 0x000fec0003c3ffff */
        .type           $_Z12KKT_EVALUATEPfS_S_$_Z7J_1_4_9PfS_,@function
        .size           $_Z12KKT_EVALUATEPfS_S_$_Z7J_1_4_9PfS_,($_Z12KKT_EVALUATEPfS_S_$_Z7J_1_5_0PfS_ - $_Z12KKT_EVALUATEPfS_S_$_Z7J_1_4_9PfS_)
$_Z12KKT_EVALUATEPfS_S_$_Z7J_1_4_9PfS_:
[----:B------:R-:W-:Y:S01]  /*17d0*/  HFMA2 R4, -RZ, RZ, 0, 0 ;  /* 0x00000000ff047431 */ /* 0x000fe200000001ff */
[----:B------:R-:W-:Y:S06]  /*17e0*/  RET.REL.NODEC R20 `(_Z12KKT_EVALUATEPfS_S_) ;  /* 0xffffffe814047950 */ /* 0x000fec0003c3ffff */
        .type           $_Z12KKT_EVALUATEPfS_S_$_Z7J_1_5_0PfS_,@function
        .size           $_Z12KKT_EVALUATEPfS_S_$_Z7J_1_5_0PfS_,($_Z12KKT_EVALUATEPfS_S_$_Z7J_1_5_1PfS_ - $_Z12KKT_EVALUATEPfS_S_$_Z7J_1_5_0PfS_)
$_Z12KKT_EVALUATEPfS_S_$_Z7J_1_5_0PfS_:
[----:B------:R-:W-:Y:S01]  /*17f0*/  IMAD.MOV.U32 R4, RZ, RZ, RZ ;  /* 0x000000ffff047224 */ /* 0x000fe200078e00ff */
[----:B------:R-:W-:Y:S06]  /*1800*/  RET.REL.NODEC R20 `(_Z12KKT_EVALUATEPfS_S_) ;  /* 0xffffffe414fc7950 */ /* 0x000fec0003c3ffff */
        .type           $_Z12KKT_EVALUATEPfS_S_$_Z7J_1_5_1PfS_,@function
        .size           $_Z12KKT_EVALUATEPfS_S_$_Z7J_1_5_1PfS_,($_Z12KKT_EVALUATEPfS_S_$_Z7J_1_5_2PfS_ - $_Z12KKT_EVALUATEPfS_S_$_Z7J_1_5_1PfS_)
$_Z12KKT_EVALUATEPfS_S_$_Z7J_1_5_1PfS_:
[----:B------:R-:W-:Y:S01]  /*1810*/  MOV R4, RZ ;  /* 0x000000ff00047202 */ /* 0x000fe20000000f00 */
[----:B------:R-:W-:Y:S06]  /*1820*/  RET.REL.NODEC R20 `(_Z12KKT_EVALUATEPfS_S_) ;  /* 0xffffffe414f47950 */ /* 0x000fec0003c3ffff */
        .type           $_Z12KKT_EVALUATEPfS_S_$_Z7J_1_5_2PfS_,@function
        .size           $_Z12KKT_EVALUATEPfS_S_$_Z7J_1_5_2PfS_,($_Z12KKT_EVALUATEPfS_S_$_Z7J_1_5_3PfS_ - $_Z12KKT_EVALUATEPfS_S_$_Z7J_1_5_2PfS_)
$_Z12KKT_EVALUATEPfS_S_$_Z7J_1_5_2PfS_:
[----:B------:R-:W-:Y:S01]  /*1830*/  IMAD.MOV.U32 R4, RZ, RZ, RZ ;  /* 0x000000ffff047224 */ /* 0x000fe200078e00ff */
[----:B------:R-:W-:Y:S06]  /*1840*/  RET.REL.NODEC R20 `(_Z12KKT_EVALUATEPfS_S_) ;  /* 0xffffffe414ec7950 */ /* 0x000fec0003c3ffff */
        .type           $_Z12KKT_EVALUATEPfS_S_$_Z7J_1_5_3PfS_,@function
        .size           $_Z12KKT_EVALUATEPfS_S_$_Z7J_1_5_3PfS_,($_Z12KKT_EVALUATEPfS_S_$_Z7J_1_5_4PfS_ - $_Z12KKT_EVALUATEPfS_S_$_Z7J_1_5_3PfS_)
$_Z12KKT_EVALUATEPfS_S_$_Z7J_1_5_3PfS_:
[----:B------:R-:W-:Y:S01]  /*1850*/  HFMA2 R4, -RZ, RZ, 0, 0 ;  /* 0x00000000ff047431 */ /* 0x000fe200000001ff */
[----:B------:R-:W-:Y:S06]  /*1860*/  RET.REL.NODEC R20 `(_Z12KKT_EVALUATEPfS_S_) ;  /* 0xffffffe414e47950 */ /* 0x000fec0003c3ffff */
        .type           $_Z12KKT_EVALUATEPfS_S_$_Z7J_1_5_4PfS_,@function
        .size           $_Z12KKT_EVALUATEPfS_S_$_Z7J_1_5_4PfS_,($_Z12KKT_EVALUATEPfS_S_$_Z7J_1_5_5PfS_ - $_Z12KKT_EVALUATEPfS_S_$_Z7J_1_5_4PfS_)
$_Z12KKT_EVALUATEPfS_S_$_Z7J_1_5_4PfS_:
[----:B------:R-:W-:Y:S01]  /*1870*/  IMAD.MOV.U32 R4, RZ, RZ, RZ ;  /* 0x000000ffff047224 */ /* 0x000fe200078e00ff */
[----:B------:R-:W-:Y:S06]  /*1880*/  RET.REL.NODEC R20 `(_Z12KKT_EVALUATEPfS_S_) ;  /* 0xffffffe414dc7950 */ /* 0x000fec0003c3ffff */
        .type           $_Z12KKT_EVALUATEPfS_S_$_Z7J_1_5_5PfS_,@function
        .size           $_Z12KKT_EVALUATEPfS_S_$_Z7J_1_5_5PfS_,($_Z12KKT_EVALUATEPfS_S_$_Z7J_1_5_6PfS_ - $_Z12KKT_EVALUATEPfS_S_$_Z7J_1_5_5PfS_)
$_Z12KKT_EVALUATEPfS_S_$_Z7J_1_5_5PfS_:
[----:B------:R-:W-:Y:S01]  /*1890*/  MOV R4, 0x40000000 ;  /* 0x4000000000047802 */ /* 0x000fe20000000f00 */
[----:B------:R-:W-:Y:S06]  /*18a0*/  RET.REL.NODEC R20 `(_Z12KKT_EVALUATEPfS_S_) ;  /* 0xffffffe414d47950 */ /* 0x000fec0003c3ffff */
        .type           $_Z12KKT_EVALUATEPfS_S_$_Z7J_1_5_6PfS_,@function
        .size           $_Z12KKT_EVALUATEPfS_S_$_Z7J_1_5_6PfS_,($_Z12KKT_EVALUATEPfS_S_$_Z7J_1_5_7PfS_ - $_Z12KKT_EVALUATEPfS_S_$_Z7J_1_5_6PfS_)
$_Z12KKT_EVALUATEPfS_S_$_Z7J_1_5_6PfS_:
[----:B------:R-:W-:Y:S01]  /*18b0*/  IMAD.MOV.U32 R4, RZ, RZ, RZ ;  /* 0x000000ffff047224 */ /* 0x000fe200078e00ff */
[----:B------:R-:W-:Y:S06]  /*18c0*/  RET.REL.NODEC R20 `(_Z12KKT_EVALUATEPfS_S_) ;  /* 0xffffffe414cc7950 */ /* 0x000fec0003c3ffff */
        .type           $_Z12KKT_EVALUATEPfS_S_$_Z7J_1_5_7PfS_,@function
        .size           $_Z12KKT_EVALUATEPfS_S_$_Z7J_1_5_7PfS_,($_Z12KKT_EVALUATEPfS_S_$_Z7J_1_5_8PfS_ - $_Z12KKT_EVALUATEPfS_S_$_Z7J_1_5_7PfS_)
$_Z12KKT_EVALUATEPfS_S_$_Z7J_1_5_7PfS_:
[----:B------:R-:W-:Y:S01]  /*18d0*/  HFMA2 R4, -RZ, RZ, 0, 0 ;  /* 0x00000000ff047431 */ /* 0x000fe200000001ff */
[----:B------:R-:W-:Y:S06]  /*18e0*/  RET.REL.NODEC R20 `(_Z12KKT_EVALUATEPfS_S_) ;  /* 0xffffffe414c47950 */ /* 0x000fec0003c3ffff */
        .type           $_Z12KKT_EVALUATEPfS_S_$_Z7J_1_5_8PfS_,@function
        .size           $_Z12KKT_EVALUATEPfS_S_$_Z7J_1_5_8PfS_,($_Z12KKT_EVALUATEPfS_S_$_Z7J_1_5_9PfS_ - $_Z12KKT_EVALUATEPfS_S_$_Z7J_1_5_8PfS_)
$_Z12KKT_EVALUATEPfS_S_$_Z7J_1_5_8PfS_:
[----:B------:R-:W-:Y:S01]  /*18f0*/  IMAD.MOV.U32 R4, RZ, RZ, RZ ;  /* 0x000000ffff047224 */ /* 0x000fe200078e00ff */
[----:B------:R-:W-:Y:S06]  /*1900*/  RET.REL.NODEC R20 `(_Z12KKT_EVALUATEPfS_S_) ;  /* 0xffffffe414bc7950 */ /* 0x000fec0003c3ffff */
        .type           $_Z12KKT_EVALUATEPfS_S_$_Z7J_1_5_9PfS_,@function
        .size           $_Z12KKT_EVALUATEPfS_S_$_Z7J_1_5_9PfS_,($_Z12KKT_EVALUATEPfS_S_$_Z7J_1_6_0PfS_ - $_Z12KKT_EVALUATEPfS_S_$_Z7J_1_5_9PfS_)
$_Z12KKT_EVALUATEPfS_S_$_Z7J_1_5_9PfS_:
[----:B------:R-:W-:Y:S01]  /*1910*/  MOV R4, RZ ;  /* 0x000000ff00047202 */ /* 0x000fe20000000f00 */
[----:B------:R-:W-:Y:S06]  /*1920*/  RET.REL.NODEC R20 `(_Z12KKT_EVALUATEPfS_S_) ;  /* 0xffffffe414b47950 */ /* 0x000fec0003c3ffff */
        .type           $_Z12KKT_EVALUATEPfS_S_$_Z7J_1_6_0PfS_,@function
        .size           $_Z12KKT_EVALUATEPfS_S_$_Z7J_1_6_0PfS_,($_Z12KKT_EVALUATEPfS_S_$_Z7J_1_6_1PfS_ - $_Z12KKT_EVALUATEPfS_S_$_Z7J_1_6_0PfS_)
$_Z12KKT_EVALUATEPfS_S_$_Z7J_1_6_0PfS_:
[----:B------:R-:W-:Y:S01]  /*1930*/  IMAD.MOV.U32 R4, RZ, RZ, 0x3f800000 ;  /* 0x3f800000ff047424 */ /* 0x000fe200078e00ff */
[----:B------:R-:W-:Y:S06]  /*1940*/  RET.REL.NODEC R20 `(_Z12KKT_EVALUATEPfS_S_) ;  /* 0xffffffe414ac7950 */ /* 0x000fec0003c3ffff */
        .type           $_Z12KKT_EVALUATEPfS_S_$_Z7J_1_6_1PfS_,@function
        .size           $_Z12KKT_EVALUATEPfS_S_$_Z7J_1_6_1PfS_,($_Z12KKT_EVALUATEPfS_S_$_Z7J_1_6_2PfS_ - $_Z12KKT_EVALUATEPfS_S_$_Z7J_1_6_1PfS_)
$_Z12KKT_EVALUATEPfS_S_$_Z7J_1_6_1PfS_:
[----:B------:R-:W-:Y:S01]  /*1950*/  HFMA2 R4, -RZ, RZ, 0, 0 ;  /* 0x00000000ff047431 */ /* 0x000fe200000001ff */
[----:B------:R-:W-:Y:S06]  /*1960*/  RET.REL.NODEC R20 `(_Z12KKT_EVALUATEPfS_S_) ;  /* 0xffffffe414a47950 */ /* 0x000fec0003c3ffff */
        .type           $_Z12KKT_EVALUATEPfS_S_$_Z7J_1_6_2PfS_,@function
        .size           $_Z12KKT_EVALUATEPfS_S_$_Z7J_1_6_2PfS_,($_Z12KKT_EVALUATEPfS_S_$_Z7J_1_6_3PfS_ - $_Z12KKT_EVALUATEPfS_S_$_Z7J_1_6_2PfS_)
$_Z12KKT_EVALUATEPfS_S_$_Z7J_1_6_2PfS_:
[----:B------:R-:W-:Y:S01]  /*1970*/  IMAD.MOV.U32 R4, RZ, RZ, RZ ;  /* 0x000000ffff047224 */ /* 0x000fe200078e00ff */
[----:B------:R-:W-:Y:S06]  /*1980*/  RET.REL.NODEC R20 `(_Z12KKT_EVALUATEPfS_S_) ;  /* 0xffffffe4149c7950 */ /* 0x000fec0003c3ffff */
        .type           $_Z12KKT_EVALUATEPfS_S_$_Z7J_1_6_3PfS_,@function
        .size           $_Z12KKT_EVALUATEPfS_S_$_Z7J_1_6_3PfS_,($_Z12KKT_EVALUATEPfS_S_$_Z7J_1_6_4PfS_ - $_Z12KKT_EVALUATEPfS_S_$_Z7J_1_6_3PfS_)
$_Z12KKT_EVALUATEPfS_S_$_Z7J_1_6_3PfS_:
[----:B------:R-:W-:Y:S01]  /*1990*/  MOV R4, RZ ;  /* 0x000000ff00047202 */ /* 0x000fe20000000f00 */
[----:B------:R-:W-:Y:S06]  /*19a0*/  RET.REL.NODEC R20 `(_Z12KKT_EVALUATEPfS_S_) ;  /* 0xffffffe414947950 */ /* 0x000fec0003c3ffff */
        .type           $_Z12KKT_EVALUATEPfS_S_$_Z7J_1_6_4PfS_,@function
        .size           $_Z12KKT_EVALUATEPfS_S_$_Z7J_1_6_4PfS_,($_Z12KKT_EVALUATEPfS_S_$_Z7J_1_6_5PfS_ - $_Z12KKT_EVALUATEPfS_S_$_Z7J_1_6_4PfS_)
$_Z12KKT_EVALUATEPfS_S_$_Z7J_1_6_4PfS_:
[----:B------:R-:W-:Y:S01]  /*19b0*/  IMAD.MOV.U32 R4, RZ, RZ, RZ ;  /* 0x000000ffff047224 */ /* 0x000fe200078e00ff */
[----:B------:R-:W-:Y:S06]  /*19c0*/  RET.REL.NODEC R20 `(_Z12KKT_EVALUATEPfS_S_) ;  /* 0xffffffe4148c7950 */ /* 0x000fec0003c3ffff */
        .type           $_Z12KKT_EVALUATEPfS_S_$_Z7J_1_6_5PfS_,@function
        .size           $_Z12KKT_EVALUATEPfS_S_$_Z7J_1_6_5PfS_,($_Z12KKT_EVALUATEPfS_S_$_Z7J_1_6_6PfS_ - $_Z12KKT_EVALUATEPfS_S_$_Z7J_1_6_5PfS_)
$_Z12KKT_EVALUATEPfS_S_$_Z7J_1_6_5PfS_:
[----:B------:R-:W-:Y:S01]  /*19d0*/  HFMA2 R4, -RZ, RZ, 0, 0 ;  /* 0x00000000ff047431 */ /* 0x000fe200000001ff */
[----:B------:R-:W-:Y:S06]  /*19e0*/  RET.REL.NODEC R20 `(_Z12KKT_EVALUATEPfS_S_) ;  /* 0xffffffe414847950 */ /* 0x000fec0003c3ffff */
        .type           $_Z12KKT_EVALUATEPfS_S_$_Z7J_1_6_6PfS_,@function
        .size           $_Z12KKT_EVALUATEPfS_S_$_Z7J_1_6_6PfS_,($_Z12KKT_EVALUATEPfS_S_$_Z7J_1_6_7PfS_ - $_Z12KKT_EVALUATEPfS_S_$_Z7J_1_6_6PfS_)
$_Z12KKT_EVALUATEPfS_S_$_Z7J_1_6_6PfS_:
[----:B------:R-:W-:Y:S01]  /*19f0*/  IMAD.MOV.U32 R4, RZ, RZ, RZ ;  /* 0x000000ffff047224 */ /* 0x000fe200078e00ff */
[----:B------:R-:W-:Y:S06]  /*1a00*/  RET.REL.NODEC R20 `(_Z12KKT_EVALUATEPfS_S_) ;  /* 0xffffffe4147c7950 */ /* 0x000fec0003c3ffff */
        .type           $_Z12KKT_EVALUATEPfS_S_$_Z7J_1_6_7PfS_,@function
        .size           $_Z12KKT_EVALUATEPfS_S_$_Z7J_1_6_7PfS_,($_Z12KKT_EVALUATEPfS_S_$_Z7J_1_6_8PfS_ - $_Z12KKT_EVALUATEPfS_S_$_Z7J_1_6_7PfS_)
$_Z12KKT_EVALUATEPfS_S_$_Z7J_1_6_7PfS_:
[----:B------:R-:W-:Y:S01]  /*1a10*/  MOV R4, RZ ;  /* 0x000000ff00047202 */ /* 0x000fe20000000f00 */
[----:B------:R-:W-:Y:S06]  /*1a20*/  RET.REL.NODEC R20 `(_Z12KKT_EVALUATEPfS_S_) ;  /* 0xffffffe414747950 */ /* 0x000fec0003c3ffff */
        .type           $_Z12KKT_EVALUATEPfS_S_$_Z7J_1_6_8PfS_,@function
        .size           $_Z12KKT_EVALUATEPfS_S_$_Z7J_1_6_8PfS_,($_Z12KKT_EVALUATEPfS_S_$_Z7J_1_6_9PfS_ - $_Z12KKT_EVALUATEPfS_S_$_Z7J_1_6_8PfS_)
$_Z12KKT_EVALUATEPfS_S_$_Z7J_1_6_8PfS_:
[----:B------:R-:W-:Y:S01]  /*1a30*/  IMAD.MOV.U32 R4, RZ, RZ, RZ ;  /* 0x000000ffff047224 */ /* 0x000fe200078e00ff */
[----:B------:R-:W-:Y:S06]  /*1a40*/  RET.REL.NODEC R20 `(_Z12KKT_EVALUATEPfS_S_) ;  /* 0xffffffe4146c7950 */ /* 0x000fec0003c3ffff */
        .type           $_Z12KKT_EVALUATEPfS_S_$_Z7J_1_6_9PfS_,@function
        .size           $_Z12KKT_EVALUATEPfS_S_$_Z7J_1_6_9PfS_,($_Z12KKT_EVALUATEPfS_S_$_Z7J_1_7_0PfS_ - $_Z12KKT_EVALUATEPfS_S_$_Z7J_1_6_9PfS_)
$_Z12KKT_EVALUATEPfS_S_$_Z7J_1_6_9PfS_:
[----:B------:R-:W-:Y:S01]  /*1a50*/  HFMA2 R4, -RZ, RZ, 0, 0 ;  /* 0x00000000ff047431 */ /* 0x000fe200000001ff */
[----:B------:R-:W-:Y:S06]  /*1a60*/  RET.REL.NODEC R20 `(_Z12KKT_EVALUATEPfS_S_) ;  /* 0xffffffe414647950 */ /* 0x000fec0003c3ffff */
        .type           $_Z12KKT_EVALUATEPfS_S_$_Z7J_1_7_0PfS_,@function
        .size           $_Z12KKT_EVALUATEPfS_S_$_Z7J_1_7_0PfS_,($_Z12KKT_EVALUATEPfS_S_$_Z7J_1_7_1PfS_ - $_Z12KKT_EVALUATEPfS_S_$_Z7J_1_7_0PfS_)
$_Z12KKT_EVALUATEPfS_S_$_Z7J_1_7_0PfS_:
[----:B------:R-:W-:Y:S01]  /*1a70*/  IMAD.MOV.U32 R4, RZ, RZ, -0x40800000 ;  /* 0xbf800000ff047424 */ /* 0x000fe200078e00ff */
[----:B------:R-:W-:Y:S06]  /*1a80*/  RET.REL.NODEC R20 `(_Z12KKT_EVALUATEPfS_S_) ;  /* 0xffffffe4145c7950 */ /* 0x000fec0003c3ffff */
        .type           $_Z12KKT_EVALUATEPfS_S_$_Z7J_1_7_1PfS_,@function
        .size           $_Z12KKT_EVALUATEPfS_S_$_Z7J_1_7_1PfS_,($_Z12KKT_EVALUATEPfS_S_$_Z7J_1_7_2PfS_ - $_Z12KKT_EVALUATEPfS_S_$_Z7J_1_7_1PfS_)
$_Z12KKT_EVALUATEPfS_S_$_Z7J_1_7_1PfS_:
[----:B------:R-:W-:Y:S01]  /*1a90*/  MOV R4, RZ ;  /* 0x000000ff00047202 */ /* 0x000fe20000000f00 */
[----:B------:R-:W-:Y:S06]  /*1aa0*/  RET.REL.NODEC R20 `(_Z12KKT_EVALUATEPfS_S_) ;  /* 0xffffffe414547950 */ /* 0x000fec0003c3ffff */
        .type           $_Z12KKT_EVALUATEPfS_S_$_Z7J_1_7_2PfS_,@function
        .size           $_Z12KKT_EVALUATEPfS_S_$_Z7J_1_7_2PfS_,($_Z12KKT_EVALUATEPfS_S_$_Z7J_1_7_3PfS_ - $_Z12KKT_EVALUATEPfS_S_$_Z7J_1_7_2PfS_)
$_Z12KKT_EVALUATEPfS_S_$_Z7J_1_7_2PfS_:
[----:B------:R-:W-:Y:S01]  /*1ab0*/  IMAD.MOV.U32 R4, RZ, RZ, RZ ;  /* 0x000000ffff047224 */ /* 0x000fe200078e00ff */
[----:B------:R-:W-:Y:S06]  /*1ac0*/  RET.REL.NODEC R20 `(_Z12KKT_EVALUATEPfS_S_) ;  /* 0xffffffe4144c7950 */ /* 0x000fec0003c3ffff */
        .type           $_Z12KKT_EVALUATEPfS_S_$_Z7J_1_7_3PfS_,@function
        .size           $_Z12KKT_EVALUATEPfS_S_$_Z7J_1_7_3PfS_,($_Z12KKT_EVALUATEPfS_S_$_Z7J_1_7_4PfS_ - $_Z12KKT_EVALUATEPfS_S_$_Z7J_1_7_3PfS_)
$_Z12KKT_EVALUATEPfS_S_$_Z7J_1_7_3PfS_:
[----:B------:R-:W-:Y:S01]  /*1ad0*/  HFMA2 R4, -RZ, RZ, 0, 0 ;  /* 0x00000000ff047431 */ /* 0x000fe200000001ff */
[----:B------:R-:W-:Y:S06]  /*1ae0*/  RET.REL.NODEC R20 `(_Z12KKT_EVALUATEPfS_S_) ;  /* 0xffffffe414447950 */ /* 0x000fec0003c3ffff */
        .type           $_Z12KKT_EVALUATEPfS_S_$_Z7J_1_7_4PfS_,@function
        .size           $_Z12KKT_EVALUATEPfS_S_$_Z7J_1_7_4PfS_,($_Z12KKT_EVALUATEPfS_S_$_Z7J_1_7_5PfS_ - $_Z12KKT_EVALUATEPfS_S_$_Z7J_1_7_4PfS_)
$_Z12KKT_EVALUATEPfS_S_$_Z7J_1_7_4PfS_:
[----:B------:R-:W-:Y:S01]  /*1af0*/  IMAD.MOV.U32 R4, RZ, RZ, RZ ;  /* 0x000000ffff047224 */ /* 0x000fe200078e00ff */
[----:B------:R-:W-:Y:S06]  /*1b00*/  RET.REL.NODEC R20 `(_Z12KKT_EVALUATEPfS_S_) ;  /* 0xffffffe4143c7950 */ /* 0x000fec0003c3ffff */
        .type           $_Z12KKT_EVALUATEPfS_S_$_Z7J_1_7_5PfS_,@function
        .size           $_Z12KKT_EVALUATEPfS_S_$_Z7J_1_7_5PfS_,($_Z12KKT_EVALUATEPfS_S_$_Z7J_1_7_6PfS_ - $_Z12KKT_EVALUATEPfS_S_$_Z7J_1_7_5PfS_)
$_Z12KKT_EVALUATEPfS_S_$_Z7J_1_7_5PfS_:
[----:B------:R-:W-:Y:S01]  /*1b10*/  MOV R4, RZ ;  /* 0x000000ff00047202 */ /* 0x000fe20000000f00 */
[----:B------:R-:W-:Y:S06]  /*1b20*/  RET.REL.NODEC R20 `(_Z12KKT_EVALUATEPfS_S_) ;  /* 0xffffffe414347950 */ /* 0x000fec0003c3ffff */
        .type           $_Z12KKT_EVALUATEPfS_S_$_Z7J_1_7_6PfS_,@function
        .size           $_Z12KKT_EVALUATEPfS_S_$_Z7J_1_7_6PfS_,($_Z12KKT_EVALUATEPfS_S_$_Z7J_1_7_7PfS_ - $_Z12KKT_EVALUATEPfS_S_$_Z7J_1_7_6PfS_)
$_Z12KKT_EVALUATEPfS_S_$_Z7J_1_7_6PfS_:
[----:B------:R-:W-:Y:S01]  /*1b30*/  IMAD.MOV.U32 R4, RZ, RZ, RZ ;  /* 0x000000ffff047224 */ /* 0x000fe200078e00ff */
[----:B------:R-:W-:Y:S06]  /*1b40*/  RET.REL.NODEC R20 `(_Z12KKT_EVALUATEPfS_S_) ;  /* 0xffffffe4142c7950 */ /* 0x000fec0003c3ffff */
        .type           $_Z12KKT_EVALUATEPfS_S_$_Z7J_1_7_7PfS_,@function
        .size           $_Z12KKT_EVALUATEPfS_S_$_Z7J_1_7_7PfS_,($_Z12KKT_EVALUATEPfS_S_$_Z7J_1_7_8PfS_ - $_Z12KKT_EVALUATEPfS_S_$_Z7J_1_7_7PfS_)
$_Z12KKT_EVALUATEPfS_S_$_Z7J_1_7_7PfS_:
[----:B------:R-:W-:Y:S01]  /*1b50*/  HFMA2 R4, -RZ, RZ, 0, 0 ;  /* 0x00000000ff047431 */ /* 0x000fe200000001ff */
[----:B------:R-:W-:Y:S06]  /*1b60*/  RET.REL.NODEC R20 `(_Z12KKT_EVALUATEPfS_S_) ;  /* 0xffffffe414247950 */ /* 0x000fec0003c3ffff */
        .type           $_Z12KKT_EVALUATEPfS_S_$_Z7J_1_7_8PfS_,@function
        .size           $_Z12KKT_EVALUATEPfS_S_$_Z7J_1_7_8PfS_,($_Z12KKT_EVALUATEPfS_S_$_Z7J_1_7_9PfS_ - $_Z12KKT_EVALUATEPfS_S_$_Z7J_1_7_8PfS_)
$_Z12KKT_EVALUATEPfS_S_$_Z7J_1_7_8PfS_:
[----:B------:R-:W-:Y:S01]  /*1b70*/  IMAD.MOV.U32 R4, RZ, RZ, RZ ;  /* 0x000000ffff047224 */ /* 0x000fe200078e00ff */
[----:B------:R-:W-:Y:S06]  /*1b80*/  RET.REL.NODEC R20 `(_Z12KKT_EVALUATEPfS_S_) ;  /* 0xffffffe4141c7950 */ /* 0x000fec0003c3ffff */
        .type           $_Z12KKT_EVALUATEPfS_S_$_Z7J_1_7_9PfS_,@function
        .size           $_Z12KKT_EVALUATEPfS_S_$_Z7J_1_7_9PfS_,($_Z12KKT_EVALUATEPfS_S_$_Z7J_1_8_0PfS_ - $_Z12KKT_EVALUATEPfS_S_$_Z7J_1_7_9PfS_)
$_Z12KKT_EVALUATEPfS_S_$_Z7J_1_7_9PfS_:
[----:B------:R-:W-:Y:S01]  /*1b90*/  MOV R4, RZ ;  /* 0x000000ff00047202 */ /* 0x000fe20000000f00 */
[----:B------:R-:W-:Y:S06]  /*1ba0*/  RET.REL.NODEC R20 `(_Z12KKT_EVALUATEPfS_S_) ;  /* 0xffffffe414147950 */ /* 0x000fec0003c3ffff */
        .type           $_Z12KKT_EVALUATEPfS_S_$_Z7J_1_8_0PfS_,@function
        .size           $_Z12KKT_EVALUATEPfS_S_$_Z7J_1_8_0PfS_,($_Z12KKT_EVALUATEPfS_S_$_Z7J_1_8_1PfS_ - $_Z12KKT_EVALUATEPfS_S_$_Z7J_1_8_0PfS_)
$_Z12KKT_EVALUATEPfS_S_$_Z7J_1_8_0PfS_:
[----:B------:R-:W-:Y:S01]  /*1bb0*/  IMAD.MOV.U32 R4, RZ, RZ, RZ ;  /* 0x000000ffff047224 */ /* 0x000fe200078e00ff */
[----:B------:R-:W-:Y:S06]  /*1bc0*/  RET.REL.NODEC R20 `(_Z12KKT_EVALUATEPfS_S_) ;  /* 0xffffffe4140c7950 */ /* 0x000fec0003c3ffff */
        .type           $_Z12KKT_EVALUATEPfS_S_$_Z7J_1_8_1PfS_,@function
        .size           $_Z12KKT_EVALUATEPfS_S_$_Z7J_1_8_1PfS_,($_Z12KKT_EVALUATEPfS_S_$_Z7J_1_8_2PfS_ - $_Z12KKT_EVALUATEPfS_S_$_Z7J_1_8_1PfS_)
$_Z12KKT_EVALUATEPfS_S_$_Z7J_1_8_1PfS_:
[----:B------:R-:W-:Y:S01]  /*1bd0*/  HFMA2 R4, -RZ, RZ, 1.875, 0 ;  /* 0x3f800000ff047431 */ /* 0x000fe200000001ff */
[----:B------:R-:W-:Y:S06]  /*1be0*/  RET.REL.NODEC R20 `(_Z12KKT_EVALUATEPfS_S_) ;  /* 0xffffffe414047950 */ /* 0x000fec0003c3ffff */
        .type           $_Z12KKT_EVALUATEPfS_S_$_Z7J_1_8_2PfS_,@function
        .size           $_Z12KKT_EVALUATEPfS_S_$_Z7J_1_8_2PfS_,($_Z12KKT_EVALUATEPfS_S_$_Z7J_1_8_3PfS_ - $_Z12KKT_EVALUATEPfS_S_$_Z7J_1_8_2PfS_)
$_Z12KKT_EVALUATEPfS_S_$_Z7J_1_8_2PfS_:
[----:B------:R-:W-:Y:S01]  /*1bf0*/  IMAD.MOV.U32 R4, RZ, RZ, RZ ;  /* 0x000000ffff047224 */ /* 0x000fe200078e00ff */
[----:B------:R-:W-:Y:S06]  /*1c00*/  RET.REL.NODEC R20 `(_Z12KKT_EVALUATEPfS_S_) ;  /* 0xffffffe014fc7950 */ /* 0x000fec0003c3ffff */
        .type           $_Z12KKT_EVALUATEPfS_S_$_Z7J_1_8_3PfS_,@function
        .size           $_Z12KKT_EVALUATEPfS_S_$_Z7J_1_8_3PfS_,($_Z12KKT_EVALUATEPfS_S_$_Z7J_1_8_4PfS_ - $_Z12KKT_EVALUATEPfS_S_$_Z7J_1_8_3PfS_)
$_Z12KKT_EVALUATEPfS_S_$_Z7J_1_8_3PfS_:
[----:B------:R-:W-:Y:S01]  /*1c10*/  MOV R4, RZ ;  /* 0x000000ff00047202 */ /* 0x000fe20000000f00 */
[----:B------:R-:W-:Y:S06]  /*1c20*/  RET.REL.NODEC R20 `(_Z12KKT_EVALUATEPfS_S_) ;  /* 0xffffffe014f47950 */ /* 0x000fec0003c3ffff */
        .type           $_Z12KKT_EVALUATEPfS_S_$_Z7J_1_8_4PfS_,@function
        .size           $_Z12KKT_EVALUATEPfS_S_$_Z7J_1_8_4PfS_,($_Z12KKT_EVALUATEPfS_S_$_Z7J_1_8_5PfS_ - $_Z12KKT_EVALUATEPfS_S_$_Z7J_1_8_4PfS_)
$_Z12KKT_EVALUATEPfS_S_$_Z7J_1_8_4PfS_:
[----:B------:R-:W-:Y:S01]  /*1c30*/  IMAD.MOV.U32 R4, RZ, RZ, RZ ;  /* 0x000000ffff047224 */ /* 0x000fe200078e00ff */
[----:B------:R-:W-:Y:S06]  /*1c40*/  RET.REL.NODEC R20 `(_Z12KKT_EVALUATEPfS_S_) ;  /* 0xffffffe014ec7950 */ /* 0x000fec0003c3ffff */
        .type           $_Z12KKT_EVALUATEPfS_S_$_Z7J_1_8_5PfS_,@function
        .size           $_Z12KKT_EVALUATEPfS_S_$_Z7J_1_8_5PfS_,($_Z12KKT_EVALUATEPfS_S_$_Z7J_1_8_6PfS_ - $_Z12KKT_EVALUATEPfS_S_$_Z7J_1_8_5PfS_)
$_Z12KKT_EVALUATEPfS_S_$_Z7J_1_8_5PfS_:
[----:B------:R-:W-:Y:S01]  /*1c50*/  HFMA2 R4, -RZ, RZ, 0, 0 ;  /* 0x00000000ff047431 */ /* 0x000fe200000001ff */
[----:B------:R-:W-:Y:S06]  /*1c60*/  RET.REL.NODEC R20 `(_Z12KKT_EVALUATEPfS_S_) ;  /* 0xffffffe014e47950 */ /* 0x000fec0003c3ffff */
        .type           $_Z12KKT_EVALUATEPfS_S_$_Z7J_1_8_6PfS_,@function
        .size           $_Z12KKT_EVALUATEPfS_S_$_Z7J_1_8_6PfS_,($_Z12KKT_EVALUATEPfS_S_$_Z7J_1_8_7PfS_ - $_Z12KKT_EVALUATEPfS_S_$_Z7J_1_8_6PfS_)
$_Z12KKT_EVALUATEPfS_S_$_Z7J_1_8_6PfS_:
[----:B------:R-:W-:Y:S01]  /*1c70*/  IMAD.MOV.U32 R4, RZ, RZ, RZ ;  /* 0x000000ffff047224 */ /* 0x000fe200078e00ff */
[----:B------:R-:W-:Y:S06]  /*1c80*/  RET.REL.NODEC R20 `(_Z12KKT_EVALUATEPfS_S_) ;  /* 0xffffffe014dc7950 */ /* 0x000fec0003c3ffff */
        .type           $_Z12KKT_EVALUATEPfS_S_$_Z7J_1_8_7PfS_,@function
        .size           $_Z12KKT_EVALUATEPfS_S_$_Z7J_1_8_7PfS_,($_Z12KKT_EVALUATEPfS_S_$_Z7J_1_8_8PfS_ - $_Z12KKT_EVALUATEPfS_S_$_Z7J_1_8_7PfS_)
$_Z12KKT_EVALUATEPfS_S_$_Z7J_1_8_7PfS_:
[----:B------:R-:W-:Y:S01]  /*1c90*/  MOV R4, RZ ;  /* 0x000000ff00047202 */ /* 0x000fe20000000f00 */
[----:B------:R-:W-:Y:S06]  /*1ca0*/  RET.REL.NODEC R20 `(_Z12KKT_EVALUATEPfS_S_) ;  /* 0xffffffe014d47950 */ /* 0x000fec0003c3ffff */
        .type           $_Z12KKT_EVALUATEPfS_S_$_Z7J_1_8_8PfS_,@function
        .size           $_Z12KKT_EVALUATEPfS_S_$_Z7J_1_8_8PfS_,($_Z12KKT_EVALUATEPfS_S_$_Z7J_1_8_9PfS_ - $_Z12KKT_EVALUATEPfS_S_$_Z7J_1_8_8PfS_)
$_Z12KKT_EVALUATEPfS_S_$_Z7J_1_8_8PfS_:
[----:B------:R-:W-:Y:S01]  /*1cb0*/  IMAD.MOV.U32 R4, RZ, RZ, RZ ;  /* 0x000000ffff047224 */ /* 0x000fe200078e00ff */
[----:B------:R-:W-:Y:S06]  /*1cc0*/  RET.REL.NODEC R20 `(_Z12KKT_EVALUATEPfS_S_) ;  /* 0xffffffe014cc7950 */ /* 0x000fec0003c3ffff */
        .type           $_Z12KKT_EVALUATEPfS_S_$_Z7J_1_8_9PfS_,@function
        .size           $_Z12KKT_EVALUATEPfS_S_$_Z7J_1_8_9PfS_,($_Z12KKT_EVALUATEPfS_S_$_Z7J_1_9_0PfS_ - $_Z12KKT_EVALUATEPfS_S_$_Z7J_1_8_9PfS_)
$_Z12KKT_EVALUATEPfS_S_$_Z7J_1_8_9PfS_:
[----:B------:R-:W-:Y:S01]  /*1cd0*/  HFMA2 R4, -RZ, RZ, 0, 0 ;  /* 0x00000000ff047431 */ /* 0x000fe200000001ff */
[----:B------:R-:W-:Y:S06]  /*1ce0*/  RET.REL.NODEC R20 `(_Z12KKT_EVALUATEPfS_S_) ;  /* 0xffffffe014c47950 */ /* 0x000fec0003c3ffff */
        .type           $_Z12KKT_EVALUATEPfS_S_$_Z7J_1_9_0PfS_,@function
        .size           $_Z12KKT_EVALUATEPfS_S_$_Z7J_1_9_0PfS_,($_Z12KKT_EVALUATEPfS_S_$_Z7J_1_9_1PfS_ - $_Z12KKT_EVALUATEPfS_S_$_Z7J_1_9_0PfS_)
$_Z12KKT_EVALUATEPfS_S_$_Z7J_1_9_0PfS_:
[----:B------:R-:W-:Y:S01]  /*1cf0*/  IMAD.MOV.U32 R4, RZ, RZ, RZ ;  /* 0x000000ffff047224 */ /* 0x000fe200078e00ff */
[----:B------:R-:W-:Y:S06]  /*1d00*/  RET.REL.NODEC R20 `(_Z12KKT_EVALUATEPfS_S_) ;  /* 0xffffffe014bc7950 */ /* 0x000fec0003c3ffff */
        .type           $_Z12KKT_EVALUATEPfS_S_$_Z7J_1_9_1PfS_,@function
        .size           $_Z12KKT_EVALUATEPfS_S_$_Z7J_1_9_1PfS_,($_Z12KKT_EVALUATEPfS_S_$_Z7J_1_9_2PfS_ - $_Z12KKT_EVALUATEPfS_S_$_Z7J_1_9_1PfS_)
$_Z12KKT_EVALUATEPfS_S_$_Z7J_1_9_1PfS_:
[----:B------:R-:W-:Y:S01]  /*1d10*/  MOV R4, 0xbf800000 ;  /* 0xbf80000000047802 */ /* 0x000fe20000000f00 */
[----:B------:R-:W-:Y:S06]  /*1d20*/  RET.REL.NODEC R20 `(_Z12KKT_EVALUATEPfS_S_) ;  /* 0xffffffe014b47950 */ /* 0x000fec0003c3ffff */
        .type           $_Z12KKT_EVALUATEPfS_S_$_Z7J_1_9_2PfS_,@function
        .size           $_Z12KKT_EVALUATEPfS_S_$_Z7J_1_9_2PfS_,($_Z12KKT_EVALUATEPfS_S_$_Z7J_1_9_3PfS_ - $_Z12KKT_EVALUATEPfS_S_$_Z7J_1_9_2PfS_)
$_Z12KKT_EVALUATEPfS_S_$_Z7J_1_9_2PfS_:
[----:B------:R-:W-:Y:S01]  /*1d30*/  IMAD.MOV.U32 R4, RZ, RZ, RZ ;  /* 0x000000ffff047224 */ /* 0x000fe200078e00ff */
[----:B------:R-:W-:Y:S06]  /*1d40*/  RET.REL.NODEC R20 `(_Z12KKT_EVALUATEPfS_S_) ;  /* 0xffffffe014ac7950 */ /* 0x000fec0003c3ffff */
        .type           $_Z12KKT_EVALUATEPfS_S_$_Z7J_1_9_3PfS_,@function
        .size           $_Z12KKT_EVALUATEPfS_S_$_Z7J_1_9_3PfS_,($_Z12KKT_EVALUATEPfS_S_$_Z7J_1_9_4PfS_ - $_Z12KKT_EVALUATEPfS_S_$_Z7J_1_9_3PfS_)
$_Z12KKT_EVALUATEPfS_S_$_Z7J_1_9_3PfS_:
[----:B------:R-:W-:Y:S01]  /*1d50*/  HFMA2 R4, -RZ, RZ, 0, 0 ;  /* 0x00000000ff047431 */ /* 0x000fe200000001ff */
[----:B------:R-:W-:Y:S06]  /*1d60*/  RET.REL.NODEC R20 `(_Z12KKT_EVALUATEPfS_S_) ;  /* 0xffffffe014a47950 */ /* 0x000fec0003c3ffff */
        .type           $_Z12KKT_EVALUATEPfS_S_$_Z7J_1_9_4PfS_,@function
        .size           $_Z12KKT_EVALUATEPfS_S_$_Z7J_1_9_4PfS_,($_Z12KKT_EVALUATEPfS_S_$_Z7J_1_9_5PfS_ - $_Z12KKT_EVALUATEPfS_S_$_Z7J_1_9_4PfS_)
$_Z12KKT_EVALUATEPfS_S_$_Z7J_1_9_4PfS_:
[----:B------:R-:W-:Y:S01]  /*1d70*/  IMAD.MOV.U32 R4, RZ, RZ, RZ ;  /* 0x000000ffff047224 */ /* 0x000fe200078e00ff */
[----:B------:R-:W-:Y:S06]  /*1d80*/  RET.REL.NODEC R20 `(_Z12KKT_EVALUATEPfS_S_) ;  /* 0xffffffe0149c7950 */ /* 0x000fec0003c3ffff */
        .type           $_Z12KKT_EVALUATEPfS_S_$_Z7J_1_9_5PfS_,@function
        .size           $_Z12KKT_EVALUATEPfS_S_$_Z7J_1_9_5PfS_,($_Z12KKT_EVALUATEPfS_S_$_Z7J_1_9_6PfS_ - $_Z12KKT_EVALUATEPfS_S_$_Z7J_1_9_5PfS_)
$_Z12KKT_EVALUATEPfS_S_$_Z7J_1_9_5PfS_:
[----:B------:R-:W-:Y:S01]  /*1d90*/  MOV R4, RZ ;  /* 0x000000ff00047202 */ /* 0x000fe20000000f00 */
[----:B------:R-:W-:Y:S06]  /*1da0*/  RET.REL.NODEC R20 `(_Z12KKT_EVALUATEPfS_S_) ;  /* 0xffffffe014947950 */ /* 0x000fec0003c3ffff */
        .type           $_Z12KKT_EVALUATEPfS_S_$_Z7J_1_9_6PfS_,@function
        .size           $_Z12KKT_EVALUATEPfS_S_$_Z7J_1_9_6PfS_,($_Z12KKT_EVALUATEPfS_S_$_Z7J_1_9_7PfS_ - $_Z12KKT_EVALUATEPfS_S_$_Z7J_1_9_6PfS_)
$_Z12KKT_EVALUATEPfS_S_$_Z7J_1_9_6PfS_:
[----:B------:R-:W-:Y:S01]  /*1db0*/  IMAD.MOV.U32 R4, RZ, RZ, RZ ;  /* 0x000000ffff047224 */ /* 0x000fe200078e00ff */
[----:B------:R-:W-:Y:S06]  /*1dc0*/  RET.REL.NODEC R20 `(_Z12KKT_EVALUATEPfS_S_) ;  /* 0xffffffe0148c7950 */ /* 0x000fec0003c3ffff */
        .type           $_Z12KKT_EVALUATEPfS_S_$_Z7J_1_9_7PfS_,@function
        .size           $_Z12KKT_EVALUATEPfS_S_$_Z7J_1_9_7PfS_,($_Z12KKT_EVALUATEPfS_S_$_Z7J_1_9_8PfS_ - $_Z12KKT_EVALUATEPfS_S_$_Z7J_1_9_7PfS_)
$_Z12KKT_EVALUATEPfS_S_$_Z7J_1_9_7PfS_:
[----:B------:R-:W-:Y:S01]  /*1dd0*/  HFMA2 R4, -RZ, RZ, 0, 0 ;  /* 0x00000000ff047431 */ /* 0x000fe200000001ff */
[----:B------:R-:W-:Y:S06]  /*1de0*/  RET.REL.NODEC R20 `(_Z12KKT_EVALUATEPfS_S_) ;  /* 0xffffffe014847950 */ /* 0x000fec0003c3ffff */
        .type           $_Z12KKT_EVALUATEPfS_S_$_Z7J_1_9_8PfS_,@function
        .size           $_Z12KKT_EVALUATEPfS_S_$_Z7J_1_9_8PfS_,($_Z12KKT_EVALUATEPfS_S_$_Z7J_1_9_9PfS_ - $_Z12KKT_EVALUATEPfS_S_$_Z7J_1_9_8PfS_)
$_Z12KKT_EVALUATEPfS_S_$_Z7J_1_9_8PfS_:
[----:B------:R-:W-:Y:S01]  /*1df0*/  IMAD.MOV.U32 R4, RZ, RZ, RZ ;  /* 0x000000ffff047224 */ /* 0x000fe200078e00ff */
[----:B------:R-:W-:Y:S06]  /*1e00*/  RET.REL.NODEC R20 `(_Z12KKT_EVALUATEPfS_S_) ;  /* 0xffffffe0147c7950 */ /* 0x000fec0003c3ffff */
        .type           $_Z12KKT_EVALUATEPfS_S_$_Z7J_1_9_9PfS_,@function
        .size           $_Z12KKT_EVALUATEPfS_S_$_Z7J_1_9_9PfS_,($_Z12KKT_EVALUATEPfS_S_$_Z7J_2_0_0PfS_ - $_Z12KKT_EVALUATEPfS_S_$_Z7J_1_9_9PfS_)
$_Z12KKT_EVALUATEPfS_S_$_Z7J_1_9_9PfS_:
[----:B------:R-:W-:Y:S01]  /*1e10*/  MOV R4, RZ ;  /* 0x000000ff00047202 */ /* 0x000fe20000000f00 */
[----:B------:R-:W-:Y:S06]  /*1e20*/  RET.REL.NODEC R20 `(_Z12KKT_EVALUATEPfS_S_) ;  /* 0xffffffe014747950 */ /* 0x000fec0003c3ffff */
        .type           $_Z12KKT_EVALUATEPfS_S_$_Z7J_2_0_0PfS_,@function
        .size           $_Z12KKT_EVALUATEPfS_S_$_Z7J_2_0_0PfS_,($_Z12KKT_EVALUATEPfS_S_$_Z7J_2_0_1PfS_ - $_Z12KKT_EVALUATEPfS_S_$_Z7J_2_0_0PfS_)
$_Z12KKT_EVALUATEPfS_S_$_Z7J_2_0_0PfS_:
[----:B------:R-:W-:Y:S01]  /*1e30*/  IMAD.MOV.U32 R4, RZ, RZ, 0x40000000 ;  /* 0x40000000ff047424 */ /* 0x000fe200078e00ff */
[----:B------:R-:W-:Y:S06]  /*1e40*/  RET.REL.NODEC R20 `(_Z12KKT_EVALUATEPfS_S_) ;  /* 0xffffffe0146c7950 */ /* 0x000fec0003c3ffff */
        .type           $_Z12KKT_EVALUATEPfS_S_$_Z7J_2_0_1PfS_,@function
        .size           $_Z12KKT_EVALUATEPfS_S_$_Z7J_2_0_1PfS_,($_Z12KKT_EVALUATEPfS_S_$_Z7J_2_0_2PfS_ - $_Z12KKT_EVALUATEPfS_S_$_Z7J_2_0_1PfS_)
$_Z12KKT_EVALUATEPfS_S_$_Z7J_2_0_1PfS_:
[----:B------:R-:W-:Y:S01]  /*1e50*/  HFMA2 R4, -RZ, RZ, 0, 0 ;  /* 0x00000000ff047431 */ /* 0x000fe200000001ff */
[----:B------:R-:W-:Y:S06]  /*1e60*/  RET.REL.NODEC R20 `(_Z12KKT_EVALUATEPfS_S_) ;  /* 0xffffffe014647950 */ /* 0x000fec0003c3ffff */
        .type           $_Z12KKT_EVALUATEPfS_S_$_Z7J_2_0_2PfS_,@function
        .size           $_Z12KKT_EVALUATEPfS_S_$_Z7J_2_0_2PfS_,($_Z12KKT_EVALUATEPfS_S_$_Z7J_2_0_3PfS_ - $_Z12KKT_EVALUATEPfS_S_$_Z7J_2_0_2PfS_)
$_Z12KKT_EVALUATEPfS_S_$_Z7J_2_0_2PfS_:
[----:B------:R-:W-:Y:S01]  /*1e70*/  IMAD.MOV.U32 R4, RZ, RZ, RZ ;  /* 0x000000ffff047224 */ /* 0x000fe200078e00ff */
[----:B------:R-:W-:Y:S06]  /*1e80*/  RET.REL.NODEC R20 `(_Z12KKT_EVALUATEPfS_S_) ;  /* 0xffffffe0145c7950 */ /* 0x000fec0003c3ffff */
        .type           $_Z12KKT_EVALUATEPfS_S_$_Z7J_2_0_3PfS_,@function
        .size           $_Z12KKT_EVALUATEPfS_S_$_Z7J_2_0_3PfS_,($_Z12KKT_EVALUATEPfS_S_$_Z7J_2_0_4PfS_ - $_Z12KKT_EVALUATEPfS_S_$_Z7J_2_0_3PfS_)
$_Z12KKT_EVALUATEPfS_S_$_Z7J_2_0_3PfS_:
[----:B------:R-:W-:Y:S01]  /*1e90*/  MOV R4, RZ ;  /* 0x000000ff00047202 */ /* 0x000fe20000000f00 */
[----:B------:R-:W-:Y:S06]  /*1ea0*/  RET.REL.NODEC R20 `(_Z12KKT_EVALUATEPfS_S_) ;  /* 0xffffffe014547950 */ /* 0x000fec0003c3ffff */
        .type           $_Z12KKT_EVALUATEPfS_S_$_Z7J_2_0_4PfS_,@function
        .size           $_Z12KKT_EVALUATEPfS_S_$_Z7J_2_0_4PfS_,($_Z12KKT_EVALUATEPfS_S_$_Z7J_2_0_5PfS_ - $_Z12KKT_EVALUATEPfS_S_$_Z7J_2_0_4PfS_)
$_Z12KKT_EVALUATEPfS_S_$_Z7J_2_0_4PfS_:
[----:B------:R-:W-:Y:S01]  /*1eb0*/  IMAD.MOV.U32 R4, RZ, RZ, RZ ;  /* 0x000000ffff047224 */ /* 0x000fe200078e00ff */
[----:B------:R-:W-:Y:S06]  /*1ec0*/  RET.REL.NODEC R20 `(_Z12KKT_EVALUATEPfS_S_) ;  /* 0xffffffe0144c7950 */ /* 0x000fec0003c3ffff */
        .type           $_Z12KKT_EVALUATEPfS_S_$_Z7J_2_0_5PfS_,@function
        .size           $_Z12KKT_EVALUATEPfS_S_$_Z7J_2_0_5PfS_,($_Z12KKT_EVALUATEPfS_S_$_Z7J_2_0_6PfS_ - $_Z12KKT_EVALUATEPfS_S_$_Z7J_2_0_5PfS_)
$_Z12KKT_EVALUATEPfS_S_$_Z7J_2_0_5PfS_:
[----:B------:R-:W-:Y:S01]  /*1ed0*/  HFMA2 R4, -RZ, RZ, 0, 0 ;  /* 0x00000000ff047431 */ /* 0x000fe200000001ff */
[----:B------:R-:W-:Y:S06]  /*1ee0*/  RET.REL.NODEC R20 `(_Z12KKT_EVALUATEPfS_S_) ;  /* 0xffffffe014447950 */ /* 0x000fec0003c3ffff */
        .type           $_Z12KKT_EVALUATEPfS_S_$_Z7J_2_0_6PfS_,@function
        .size           $_Z12KKT_EVALUATEPfS_S_$_Z7J_2_0_6PfS_,($_Z12KKT_EVALUATEPfS_S_$_Z7J_2_0_7PfS_ - $_Z12KKT_EVALUATEPfS_S_$_Z7J_2_0_6PfS_)
$_Z12KKT_EVALUATEPfS_S_$_Z7J_2_0_6PfS_:
[----:B------:R-:W-:Y:S01]  /*1ef0*/  IMAD.MOV.U32 R4, RZ, RZ, 0x3f800000 ;  /* 0x3f800000ff047424 */ /* 0x000fe200078e00ff */
[----:B------:R-:W-:Y:S06]  /*1f00*/  RET.REL.NODEC R20 `(_Z12KKT_EVALUATEPfS_S_) ;  /* 0xffffffe0143c7950 */ /* 0x000fec0003c3ffff */
        .type           $_Z12KKT_EVALUATEPfS_S_$_Z7J_2_0_7PfS_,@function
        .size           $_Z12KKT_EVALUATEPfS_S_$_Z7J_2_0_7PfS_,($_Z12KKT_EVALUATEPfS_S_$_Z7J_2_0_8PfS_ - $_Z12KKT_EVALUATEPfS_S_$_Z7J_2_0_7PfS_)
$_Z12KKT_EVALUATEPfS_S_$_Z7J_2_0_7PfS_:
[----:B------:R-:W-:Y:S01]  /*1f10*/  MOV R4, 0xbf800000 ;  /* 0xbf80000000047802 */ /* 0x000fe20000000f00 */
[----:B------:R-:W-:Y:S06]  /*1f20*/  RET.REL.NODEC R20 `(_Z12KKT_EVALUATEPfS_S_) ;  /* 0xffffffe014347950 */ /* 0x000fec0003c3ffff */
        .type           $_Z12KKT_EVALUATEPfS_S_$_Z7J_2_0_8PfS_,@function
        .size           $_Z12KKT_EVALUATEPfS_S_$_Z7J_2_0_8PfS_,($_Z12KKT_EVALUATEPfS_S_$_Z7J_2_0_9PfS_ - $_Z12KKT_EVALUATEPfS_S_$_Z7J_2_0_8PfS_)
$_Z12KKT_EVALUATEPfS_S_$_Z7J_2_0_8PfS_:
[----:B------:R-:W-:Y:S01]  /*1f30*/  IMAD.MOV.U32 R4, RZ, RZ, RZ ;  /* 0x000000ffff047224 */ /* 0x000fe200078e00ff */
[----:B------:R-:W-:Y:S06]  /*1f40*/  RET.REL.NODEC R20 `(_Z12KKT_EVALUATEPfS_S_) ;  /* 0xffffffe0142c7950 */ /* 0x000fec0003c3ffff */
        .type           $_Z12KKT_EVALUATEPfS_S_$_Z7J_2_0_9PfS_,@function
        .size           $_Z12KKT_EVALUATEPfS_S_$_Z7J_2_0_9PfS_,($_Z12KKT_EVALUATEPfS_S_$_Z7J_2_1_0PfS_ - $_Z12KKT_EVALUATEPfS_S_$_Z7J_2_0_9PfS_)
$_Z12KKT_EVALUATEPfS_S_$_Z7J_2_0_9PfS_:
[----:B------:R-:W-:Y:S01]  /*1f50*/  HFMA2 R4, -RZ, RZ, 0, 0 ;  /* 0x00000000ff047431 */ /* 0x000fe200000001ff */
[----:B------:R-:W-:Y:S06]  /*1f60*/  RET.REL.NODEC R20 `(_Z12KKT_EVALUATEPfS_S_) ;  /* 0xffffffe014247950 */ /* 0x000fec0003c3ffff */
        .type           $_Z12KKT_EVALUATEPfS_S_$_Z7J_2_1_0PfS_,@function
        .size           $_Z12KKT_EVALUATEPfS_S_$_Z7J_2_1_0PfS_,($_Z12KKT_EVALUATEPfS_S_$_Z7J_2_1_1PfS_ - $_Z12KKT_EVALUATEPfS_S_$_Z7J_2_1_0PfS_)
$_Z12KKT_EVALUATEPfS_S_$_Z7J_2_1_0PfS_:
[----:B------:R-:W-:Y:S01]  /*1f70*/  IMAD.MOV.U32 R4, RZ, RZ, RZ ;  /* 0x000000ffff047224 */ /* 0x000fe200078e00ff */
[----:B------:R-:W-:Y:S06]  /*1f80*/  RET.REL.NODEC R20 `(_Z12KKT_EVALUATEPfS_S_) ;  /* 0xffffffe0141c7950 */ /* 0x000fec0003c3ffff */
        .type           $_Z12KKT_EVALUATEPfS_S_$_Z7J_2_1_1PfS_,@function
        .size           $_Z12KKT_EVALUATEPfS_S_$_Z7J_2_1_1PfS_,($_Z12KKT_EVALUATEPfS_S_$_Z7J_2_1_2PfS_ - $_Z12KKT_EVALUATEPfS_S_$_Z7J_2_1_1PfS_)
$_Z12KKT_EVALUATEPfS_S_$_Z7J_2_1_1PfS_:
[----:B------:R-:W-:Y:S01]  /*1f90*/  MOV R4, 0x40000000 ;  /* 0x4000000000047802 */ /* 0x000fe20000000f00 */
[----:B------:R-:W-:Y:S06]  /*1fa0*/  RET.REL.NODEC R20 `(_Z12KKT_EVALUATEPfS_S_) ;  /* 0xffffffe014147950 */ /* 0x000fec0003c3ffff */
        .type           $_Z12KKT_EVALUATEPfS_S_$_Z7J_2_1_2PfS_,@function
        .size           $_Z12KKT_EVALUATEPfS_S_$_Z7J_2_1_2PfS_,($_Z12KKT_EVALUATEPfS_S_$_Z7J_2_1_3PfS_ - $_Z12KKT_EVALUATEPfS_S_$_Z7J_2_1_2PfS_)
$_Z12KKT_EVALUATEPfS_S_$_Z7J_2_1_2PfS_:
[----:B------:R-:W-:Y:S01]  /*1fb0*/  IMAD.MOV.U32 R4, RZ, RZ, RZ ;  /* 0x000000ffff047224 */ /* 0x000fe200078e00ff */
[----:B------:R-:W-:Y:S06]  /*1fc0*/  RET.REL.NODEC R20 `(_Z12KKT_EVALUATEPfS_S_) ;  /* 0xffffffe0140c7950 */ /* 0x000fec0003c3ffff */
        .type           $_Z12KKT_EVALUATEPfS_S_$_Z7J_2_1_3PfS_,@function
        .size           $_Z12KKT_EVALUATEPfS_S_$_Z7J_2_1_3PfS_,($_Z12KKT_EVALUATEPfS_S_$_Z7J_2_1_4PfS_ - $_Z12KKT_EVALUATEPfS_S_$_Z7J_2_1_3PfS_)
$_Z12KKT_EVALUATEPfS_S_$_Z7J_2_1_3PfS_:
[----:B------:R-:W-:Y:S01]  /*1fd0*/  HFMA2 R4, -RZ, RZ, 0, 0 ;  /* 0x00000000ff047431 */ /* 0x000fe200000001ff */
[----:B------:R-:W-:Y:S06]  /*1fe0*/  RET.REL.NODEC R20 `(_Z12KKT_EVALUATEPfS_S_) ;  /* 0xffffffe014047950 */ /* 0x000fec0003c3ffff */
        .type           $_Z12KKT_EVALUATEPfS_S_$_Z7J_2_1_4PfS_,@function
        .size           $_Z12KKT_EVALUATEPfS_S_$_Z7J_2_1_4PfS_,($_Z12KKT_EVALUATEPfS_S_$_Z7J_2_1_5PfS_ - $_Z12KKT_EVALUATEPfS_S_$_Z7J_2_1_4PfS_)
$_Z12KKT_EVALUATEPfS_S_$_Z7J_2_1_4PfS_:
[----:B------:R-:W-:Y:S01]  /*1ff0*/  IMAD.MOV.U32 R4, RZ, RZ, RZ ;  /* 0x000000ffff047224 */ /* 0x000fe200078e00ff */
[----:B------:R-:W-:Y:S06]  /*2000*/  RET.REL.NODEC R20 `(_Z12KKT_EVALUATEPfS_S_) ;  /* 0xffffffdc14fc7950 */ /* 0x000fec0003c3ffff */
        .type           $_Z12KKT_EVALUATEPfS_S_$_Z7J_2_1_5PfS_,@function
        .size           $_Z12KKT_EVALUATEPfS_S_$_Z7J_2_1_5PfS_,($_Z12KKT_EVALUATEPfS_S_$_Z7J_2_1_6PfS_ - $_Z12KKT_EVALUATEPfS_S_$_Z7J_2_1_5PfS_)
$_Z12KKT_EVALUATEPfS_S_$_Z7J_2_1_5PfS_:
[----:B------:R-:W-:Y:S01]  /*2010*/  MOV R4, RZ ;  /* 0x000000ff00047202 */ /* 0x000fe20000000f00 */
[----:B------:R-:W-:Y:S06]  /*2020*/  RET.REL.NODEC R20 `(_Z12KKT_EVALUATEPfS_S_) ;  /* 0xffffffdc14f47950 */ /* 0x000fec0003c3ffff */
        .type           $_Z12KKT_EVALUATEPfS_S_$_Z7J_2_1_6PfS_,@function
        .size           $_Z12KKT_EVALUATEPfS_S_$_Z7J_2_1_6PfS_,($_Z12KKT_EVALUATEPfS_S_$_Z7J_2_1_7PfS_ - $_Z12KKT_EVALUATEPfS_S_$_Z7J_2_1_6PfS_)
$_Z12KKT_EVALUATEPfS_S_$_Z7J_2_1_6PfS_:
[----:B------:R-:W-:Y:S01]  /*2030*/  IMAD.MOV.U32 R4, RZ, RZ, RZ ;  /* 0x000000ffff047224 */ /* 0x000fe200078e00ff */
[----:B------:R-:W-:Y:S06]  /*2040*/  RET.REL.NODEC R20 `(_Z12KKT_EVALUATEPfS_S_) ;  /* 0xffffffdc14ec7950 */ /* 0x000fec0003c3ffff */
        .type           $_Z12KKT_EVALUATEPfS_S_$_Z7J_2_1_7PfS_,@function
        .size           $_Z12KKT_EVALUATEPfS_S_$_Z7J_2_1_7PfS_,($_Z12KKT_EVALUATEPfS_S_$_Z7J_2_1_8PfS_ - $_Z12KKT_EVALUATEPfS_S_$_Z7J_2_1_7PfS_)
$_Z12KKT_EVALUATEPfS_S_$_Z7J_2_1_7PfS_:
[----:B------:R-:W-:Y:S01]  /*2050*/  HFMA2 R4, -RZ, RZ, 0, 0 ;  /* 0x00000000ff047431 */ /* 0x000fe200000001ff */
[----:B------:R-:W-:Y:S06]  /*2060*/  RET.REL.NODEC R20 `(_Z12KKT_EVALUATEPfS_S_) ;  /* 0xffffffdc14e47950 */ /* 0x000fec0003c3ffff */
        .type           $_Z12KKT_EVALUATEPfS_S_$_Z7J_2_1_8PfS_,@function
        .size           $_Z12KKT_EVALUATEPfS_S_$_Z7J_2_1_8PfS_,($_Z12KKT_EVALUATEPfS_S_$_Z7J_2_1_9PfS_ - $_Z12KKT_EVALUATEPfS_S_$_Z7J_2_1_8PfS_)
$_Z12KKT_EVALUATEPfS_S_$_Z7J_2_1_8PfS_:
[----:B------:R-:W-:Y:S01]  /*2070*/  IMAD.MOV.U32 R4, RZ, RZ, 0x3f800000 ;  /* 0x3f800000ff047424 */ /* 0x000fe200078e00ff */
[----:B------:R-:W-:Y:S06]  /*2080*/  RET.REL.NODEC R20 `(_Z12KKT_EVALUATEPfS_S_) ;  /* 0xffffffdc14dc7950 */ /* 0x000fec0003c3ffff */
        .type           $_Z12KKT_EVALUATEPfS_S_$_Z7J_2_1_9PfS_,@function
        .size           $_Z12KKT_EVALUATEPfS_S_$_Z7J_2_1_9PfS_,($_Z12KKT_EVALUATEPfS_S_$_Z7J_2_2_0PfS_ - $_Z12KKT_EVALUATEPfS_S_$_Z7J_2_1_9PfS_)
$_Z12KKT_EVALUATEPfS_S_$_Z7J_2_1_9PfS_:
[----:B------:R-:W-:Y:S01]  /*2090*/  MOV R4, 0xbf800000 ;  /* 0xbf80000000047802 */ /* 0x000fe20000000f00 */
[----:B------:R-:W-:Y:S06]  /*20a0*/  RET.REL.NODEC R20 `(_Z12KKT_EVALUATEPfS_S_) ;  /* 0xffffffdc14d47950 */ /* 0x000fec0003c3ffff */
        .type           $_Z12KKT_EVALUATEPfS_S_$_Z7J_2_2_0PfS_,@function
        .size           $_Z12KKT_EVALUATEPfS_S_$_Z7J_2_2_0PfS_,($_Z12KKT_EVALUATEPfS_S_$_Z7J_2_2_1PfS_ - $_Z12KKT_EVALUATEPfS_S_$_Z7J_2_2_0PfS_)
$_Z12KKT_EVALUATEPfS_S_$_Z7J_2_2_0PfS_:
[----:B------:R-:W-:Y:S01]  /*20b0*/  IMAD.MOV.U32 R4, RZ, RZ, RZ ;  /* 0x000000ffff047224 */ /* 0x000fe200078e00ff */
[----:B------:R-:W-:Y:S06]  /*20c0*/  RET.REL.NODEC R20 `(_Z12KKT_EVALUATEPfS_S_) ;  /* 0xffffffdc14cc7950 */ /* 0x000fec0003c3ffff */
        .type           $_Z12KKT_EVALUATEPfS_S_$_Z7J_2_2_1PfS_,@function
        .size           $_Z12KKT_EVALUATEPfS_S_$_Z7J_2_2_1PfS_,($_Z12KKT_EVALUATEPfS_S_$_Z7J_2_2_2PfS_ - $_Z12KKT_EVALUATEPfS_S_$_Z7J_2_2_1PfS_)
$_Z12KKT_EVALUATEPfS_S_$_Z7J_2_2_1PfS_:
[----:B------:R-:W-:Y:S01]  /*20d0*/  HFMA2 R4, -RZ, RZ, 0, 0 ;  /* 0x00000000ff047431 */ /* 0x000fe200000001ff */
[----:B------:R-:W-:Y:S06]  /*20e0*/  RET.REL.NODEC R20 `(_Z12KKT_EVALUATEPfS_S_) ;  /* 0xffffffdc14c47950 */ /* 0x000fec0003c3ffff */
        .type           $_Z12KKT_EVALUATEPfS_S_$_Z7J_2_2_2PfS_,@function
        .size           $_Z12KKT_EVALUATEPfS_S_$_Z7J_2_2_2PfS_,($_Z12KKT_EVALUATEPfS_S_$_Z7J_2_2_3PfS_ - $_Z12KKT_EVALUATEPfS_S_$_Z7J_2_2_2PfS_)
$_Z12KKT_EVALUATEPfS_S_$_Z7J_2_2_2PfS_:
[----:B------:R-:W-:Y:S01]  /*20f0*/  IMAD.MOV.U32 R4, RZ, RZ, 0x40000000 ;  /* 0x40000000ff047424 */ /* 0x000fe200078e00ff */
[----:B------:R-:W-:Y:S06]  /*2100*/  RET.REL.NODEC R20 `(_Z12KKT_EVALUATEPfS_S_) ;  /* 0xffffffdc14bc7950 */ /* 0x000fec0003c3ffff */
        .type           $_Z12KKT_EVALUATEPfS_S_$_Z7J_2_2_3PfS_,@function
        .size           $_Z12KKT_EVALUATEPfS_S_$_Z7J_2_2_3PfS_,($_Z12KKT_EVALUATEPfS_S_$_Z7J_2_2_4PfS_ - $_Z12KKT_EVALUATEPfS_S_$_Z7J_2_2_3PfS_)
$_Z12KKT_EVALUATEPfS_S_$_Z7J_2_2_3PfS_:
[----:B------:R-:W-:Y:S01]  /*2110*/  MOV R4, RZ ;  /* 0x000000ff00047202 */ /* 0x000fe20000000f00 */
[----:B------:R-:W-:Y:S06]  /*2120*/  RET.REL.NODEC R20 `(_Z12KKT_EVALUATEPfS_S_) ;  /* 0xffffffdc14b47950 */ /* 0x000fec0003c3ffff */
        .type           $_Z12KKT_EVALUATEPfS_S_$_Z7J_2_2_4PfS_,@function
        .size           $_Z12KKT_EVALUATEPfS_S_$_Z7J_2_2_4PfS_,($_Z12KKT_EVALUATEPfS_S_$_Z7J_2_2_5PfS_ - $_Z12KKT_EVALUATEPfS_S_$_Z7J_2_2_4PfS_)
$_Z12KKT_EVALUATEPfS_S_$_Z7J_2_2_4PfS_:
[----:B------:R-:W-:Y:S01]  /*2130*/  IMAD.MOV.U32 R4, RZ, RZ, RZ ;  /* 0x000000ffff047224 */ /* 0x000fe200078e00ff */
[----:B------:R-:W-:Y:S06]  /*2140*/  RET.REL.NODEC R20 `(_Z12KKT_EVALUATEPfS_S_) ;  /* 0xffffffdc14ac7950 */ /* 0x000fec0003c3ffff */
        .type           $_Z12KKT_EVALUATEPfS_S_$_Z7J_2_2_5PfS_,@function
        .size           $_Z12KKT_EVALUATEPfS_S_$_Z7J_2_2_5PfS_,($_Z12KKT_EVALUATEPfS_S_$_Z7J_2_2_6PfS_ - $_Z12KKT_EVALUATEPfS_S_$_Z7J_2_2_5PfS_)
$_Z12KKT_EVALUATEPfS_S_$_Z7J_2_2_5PfS_:
[----:B------:R-:W-:Y:S01]  /*2150*/  HFMA2 R4, -RZ, RZ, 0, 0 ;  /* 0x00000000ff047431 */ /* 0x000fe200000001ff */
[----:B------:R-:W-:Y:S06]  /*2160*/  RET.REL.NODEC R20 `(_Z12KKT_EVALUATEPfS_S_) ;  /* 0xffffffdc14a47950 */ /* 0x000fec0003c3ffff */
        .type           $_Z12KKT_EVALUATEPfS_S_$_Z7J_2_2_6PfS_,@function
        .size           $_Z12KKT_EVALUATEPfS_S_$_Z7J_2_2_6PfS_,($_Z12KKT_EVALUATEPfS_S_$_Z7J_2_2_7PfS_ - $_Z12KKT_EVALUATEPfS_S_$_Z7J_2_2_6PfS_)
$_Z12KKT_EVALUATEPfS_S_$_Z7J_2_2_6PfS_:
[----:B------:R-:W-:Y:S01]  /*2170*/  IMAD.MOV.U32 R4, RZ, RZ, RZ ;  /* 0x000000ffff047224 */ /* 0x000fe200078e00ff */
[----:B------:R-:W-:Y:S06]  /*2180*/  RET.REL.NODEC R20 `(_Z12KKT_EVALUATEPfS_S_) ;  /* 0xffffffdc149c7950 */ /* 0x000fec0003c3ffff */
        .type           $_Z12KKT_EVALUATEPfS_S_$_Z7J_2_2_7PfS_,@function
        .size           $_Z12KKT_EVALUATEPfS_S_$_Z7J_2_2_7PfS_,($_Z12KKT_EVALUATEPfS_S_$_Z7J_2_2_8PfS_ - $_Z12KKT_EVALUATEPfS_S_$_Z7J_2_2_7PfS_)
$_Z12KKT_EVALUATEPfS_S_$_Z7J_2_2_7PfS_:
[----:B------:R-:W-:Y:S01]  /*2190*/  MOV R4, RZ ;  /* 0x000000ff00047202 */ /* 0x000fe20000000f00 */
[----:B------:R-:W-:Y:S06]  /*21a0*/  RET.REL.NODEC R20 `(_Z12KKT_EVALUATEPfS_S_) ;  /* 0xffffffdc14947950 */ /* 0x000fec0003c3ffff */
        .type           $_Z12KKT_EVALUATEPfS_S_$_Z7J_2_2_8PfS_,@function
        .size           $_Z12KKT_EVALUATEPfS_S_$_Z7J_2_2_8PfS_,($_Z12KKT_EVALUATEPfS_S_$_Z7J_2_2_9PfS_ - $_Z12KKT_EVALUATEPfS_S_$_Z7J_2_2_8PfS_)
$_Z12KKT_EVALUATEPfS_S_$_Z7J_2_2_8PfS_:
[----:B------:R-:W-:Y:S01]  /*21b0*/  IMAD.MOV.U32 R4, RZ, RZ, RZ ;  /* 0x000000ffff047224 */ /* 0x000fe200078e00ff */
[----:B------:R-:W-:Y:S06]  /*21c0*/  RET.REL.NODEC R20 `(_Z12KKT_EVALUATEPfS_S_) ;  /* 0xffffffdc148c7950 */ /* 0x000fec0003c3ffff */
        .type           $_Z12KKT_EVALUATEPfS_S_$_Z7J_2_2_9PfS_,@function
        .size           $_Z12KKT_EVALUATEPfS_S_$_Z7J_2_2_9PfS_,($_Z12KKT_EVALUATEPfS_S_$_Z7J_2_3_0PfS_ - $_Z12KKT_EVALUATEPfS_S_$_Z7J_2_2_9PfS_)
$_Z12KKT_EVALUATEPfS_S_$_Z7J_2_2_9PfS_:
[----:B------:R-:W-:Y:S01]  /*21d0*/  HFMA2 R4, -RZ, RZ, 0, 0 ;  /* 0x00000000ff047431 */ /* 0x000fe200000001ff */
[----:B------:R-:W-:Y:S06]  /*21e0*/  RET.REL.NODEC R20 `(_Z12KKT_EVALUATEPfS_S_) ;  /* 0xffffffdc14847950 */ /* 0x000fec0003c3ffff */
        .type           $_Z12KKT_EVALUATEPfS_S_$_Z7J_2_3_0PfS_,@function
        .size           $_Z12KKT_EVALUATEPfS_S_$_Z7J_2_3_0PfS_,($_Z12KKT_EVALUATEPfS_S_$_Z7J_2_3_1PfS_ - $_Z12KKT_EVALUATEPfS_S_$_Z7J_2_3_0PfS_)
$_Z12KKT_EVALUATEPfS_S_$_Z7J_2_3_0PfS_:
[----:B------:R-:W-:Y:S01]  /*21f0*/  IMAD.MOV.U32 R4, RZ, RZ, RZ ;  /* 0x000000ffff047224 */ /* 0x000fe200078e00ff */
[----:B------:R-:W-:Y:S06]  /*2200*/  RET.REL.NODEC R20 `(_Z12KKT_EVALUATEPfS_S_) ;  /* 0xffffffdc147c7950 */ /* 0x000fec0003c3ffff */
        .type           $_Z12KKT_EVALUATEPfS_S_$_Z7J_2_3_1PfS_,@function
        .size           $_Z12KKT_EVALUATEPfS_S_$_Z7J_2_3_1PfS_,($_Z12KKT_EVALUATEPfS_S_$_Z7J_2_3_2PfS_ - $_Z12KKT_EVALUATEPfS_S_$_Z7J_2_3_1PfS_)
$_Z12KKT_EVALUATEPfS_S_$_Z7J_2_3_1PfS_:
[----:B------:R-:W-:Y:S01]  /*2210*/  MOV R4, RZ ;  /* 0x000000ff00047202 */ /* 0x000fe20000000f00 */
[----:B------:R-:W-:Y:S06]  /*2220*/  RET.REL.NODEC R20 `(_Z12KKT_EVALUATEPfS_S_) ;  /* 0xffffffdc14747950 */ /* 0x000fec0003c3ffff */
        .type           $_Z12KKT_EVALUATEPfS_S_$_Z7J_2_3_2PfS_,@function
        .size           $_Z12KKT_EVALUATEPfS_S_$_Z7J_2_3_2PfS_,($_Z12KKT_EVALUATEPfS_S_$_Z7J_2_3_3PfS_ - $_Z12KKT_EVALUATEPfS_S_$_Z7J_2_3_2PfS_)
$_Z12KKT_EVALUATEPfS_S_$_Z7J_2_3_2PfS_:
[----:B------:R-:W-:Y:S01]  /*2230*/  IMAD.MOV.U32 R4, RZ, RZ, RZ ;  /* 0x000000ffff047224 */ /* 0x000fe200078e00ff */
[----:B------:R-:W-:Y:S06]  /*2240*/  RET.REL.NODEC R20 `(_Z12KKT_EVALUATEPfS_S_) ;  /* 0xffffffdc146c7950 */ /* 0x000fec0003c3ffff */
        .type           $_Z12KKT_EVALUATEPfS_S_$_Z7J_2_3_3PfS_,@function
        .size           $_Z12KKT_EVALUATEPfS_S_$_Z7J_2_3_3PfS_,($_Z12KKT_EVALUATEPfS_S_$_Z7J_2_3_4PfS_ - $_Z12KKT_EVALUATEPfS_S_$_Z7J_2_3_3PfS_)
$_Z12KKT_EVALUATEPfS_S_$_Z7J_2_3_3PfS_:
[----:B------:R-:W-:Y:S01]  /*2250*/  HFMA2 R4, -RZ, RZ, 2, 0 ;  /* 0x40000000ff047431 */ /* 0x000fe200000001ff */
[----:B------:R-:W-:Y:S06]  /*2260*/  RET.REL.NODEC R20 `(_Z12KKT_EVALUATEPfS_S_) ;  /* 0xffffffdc14647950 */ /* 0x000fec0003c3ffff */
        .type           $_Z12KKT_EVALUATEPfS_S_$_Z7J_2_3_4PfS_,@function
        .size           $_Z12KKT_EVALUATEPfS_S_$_Z7J_2_3_4PfS_,($_Z12KKT_EVALUATEPfS_S_$_Z7J_2_3_5PfS_ - $_Z12KKT_EVALUATEPfS_S_$_Z7J_2_3_4PfS_)
$_Z12KKT_EVALUATEPfS_S_$_Z7J_2_3_4PfS_:
[----:B------:R-:W-:Y:S01]  /*2270*/  IMAD.MOV.U32 R4, RZ, RZ, RZ ;  /* 0x000000ffff047224 */ /* 0x000fe200078e00ff */
[----:B------:R-:W-:Y:S06]  /*2280*/  RET.REL.NODEC R20 `(_Z12KKT_EVALUATEPfS_S_) ;  /* 0xffffffdc145c7950 */ /* 0x000fec0003c3ffff */
        .type           $_Z12KKT_EVALUATEPfS_S_$_Z7J_2_3_5PfS_,@function
        .size           $_Z12KKT_EVALUATEPfS_S_$_Z7J_2_3_5PfS_,($_Z12KKT_EVALUATEPfS_S_$_Z7J_2_3_6PfS_ - $_Z12KKT_EVALUATEPfS_S_$_Z7J_2_3_5PfS_)
$_Z12KKT_EVALUATEPfS_S_$_Z7J_2_3_5PfS_:
[----:B------:R-:W-:Y:S01]  /*2290*/  MOV R4, RZ ;  /* 0x000000ff00047202 */ /* 0x000fe20000000f00 */
[----:B------:R-:W-:Y:S06]  /*22a0*/  RET.REL.NODEC R20 `(_Z12KKT_EVALUATEPfS_S_) ;  /* 0xffffffdc14547950 */ /* 0x000fec0003c3ffff */
        .type           $_Z12KKT_EVALUATEPfS_S_$_Z7J_2_3_6PfS_,@function
        .size           $_Z12KKT_EVALUATEPfS_S_$_Z7J_2_3_6PfS_,($_Z12KKT_EVALUATEPfS_S_$_Z7J_2_3_7PfS_ - $_Z12KKT_EVALUATEPfS_S_$_Z7J_2_3_6PfS_)
$_Z12KKT_EVALUATEPfS_S_$_Z7J_2_3_6PfS_:
[----:B------:R-:W-:Y:S01]  /*22b0*/  IMAD.MOV.U32 R4, RZ, RZ, RZ ;  /* 0x000000ffff047224 */ /* 0x000fe200078e00ff */
[----:B------:R-:W-:Y:S06]  /*22c0*/  RET.REL.NODEC R20 `(_Z12KKT_EVALUATEPfS_S_) ;  /* 0xffffffdc144c7950 */ /* 0x000fec0003c3ffff */
        .type           $_Z12KKT_EVALUATEPfS_S_$_Z7J_2_3_7PfS_,@function
        .size           $_Z12KKT_EVALUATEPfS_S_$_Z7J_2_3_7PfS_,($_Z12KKT_EVALUATEPfS_S_$_Z7J_2_3_8PfS_ - $_Z12KKT_EVALUATEPfS_S_$_Z7J_2_3_7PfS_)
$_Z12KKT_EVALUATEPfS_S_$_Z7J_2_3_7PfS_:
[----:B------:R-:W-:Y:S01]  /*22d0*/  HFMA2 R4, -RZ, RZ, 0, 0 ;  /* 0x00000000ff047431 */ /* 0x000fe200000001ff */
[----:B------:R-:W-:Y:S06]  /*22e0*/  RET.REL.NODEC R20 `(_Z12KKT_EVALUATEPfS_S_) ;  /* 0xffffffdc14447950 */ /* 0x000fec0003c3ffff */
        .type           $_Z12KKT_EVALUATEPfS_S_$_Z7J_2_3_8PfS_,@function
        .size           $_Z12KKT_EVALUATEPfS_S_$_Z7J_2_3_8PfS_,($_Z12KKT_EVALUATEPfS_S_$_Z7J_2_3_9PfS_ - $_Z12KKT_EVALUATEPfS_S_$_Z7J_2_3_8PfS_)
$_Z12KKT_EVALUATEPfS_S_$_Z7J_2_3_8PfS_:
[----:B------:R-:W-:Y:S01]  /*22f0*/  IMAD.MOV.U32 R4, RZ, RZ, RZ ;  /* 0x000000ffff047224 */ /* 0x000fe200078e00ff */
[----:B------:R-:W-:Y:S06]  /*2300*/  RET.REL.NODEC R20 `(_Z12KKT_EVALUATEPfS_S_) ;  /* 0xffffffdc143c7950 */ /* 0x000fec0003c3ffff */
        .type           $_Z12KKT_EVALUATEPfS_S_$_Z7J_2_3_9PfS_,@function
        .size           $_Z12KKT_EVALUATEPfS_S_$_Z7J_2_3_9PfS_,($_Z12KKT_EVALUATEPfS_S_$_Z7J_2_4_0PfS_ - $_Z12KKT_EVALUATEPfS_S_$_Z7J_2_3_9PfS_)
$_Z12KKT_EVALUATEPfS_S_$_Z7J_2_3_9PfS_:
[----:B------:R-:W-:Y:S01]  /*2310*/  MOV R4, RZ ;  /* 0x000000ff00047202 */ /* 0x000fe20000000f00 */
[----:B------:R-:W-:Y:S06]  /*2320*/  RET.REL.NODEC R20 `(_Z12KKT_EVALUATEPfS_S_) ;  /* 0xffffffdc14347950 */ /* 0x000fec0003c3ffff */
        .type           $_Z12KKT_EVALUATEPfS_S_$_Z7J_2_4_0PfS_,@function
        .size           $_Z12KKT_EVALUATEPfS_S_$_Z7J_2_4_0PfS_,($_Z12KKT_EVALUATEPfS_S_$_Z7J_2_4_1PfS_ - $_Z12KKT_EVALUATEPfS_S_$_Z7J_2_4_0PfS_)
$_Z12KKT_EVALUATEPfS_S_$_Z7J_2_4_0PfS_:
[----:B------:R-:W-:Y:S01]  /*2330*/  IMAD.MOV.U32 R4, RZ, RZ, RZ ;  /* 0x000000ffff047224 */ /* 0x000fe200078e00ff */
[----:B------:R-:W-:Y:S06]  /*2340*/  RET.REL.NODEC R20 `(_Z12KKT_EVALUATEPfS_S_) ;  /* 0xffffffdc142c7950 */ /* 0x000fec0003c3ffff */
        .type           $_Z12KKT_EVALUATEPfS_S_$_Z7J_2_4_1PfS_,@function
        .size           $_Z12KKT_EVALUATEPfS_S_$_Z7J_2_4_1PfS_,($_Z12KKT_EVALUATEPfS_S_$_Z7J_2_4_2PfS_ - $_Z12KKT_EVALUATEPfS_S_$_Z7J_2_4_1PfS_)
$_Z12KKT_EVALUATEPfS_S_$_Z7J_2_4_1PfS_:
[----:B------:R-:W-:Y:S01]  /*2350*/  HFMA2 R4, -RZ, RZ, 0, 0 ;  /* 0x00000000ff047431 */ /* 0x000fe200000001ff */
[----:B------:R-:W-:Y:S06]  /*2360*/  RET.REL.NODEC R20 `(_Z12KKT_EVALUATEPfS_S_) ;  /* 0xffffffdc14247950 */ /* 0x000fec0003c3ffff */
        .type           $_Z12KKT_EVALUATEPfS_S_$_Z7J_2_4_2PfS_,@function
        .size           $_Z12KKT_EVALUATEPfS_S_$_Z7J_2_4_2PfS_,($_Z12KKT_EVALUATEPfS_S_$_Z7J_2_4_3PfS_ - $_Z12KKT_EVALUATEPfS_S_$_Z7J_2_4_2PfS_)
$_Z12KKT_EVALUATEPfS_S_$_Z7J_2_4_2PfS_:
[----:B------:R-:W-:Y:S01]  /*2370*/  IMAD.MOV.U32 R4, RZ, RZ, RZ ;  /* 0x000000ffff047224 */ /* 0x000fe200078e00ff */
[----:B------:R-:W-:Y:S06]  /*2380*/  RET.REL.NODEC R20 `(_Z12KKT_EVALUATEPfS_S_) ;  /* 0xffffffdc141c7950 */ /* 0x000fec0003c3ffff */
        .type           $_Z12KKT_EVALUATEPfS_S_$_Z7J_2_4_3PfS_,@function
        .size           $_Z12KKT_EVALUATEPfS_S_$_Z7J_2_4_3PfS_,($_Z12KKT_EVALUATEPfS_S_$_Z7J_2_4_4PfS_ - $_Z12KKT_EVALUATEPfS_S_$_Z7J_2_4_3PfS_)
$_Z12KKT_EVALUATEPfS_S_$_Z7J_2_4_3PfS_:
[----:B------:R-:W-:Y:S01]  /*2390*/  MOV R4, RZ ;  /* 0x000000ff00047202 */ /* 0x000fe20000000f00 */
[----:B------:R-:W-:Y:S06]  /*23a0*/  RET.REL.NODEC R20 `(_Z12KKT_EVALUATEPfS_S_) ;  /* 0xffffffdc14147950 */ /* 0x000fec0003c3ffff */
        .type           $_Z12KKT_EVALUATEPfS_S_$_Z7J_2_4_4PfS_,@function
        .size           $_Z12KKT_EVALUATEPfS_S_$_Z7J_2_4_4PfS_,($_Z12KKT_EVALUATEPfS_S_$_Z7J_2_4_5PfS_ - $_Z12KKT_EVALUATEPfS_S_$_Z7J_2_4_4PfS_)
$_Z12KKT_EVALUATEPfS_S_$_Z7J_2_4_4PfS_:
[----:B------:R-:W-:Y:S01]  /*23b0*/  IMAD.MOV.U32 R4, RZ, RZ, 0x40000000 ;  /* 0x40000000ff047424 */ /* 0x000fe200078e00ff */
[----:B------:R-:W-:Y:S06]  /*23c0*/  RET.REL.NODEC R20 `(_Z12KKT_EVALUATEPfS_S_) ;  /* 0xffffffdc140c7950 */ /* 0x000fec0003c3ffff */
        .type           $_Z12KKT_EVALUATEPfS_S_$_Z7J_2_4_5PfS_,@function
        .size           $_Z12KKT_EVALUATEPfS_S_$_Z7J_2_4_5PfS_,($_Z12KKT_EVALUATEPfS_S_$_Z7J_2_4_6PfS_ - $_Z12KKT_EVALUATEPfS_S_$_Z7J_2_4_5PfS_)
$_Z12KKT_EVALUATEPfS_S_$_Z7J_2_4_5PfS_:
[----:B------:R-:W-:Y:S01]  /*23d0*/  HFMA2 R4, -RZ, RZ, 0, 0 ;  /* 0x00000000ff047431 */ /* 0x000fe200000001ff */
[----:B------:R-:W-:Y:S06]  /*23e0*/  RET.REL.NODEC R20 `(_Z12KKT_EVALUATEPfS_S_) ;  /* 0xffffffdc14047950 */ /* 0x000fec0003c3ffff */
        .type           $_Z12KKT_EVALUATEPfS_S_$_Z7J_2_4_6PfS_,@function
        .size           $_Z12KKT_EVALUATEPfS_S_$_Z7J_2_4_6PfS_,($_Z12KKT_EVALUATEPfS_S_$_Z7J_2_4_7PfS_ - $_Z12KKT_EVALUATEPfS_S_$_Z7J_2_4_6PfS_)
$_Z12KKT_EVALUATEPfS_S_$_Z7J_2_4_6PfS_:
[----:B------:R-:W-:Y:S01]  /*23f0*/  IMAD.MOV.U32 R4, RZ, RZ, RZ ;  /* 0x000000ffff047224 */ /* 0x000fe200078e00ff */
[----:B------:R-:W-:Y:S06]  /*2400*/  RET.REL.NODEC R20 `(_Z12KKT_EVALUATEPfS_S_) ;  /* 0xffffffd814fc7950 */ /* 0x000fec0003c3ffff */
        .type           $_Z12KKT_EVALUATEPfS_S_$_Z7J_2_4_7PfS_,@function
        .size           $_Z12KKT_EVALUATEPfS_S_$_Z7J_2_4_7PfS_,($_Z12KKT_EVALUATEPfS_S_$_Z7J_2_4_8PfS_ - $_Z12KKT_EVALUATEPfS_S_$_Z7J_2_4_7PfS_)
$_Z12KKT_EVALUATEPfS_S_$_Z7J_2_4_7PfS_:
[----:B------:R-:W-:Y:S01]  /*2410*/  MOV R4, RZ ;  /* 0x000000ff00047202 */ /* 0x000fe20000000f00 */
[----:B------:R-:W-:Y:S06]  /*2420*/  RET.REL.NODEC R20 `(_Z12KKT_EVALUATEPfS_S_) ;  /* 0xffffffd814f47950 */ /* 0x000fec0003c3ffff */
        .type           $_Z12KKT_EVALUATEPfS_S_$_Z7J_2_4_8PfS_,@function
        .size           $_Z12KKT_EVALUATEPfS_S_$_Z7J_2_4_8PfS_,($_Z12KKT_EVALUATEPfS_S_$_Z7J_2_4_9PfS_ - $_Z12KKT_EVALUATEPfS_S_$_Z7J_2_4_8PfS_)
$_Z12KKT_EVALUATEPfS_S_$_Z7J_2_4_8PfS_:
[----:B------:R-:W-:Y:S01]  /*2430*/  IMAD.MOV.U32 R4, RZ, RZ, RZ ;  /* 0x000000ffff047224 */ /* 0x000fe200078e00ff */
[----:B------:R-:W-:Y:S06]  /*2440*/  RET.REL.NODEC R20 `(_Z12KKT_EVALUATEPfS_S_) ;  /* 0xffffffd814ec7950 */ /* 0x000fec0003c3ffff */
        .type           $_Z12KKT_EVALUATEPfS_S_$_Z7J_2_4_9PfS_,@function
        .size           $_Z12KKT_EVALUATEPfS_S_$_Z7J_2_4_9PfS_,($_Z12KKT_EVALUATEPfS_S_$_Z7J_2_5_0PfS_ - $_Z12KKT_EVALUATEPfS_S_$_Z7J_2_4_9PfS_)
$_Z12KKT_EVALUATEPfS_S_$_Z7J_2_4_9PfS_:
[----:B------:R-:W-:Y:S01]  /*2450*/  HFMA2 R4, -RZ, RZ, 0, 0 ;  /* 0x00000000ff047431 */ /* 0x000fe200000001ff */
[----:B------:R-:W-:Y:S06]  /*2460*/  RET.REL.NODEC R20 `(_Z12KKT_EVALUATEPfS_S_) ;  /* 0xffffffd814e47950 */ /* 0x000fec0003c3ffff */
        .type           $_Z12KKT_EVALUATEPfS_S_$_Z7J_2_5_0PfS_,@function
        .size           $_Z12KKT_EVALUATEPfS_S_$_Z7J_2_5_0PfS_,($_Z12KKT_EVALUATEPfS_S_$_Z7J_2_5_1PfS_ - $_Z12KKT_EVALUATEPfS_S_$_Z7J_2_5_0PfS_)
$_Z12KKT_EVALUATEPfS_S_$_Z7J_2_5_0PfS_:
[----:B------:R-:W-:Y:S01]  /*2470*/  IMAD.MOV.U32 R4, RZ, RZ, RZ ;  /* 0x000000ffff047224 */ /* 0x000fe200078e00ff */
[----:B------:R-:W-:Y:S06]  /*2480*/  RET.REL.NODEC R20 `(_Z12KKT_EVALUATEPfS_S_) ;  /* 0xffffffd814dc7950 */ /* 0x000fec0003c3ffff */
        .type           $_Z12KKT_EVALUATEPfS_S_$_Z7J_2_5_1PfS_,@function
        .size           $_Z12KKT_EVALUATEPfS_S_$_Z7J_2_5_1PfS_,($_Z12KKT_EVALUATEPfS_S_$_Z7J_2_5_2PfS_ - $_Z12KKT_EVALUATEPfS_S_$_Z7J_2_5_1PfS_)
$_Z12KKT_EVALUATEPfS_S_$_Z7J_2_5_1PfS_:
[----:B------:R-:W-:Y:S01]  /*2490*/  MOV R4, RZ ;  /* 0x000000ff00047202 */ /* 0x000fe20000000f00 */
[----:B------:R-:W-:Y:S06]  /*24a0*/  RET.REL.NODEC R20 `(_Z12KKT_EVALUATEPfS_S_) ;  /* 0xffffffd814d47950 */ /* 0x000fec0003c3ffff */
        .type           $_Z12KKT_EVALUATEPfS_S_$_Z7J_2_5_2PfS_,@function
        .size           $_Z12KKT_EVALUATEPfS_S_$_Z7J_2_5_2PfS_,($_Z12KKT_EVALUATEPfS_S_$_Z7J_2_5_3PfS_ - $_Z12KKT_EVALUATEPfS_S_$_Z7J_2_5_2PfS_)
$_Z12KKT_EVALUATEPfS_S_$_Z7J_2_5_2PfS_:
[----:B------:R-:W-:Y:S01]  /*24b0*/  IMAD.MOV.U32 R4, RZ, RZ, RZ ;  /* 0x000000ffff047224 */ /* 0x000fe200078e00ff */
[----:B------:R-:W-:Y:S06]  /*24c0*/  RET.REL.NODEC R20 `(_Z12KKT_EVALUATEPfS_S_) ;  /* 0xffffffd814cc7950 */ /* 0x000fec0003c3ffff */
        .type           $_Z12KKT_EVALUATEPfS_S_$_Z7J_2_5_3PfS_,@function
        .size           $_Z12KKT_EVALUATEPfS_S_$_Z7J_2_5_3PfS_,($_Z12KKT_EVALUATEPfS_S_$_Z7J_2_5_4PfS_ - $_Z12KKT_EVALUATEPfS_S_$_Z7J_2_5_3PfS_)
$_Z12KKT_EVALUATEPfS_S_$_Z7J_2_5_3PfS_:
[----:B------:R-:W-:Y:S01]  /*24d0*/  HFMA2 R4, -RZ, RZ, 0, 0 ;  /* 0x00000000ff047431 */ /* 0x000fe200000001ff */
[----:B------:R-:W-:Y:S06]  /*24e0*/  RET.REL.NODEC R20 `(_Z12KKT_EVALUATEPfS_S_) ;  /* 0xffffffd814c47950 */ /* 0x000fec0003c3ffff */
        .type           $_Z12KKT_EVALUATEPfS_S_$_Z7J_2_5_4PfS_,@function
        .size           $_Z12KKT_EVALUATEPfS_S_$_Z7J_2_5_4PfS_,($_Z12KKT_EVALUATEPfS_S_$_Z7J_2_5_5PfS_ - $_Z12KKT_EVALUATEPfS_S_$_Z7J_2_5_4PfS_)
$_Z12KKT_EVALUATEPfS_S_$_Z7J_2_5_4PfS_:
[----:B------:R-:W-:Y:S01]  /*24f0*/  IMAD.MOV.U32 R4, RZ, RZ, RZ ;  /* 0x000000ffff047224 */ /* 0x000fe200078e00ff */
[----:B------:R-:W-:Y:S06]  /*2500*/  RET.REL.NODEC R20 `(_Z12KKT_EVALUATEPfS_S_) ;  /* 0xffffffd814bc7950 */ /* 0x000fec0003c3ffff */
        .type           $_Z12KKT_EVALUATEPfS_S_$_Z7J_2_5_5PfS_,@function
        .size           $_Z12KKT_EVALUATEPfS_S_$_Z7J_2_5_5PfS_,($_Z12KKT_EVALUATEPfS_S_$_Z7J_2_5_6PfS_ - $_Z12KKT_EVALUATEPfS_S_$_Z7J_2_5_5PfS_)
$_Z12KKT_EVALUATEPfS_S_$_Z7J_2_5_5PfS_:
[----:B------:R-:W-:Y:S01]  /*2510*/  MOV R4, 0x40000000 ;  /* 0x4000000000047802 */ /* 0x000fe20000000f00 */
[----:B------:R-:W-:Y:S06]  /*2520*/  RET.REL.NODEC R20 `(_Z12KKT_EVALUATEPfS_S_) ;  /* 0xffffffd814b47950 */ /* 0x000fec0003c3ffff */
        .type           $_Z12KKT_EVALUATEPfS_S_$_Z7J_2_5_6PfS_,@function
        .size           $_Z12KKT_EVALUATEPfS_S_$_Z7J_2_5_6PfS_,($_Z12KKT_EVALUATEPfS_S_$_Z7J_2_5_7PfS_ - $_Z12KKT_EVALUATEPfS_S_$_Z7J_2_5_6PfS_)
$_Z12KKT_EVALUATEPfS_S_$_Z7J_2_5_6PfS_:
[----:B------:R-:W-:Y:S01]  /*2530*/  IMAD.MOV.U32 R4, RZ, RZ, RZ ;  /* 0x000000ffff047224 */ /* 0x000fe200078e00ff */
[----:B------:R-:W-:Y:S06]  /*2540*/  RET.REL.NODEC R20 `(_Z12KKT_EVALUATEPfS_S_) ;  /* 0xffffffd814ac7950 */ /* 0x000fec0003c3ffff */
        .type           $_Z12KKT_EVALUATEPfS_S_$_Z7J_2_5_7PfS_,@function
        .size           $_Z12KKT_EVALUATEPfS_S_$_Z7J_2_5_7PfS_,($_Z12KKT_EVALUATEPfS_S_$_Z7J_2_5_8PfS_ - $_Z12KKT_EVALUATEPfS_S_$_Z7J_2_5_7PfS_)
$_Z12KKT_EVALUATEPfS_S_$_Z7J_2_5_7PfS_:
[----:B------:R-:W-:Y:S01]  /*2550*/  HFMA2 R4, -RZ, RZ, 0, 0 ;  /* 0x00000000ff047431 */ /* 0x000fe200000001ff */
[----:B------:R-:W-:Y:S06]  /*2560*/  RET.REL.NODEC R20 `(_Z12KKT_EVALUATEPfS_S_) ;  /* 0xffffffd814a47950 */ /* 0x000fec0003c3ffff */
        .type           $_Z12KKT_EVALUATEPfS_S_$_Z7J_2_5_8PfS_,@function
        .size           $_Z12KKT_EVALUATEPfS_S_$_Z7J_2_5_8PfS_,($_Z12KKT_EVALUATEPfS_S_$_Z7J_2_5_9PfS_ - $_Z12KKT_EVALUATEPfS_S_$_Z7J_2_5_8PfS_)
$_Z12KKT_EVALUATEPfS_S_$_Z7J_2_5_8PfS_:
[----:B------:R-:W-:Y:S01]  /*2570*/  IMAD.MOV.U32 R4, RZ, RZ, RZ ;  /* 0x000000ffff047224 */ /* 0x000fe200078e00ff */
[----:B------:R-:W-:Y:S06]  /*2580*/  RET.REL.NODEC R20 `(_Z12KKT_EVALUATEPfS_S_) ;  /* 0xffffffd8149c7950 */ /* 0x000fec0003c3ffff */
        .type           $_Z12KKT_EVALUATEPfS_S_$_Z7J_2_5_9PfS_,@function
        .size           $_Z12KKT_EVALUATEPfS_S_$_Z7J_2_5_9PfS_,($_Z12KKT_EVALUATEPfS_S_$_Z7J_2_6_0PfS_ - $_Z12KKT_EVALUATEPfS_S_$_Z7J_2_5_9PfS_)
$_Z12KKT_EVALUATEPfS_S_$_Z7J_2_5_9PfS_:
[----:B------:R-:W-:Y:S01]  /*2590*/  MOV R4, RZ ;  /* 0x000000ff00047202 */ /* 0x000fe20000000f00 */
[----:B------:R-:W-:Y:S06]  /*25a0*/  RET.REL.NODEC R20 `(_Z12KKT_EVALUATEPfS_S_) ;  /* 0xffffffd814947950 */ /* 0x000fec0003c3ffff */
        .type           $_Z12KKT_EVALUATEPfS_S_$_Z7J_2_6_0PfS_,@function
        .size           $_Z12KKT_EVALUATEPfS_S_$_Z7J_2_6_0PfS_,($_Z12KKT_EVALUATEPfS_S_$_Z7J_2_6_1PfS_ - $_Z12KKT_EVALUATEPfS_S_$_Z7J_2_6_0PfS_)
$_Z12KKT_EVALUATEPfS_S_$_Z7J_2_6_0PfS_:
[----:B------:R-:W-:Y:S01]  /*25b0*/  IMAD.MOV.U32 R4, RZ, RZ, 0x3f800000 ;  /* 0x3f800000ff047424 */ /* 0x000fe200078e00ff */
[----:B------:R-:W-:Y:S06]  /*25c0*/  RET.REL.NODEC R20 `(_Z12KKT_EVALUATEPfS_S_) ;  /* 0xffffffd8148c7950 */ /* 0x000fec0003c3ffff */
        .type           $_Z12KKT_EVALUATEPfS_S_$_Z7J_2_6_1PfS_,@function
        .size           $_Z12KKT_EVALUATEPfS_S_$_Z7J_2_6_1PfS_,($_Z12KKT_EVALUATEPfS_S_$_Z7J_2_6_2PfS_ - $_Z12KKT_EVALUATEPfS_S_$_Z7J_2_6_1PfS_)
$_Z12KKT_EVALUATEPfS_S_$_Z7J_2_6_1PfS_:
[----:B------:R-:W-:Y:S01]  /*25d0*/  HFMA2 R4, -RZ, RZ, 0, 0 ;  /* 0x00000000ff047431 */ /* 0x000fe200000001ff */
[----:B------:R-:W-:Y:S06]  /*25e0*/  RET.REL.NODEC R20 `(_Z12KKT_EVALUATEPfS_S_) ;  /* 0xffffffd814847950 */ /* 0x000fec0003c3ffff */
        .type           $_Z12KKT_EVALUATEPfS_S_$_Z7J_2_6_2PfS_,@function
        .size           $_Z12KKT_EVALUATEPfS_S_$_Z7J_2_6_2PfS_,($_Z12KKT_EVALUATEPfS_S_$_Z7J_2_6_3PfS_ - $_Z12KKT_EVALUATEPfS_S_$_Z7J_2_6_2PfS_)
$_Z12KKT_EVALUATEPfS_S_$_Z7J_2_6_2PfS_:
[----:B------:R-:W-:Y:S01]  /*25f0*/  IMAD.MOV.U32 R4, RZ, RZ, RZ ;  /* 0x000000ffff047224 */ /* 0x000fe200078e00ff */
[----:B------:R-:W-:Y:S06]  /*2600*/  RET.REL.NODEC R20 `(_Z12KKT_EVALUATEPfS_S_) ;  /* 0xffffffd8147c7950 */ /* 0x000fec0003c3ffff */
        .type           $_Z12KKT_EVALUATEPfS_S_$_Z7J_2_6_3PfS_,@function
        .size           $_Z12KKT_EVALUATEPfS_S_$_Z7J_2_6_3PfS_,($_Z12KKT_EVALUATEPfS_S_$_Z7J_2_6_4PfS_ - $_Z12KKT_EVALUATEPfS_S_$_Z7J_2_6_3PfS_)
$_Z12KKT_EVALUATEPfS_S_$_Z7J_2_6_3PfS_:
[----:B------:R-:W-:Y:S01]  /*2610*/  MOV R4, RZ ;  /* 0x000000ff00047202 */ /* 0x000fe20000000f00 */
[----:B------:R-:W-:Y:S06]  /*2620*/  RET.REL.NODEC R20 `(_Z12KKT_EVALUATEPfS_S_) ;  /* 0xffffffd814747950 */ /* 0x000fec0003c3ffff */
        .type           $_Z12KKT_EVALUATEPfS_S_$_Z7J_2_6_4PfS_,@function
        .size           $_Z12KKT_EVALUATEPfS_S_$_Z7J_2_6_4PfS_,($_Z12KKT_EVALUATEPfS_S_$_Z7J_2_6_5PfS_ - $_Z12KKT_EVALUATEPfS_S_$_Z7J_2_6_4PfS_)
$_Z12KKT_EVALUATEPfS_S_$_Z7J_2_6_4PfS_:
[----:B------:R-:W-:Y:S01]  /*2630*/  IMAD.MOV.U32 R4, RZ, RZ, RZ ;  /* 0x000000ffff047224 */ /* 0x000fe200078e00ff */
[----:B------:R-:W-:Y:S06]  /*2640*/  RET.REL.NODEC R20 `(_Z12KKT_EVALUATEPfS_S_) ;  /* 0xffffffd8146c7950 */ /* 0x000fec0003c3ffff */
        .type           $_Z12KKT_EVALUATEPfS_S_$_Z7J_2_6_5PfS_,@function
        .size           $_Z12KKT_EVALUATEPfS_S_$_Z7J_2_6_5PfS_,($_Z12KKT_EVALUATEPfS_S_$_Z7J_2_6_6PfS_ - $_Z12KKT_EVALUATEPfS_S_$_Z7J_2_6_5PfS_)
$_Z12KKT_EVALUATEPfS_S_$_Z7J_2_6_5PfS_:
[----:B------:R-:W-:Y:S01]  /*2650*/  HFMA2 R4, -RZ, RZ, 0, 0 ;  /* 0x00000000ff047431 */ /* 0x000fe200000001ff */
[----:B------:R-:W-:Y:S06]  /*2660*/  RET.REL.NODEC R20 `(_Z12KKT_EVALUATEPfS_S_) ;  /* 0xffffffd814647950 */ /* 0x000fec0003c3ffff */
        .type           $_Z12KKT_EVALUATEPfS_S_$_Z7J_2_6_6PfS_,@function
        .size           $_Z12KKT_EVALUATEPfS_S_$_Z7J_2_6_6PfS_,($_Z12KKT_EVALUATEPfS_S_$_Z7J_2_6_7PfS_ - $_Z12KKT_EVALUATEPfS_S_$_Z7J_2_6_6PfS_)
$_Z12KKT_EVALUATEPfS_S_$_Z7J_2_6_6PfS_:
[----:B------:R-:W-:Y:S01]  /*2670*/  IMAD.MOV.U32 R4, RZ, RZ, RZ ;  /* 0x000000ffff047224 */ /* 0x000fe200078e00ff */
[----:B------:R-:W-:Y:S06]  /*2680*/  RET.REL.NODEC R20 `(_Z12KKT_EVALUATEPfS_S_) ;  /* 0xffffffd8145c7950 */ /* 0x000fec0003c3ffff */
        .type           $_Z12KKT_EVALUATEPfS_S_$_Z7J_2_6_7PfS_,@function
        .size           $_Z12KKT_EVALUATEPfS_S_$_Z7J_2_6_7PfS_,($_Z12KKT_EVALUATEPfS_S_$_Z7J_2_6_8PfS_ - $_Z12KKT_EVALUATEPfS_S_$_Z7J_2_6_7PfS_)
$_Z12KKT_EVALUATEPfS_S_$_Z7J_2_6_7PfS_:
[----:B------:R-:W-:Y:S01]  /*2690*/  MOV R4, RZ ;  /* 0x000000ff00047202 */ /* 0x000fe20000000f00 */
[----:B------:R-:W-:Y:S06]  /*26a0*/  RET.REL.NODEC R20 `(_Z12KKT_EVALUATEPfS_S_) ;  /* 0xffffffd814547950 */ /* 0x000fec0003c3ffff */
        .type           $_Z12KKT_EVALUATEPfS_S_$_Z7J_2_6_8PfS_,@function
        .size           $_Z12KKT_EVALUATEPfS_S_$_Z7J_2_6_8PfS_,($_Z12KKT_EVALUATEPfS_S_$_Z7J_2_6_9PfS_ - $_Z12KKT_EVALUATEPfS_S_$_Z7J_2_6_8PfS_)
$_Z12KKT_EVALUATEPfS_S_$_Z7J_2_6_8PfS_:
[----:B------:R-:W-:Y:S01]  /*26b0*/  IMAD.MOV.U32 R4, RZ, RZ, RZ ;  /* 0x000000ffff047224 */ /* 0x000fe200078e00ff */
[----:B------:R-:W-:Y:S06]  /*26c0*/  RET.REL.NODEC R20 `(_Z12KKT_EVALUATEPfS_S_) ;  /* 0xffffffd8144c7950 */ /* 0x000fec0003c3ffff */
        .type           $_Z12KKT_EVALUATEPfS_S_$_Z7J_2_6_9PfS_,@function
        .size           $_Z12KKT_EVALUATEPfS_S_$_Z7J_2_6_9PfS_,($_Z12KKT_EVALUATEPfS_S_$_Z7J_2_7_0PfS_ - $_Z12KKT_EVALUATEPfS_S_$_Z7J_2_6_9PfS_)
$_Z12KKT_EVALUATEPfS_S_$_Z7J_2_6_9PfS_:
[----:B------:R-:W-:Y:S01]  /*26d0*/  HFMA2 R4, -RZ, RZ, 0, 0 ;  /* 0x00000000ff047431 */ /* 0x000fe200000001ff */
[----:B------:R-:W-:Y:S06]  /*26e0*/  RET.REL.NODEC R20 `(_Z12KKT_EVALUATEPfS_S_) ;  /* 0xffffffd814447950 */ /* 0x000fec0003c3ffff */
        .type           $_Z12KKT_EVALUATEPfS_S_$_Z7J_2_7_0PfS_,@function
        .size           $_Z12KKT_EVALUATEPfS_S_$_Z7J_2_7_0PfS_,($_Z12KKT_EVALUATEPfS_S_$_Z7J_2_7_1PfS_ - $_Z12KKT_EVALUATEPfS_S_$_Z7J_2_7_0PfS_)
$_Z12KKT_EVALUATEPfS_S_$_Z7J_2_7_0PfS_:
[----:B------:R-:W-:Y:S01]  /*26f0*/  IMAD.MOV.U32 R4, RZ, RZ, -0x40800000 ;  /* 0xbf800000ff047424 */ /* 0x000fe200078e00ff */
[----:B------:R-:W-:Y:S06]  /*2700*/  RET.REL.NODEC R20 `(_Z12KKT_EVALUATEPfS_S_) ;  /* 0xffffffd8143c7950 */ /* 0x000fec0003c3ffff */
        .type           $_Z12KKT_EVALUATEPfS_S_$_Z7J_2_7_1PfS_,@function
        .size           $_Z12KKT_EVALUATEPfS_S_$_Z7J_2_7_1PfS_,($_Z12KKT_EVALUATEPfS_S_$_Z7J_2_7_2PfS_ - $_Z12KKT_EVALUATEPfS_S_$_Z7J_2_7_1PfS_)
$_Z12KKT_EVALUATEPfS_S_$_Z7J_2_7_1PfS_:
[----:B------:R-:W-:Y:S01]  /*2710*/  MOV R4, RZ ;  /* 0x000000ff00047202 */ /* 0x000fe20000000f00 */
[----:B------:R-:W-:Y:S06]  /*2720*/  RET.REL.NODEC R20 `(_Z12KKT_EVALUATEPfS_S_) ;  /* 0xffffffd814347950 */ /* 0x000fec0003c3ffff */
        .type           $_Z12KKT_EVALUATEPfS_S_$_Z7J_2_7_2PfS_,@function
        .size           $_Z12KKT_EVALUATEPfS_S_$_Z7J_2_7_2PfS_,($_Z12KKT_EVALUATEPfS_S_$_Z7J_2_7_3PfS_ - $_Z12KKT_EVALUATEPfS_S_$_Z7J_2_7_2PfS_)
$_Z12KKT_EVALUATEPfS_S_$_Z7J_2_7_2PfS_:
[----:B------:R-:W-:Y:S01]  /*2730*/  IMAD.MOV.U32 R4, RZ, RZ, RZ ;  /* 0x000000ffff047224 */ /* 0x000fe200078e00ff */
[----:B------:R-:W-:Y:S06]  /*2740*/  RET.REL.NODEC R20 `(_Z12KKT_EVALUATEPfS_S_) ;  /* 0xffffffd8142c7950 */ /* 0x000fec0003c3ffff */
        .type           $_Z12KKT_EVALUATEPfS_S_$_Z7J_2_7_3PfS_,@function
        .size           $_Z12KKT_EVALUATEPfS_S_$_Z7J_2_7_3PfS_,($_Z12KKT_EVALUATEPfS_S_$_Z7J_2_7_4PfS_ - $_Z12KKT_EVALUATEPfS_S_$_Z7J_2_7_3PfS_)
$_Z12KKT_EVALUATEPfS_S_$_Z7J_2_7_3PfS_:
[----:B------:R-:W-:Y:S01]  /*2750*/  HFMA2 R4, -RZ, RZ, 0, 0 ;  /* 0x00000000ff047431 */ /* 0x000fe200000001ff */
[----:B------:R-:W-:Y:S06]  /*2760*/  RET.REL.NODEC R20 `(_Z12KKT_EVALUATEPfS_S_) ;  /* 0xffffffd814247950 */ /* 0x000fec0003c3ffff */
        .type           $_Z12KKT_EVALUATEPfS_S_$_Z7J_2_7_4PfS_,@function
        .size           $_Z12KKT_EVALUATEPfS_S_$_Z7J_2_7_4PfS_,($_Z12KKT_EVALUATEPfS_S_$_Z7J_2_7_5PfS_ - $_Z12KKT_EVALUATEPfS_S_$_Z7J_2_7_4PfS_)
$_Z12KKT_EVALUATEPfS_S_$_Z7J_2_7_4PfS_:
[----:B------:R-:W-:Y:S01]  /*2770*/  IMAD.MOV.U32 R4, RZ, RZ, RZ ;  /* 0x000000ffff047224 */ /* 0x000fe200078e00ff */
[----:B------:R-:W-:Y:S06]  /*2780*/  RET.REL.NODEC R20 `(_Z12KKT_EVALUATEPfS_S_) ;  /* 0xffffffd8141c7950 */ /* 0x000fec0003c3ffff */
        .type           $_Z12KKT_EVALUATEPfS_S_$_Z7J_2_7_5PfS_,@function
        .size           $_Z12KKT_EVALUATEPfS_S_$_Z7J_2_7_5PfS_,($_Z12KKT_EVALUATEPfS_S_$_Z7J_2_7_6PfS_ - $_Z12KKT_EVALUATEPfS_S_$_Z7J_2_7_5PfS_)
$_Z12KKT_EVALUATEPfS_S_$_Z7J_2_7_5PfS_:
[----:B------:R-:W-:Y:S01]  /*2790*/  MOV R4, RZ ;  /* 0x000000ff00047202 */ /* 0x000fe20000000f00 */
[----:B------:R-:W-:Y:S06]  /*27a0*/  RET.REL.NODEC R20 `(_Z12KKT_EVALUATEPfS_S_) ;  /* 0xffffffd814147950 */ /* 0x000fec0003c3ffff */
        .type           $_Z12KKT_EVALUATEPfS_S_$_Z7J_2_7_6PfS_,@function
        .size           $_Z12KKT_EVALUATEPfS_S_$_Z7J_2_7_6PfS_,($_Z12KKT_EVALUATEPfS_S_$_Z7J_2_7_7PfS_ - $_Z12KKT_EVALUATEPfS_S_$_Z7J_2_7_6PfS_)
$_Z12KKT_EVALUATEPfS_S_$_Z7J_2_7_6PfS_:
[----:B------:R-:W-:Y:S01]  /*27b0*/  IMAD.MOV.U32 R4, RZ, RZ, RZ ;  /* 0x000000ffff047224 */ /* 0x000fe200078e00ff */
[----:B------:R-:W-:Y:S06]  /*27c0*/  RET.REL.NODEC R20 `(_Z12KKT_EVALUATEPfS_S_) ;  /* 0xffffffd8140c7950 */ /* 0x000fec0003c3ffff */
        .type           $_Z12KKT_EVALUATEPfS_S_$_Z7J_2_7_7PfS_,@function
        .size           $_Z12KKT_EVALUATEPfS_S_$_Z7J_2_7_7PfS_,($_Z12KKT_EVALUATEPfS_S_$_Z7J_2_7_8PfS_ - $_Z12KKT_EVALUATEPfS_S_$_Z7J_2_7_7PfS_)
$_Z12KKT_EVALUATEPfS_S_$_Z7J_2_7_7PfS_:
[----:B------:R-:W-:Y:S01]  /*27d0*/  HFMA2 R4, -RZ, RZ, 0, 0 ;  /* 0x00000000ff047431 */ /* 0x000fe200000001ff */
[----:B------:R-:W-:Y:S06]  /*27e0*/  RET.REL.NODEC R20 `(_Z12KKT_EVALUATEPfS_S_) ;  /* 0xffffffd814047950 */ /* 0x000fec0003c3ffff */
        .type           $_Z12KKT_EVALUATEPfS_S_$_Z7J_2_7_8PfS_,@function
        .size           $_Z12KKT_EVALUATEPfS_S_$_Z7J_2_7_8PfS_,($_Z12KKT_EVALUATEPfS_S_$_Z7J_2_7_9PfS_ - $_Z12KKT_EVALUATEPfS_S_$_Z7J_2_7_8PfS_)
$_Z12KKT_EVALUATEPfS_S_$_Z7J_2_7_8PfS_:
[----:B------:R-:W-:Y:S01]  /*27f0*/  IMAD.MOV.U32 R4, RZ, RZ, RZ ;  /* 0x000000ffff047224 */ /* 0x000fe200078e00ff */
[----:B------:R-:W-:Y:S06]  /*2800*/  RET.REL.NODEC R20 `(_Z12KKT_EVALUATEPfS_S_) ;  /* 0xffffffd414fc7950 */ /* 0x000fec0003c3ffff */
        .type           $_Z12KKT_EVALUATEPfS_S_$_Z7J_2_7_9PfS_,@function
        .size           $_Z12KKT_EVALUATEPfS_S_$_Z7J_2_7_9PfS_,($_Z12KKT_EVALUATEPfS_S_$_Z7J_2_8_0PfS_ - $_Z12KKT_EVALUATEPfS_S_$_Z7J_2_7_9PfS_)
$_Z12KKT_EVALUATEPfS_S_$_Z7J_2_7_9PfS_:
[----:B------:R-:W-:Y:S01]  /*2810*/  MOV R4, RZ ;  /* 0x000000ff00047202 */ /* 0x000fe20000000f00 */
[----:B------:R-:W-:Y:S06]  /*2820*/  RET.REL.NODEC R20 `(_Z12KKT_EVALUATEPfS_S_) ;  /* 0xffffffd414f47950 */ /* 0x000fec0003c3ffff */
        .type           $_Z12KKT_EVALUATEPfS_S_$_Z7J_2_8_0PfS_,@function
        .size           $_Z12KKT_EVALUATEPfS_S_$_Z7J_2_8_0PfS_,($_Z12KKT_EVALUATEPfS_S_$_Z7J_2_8_1PfS_ - $_Z12KKT_EVALUATEPfS_S_$_Z7J_2_8_0PfS_)
$_Z12KKT_EVALUATEPfS_S_$_Z7J_2_8_0PfS_:
[----:B------:R-:W-:Y:S01]  /*2830*/  IMAD.MOV.U32 R4, RZ, RZ, RZ ;  /* 0x000000ffff047224 */ /* 0x000fe200078e00ff */
[----:B------:R-:W-:Y:S06]  /*2840*/  RET.REL.NODEC R20 `(_Z12KKT_EVALUATEPfS_S_) ;  /* 0xffffffd414ec7950 */ /* 0x000fec0003c3ffff */
        .type           $_Z12KKT_EVALUATEPfS_S_$_Z7J_2_8_1PfS_,@function
        .size           $_Z12KKT_EVALUATEPfS_S_$_Z7J_2_8_1PfS_,($_Z12KKT_EVALUATEPfS_S_$_Z7J_2_8_2PfS_ - $_Z12KKT_EVALUATEPfS_S_$_Z7J_2_8_1PfS_)
$_Z12KKT_EVALUATEPfS_S_$_Z7J_2_8_1PfS_:
[----:B------:R-:W-:Y:S01]  /*2850*/  HFMA2 R4, -RZ, RZ, 1.875, 0 ;  /* 0x3f800000ff047431 */ /* 0x000fe200000001ff */
[----:B------:R-:W-:Y:S06]  /*2860*/  RET.REL.NODEC R20 `(_Z12KKT_EVALUATEPfS_S_) ;  /* 0xffffffd414e47950 */ /* 0x000fec0003c3ffff */
        .type           $_Z12KKT_EVALUATEPfS_S_$_Z7J_2_8_2PfS_,@function
        .size           $_Z12KKT_EVALUATEPfS_S_$_Z7J_2_8_2PfS_,($_Z12KKT_EVALUATEPfS_S_$_Z7J_2_8_3PfS_ - $_Z12KKT_EVALUATEPfS_S_$_Z7J_2_8_2PfS_)
$_Z12KKT_EVALUATEPfS_S_$_Z7J_2_8_2PfS_:
[----:B------:R-:W-:Y:S01]  /*2870*/  IMAD.MOV.U32 R4, RZ, RZ, RZ ;  /* 0x000000ffff047224 */ /* 0x000fe200078e00ff */
[----:B------:R-:W-:Y:S06]  /*2880*/  RET.REL.NODEC R20 `(_Z12KKT_EVALUATEPfS_S_) ;  /* 0xffffffd414dc7950 */ /* 0x000fec0003c3ffff */
        .type           $_Z12KKT_EVALUATEPfS_S_$_Z7J_2_8_3PfS_,@function
        .size           $_Z12KKT_EVALUATEPfS_S_$_Z7J_2_8_3PfS_,($_Z12KKT_EVALUATEPfS_S_$_Z7J_2_8_4PfS_ - $_Z12KKT_EVALUATEPfS_S_$_Z7J_2_8_3PfS_)
$_Z12KKT_EVALUATEPfS_S_$_Z7J_2_8_3PfS_:
[----:B------:R-:W-:Y:S01]  /*2890*/  MOV R4, RZ ;  /* 0x000000ff00047202 */ /* 0x000fe20000000f00 */
[----:B------:R-:W-:Y:S06]  /*28a0*/  RET.REL.NODEC R20 `(_Z12KKT_EVALUATEPfS_S_) ;  /* 0xffffffd414d47950 */ /* 0x000fec0003c3ffff */
        .type           $_Z12KKT_EVALUATEPfS_S_$_Z7J_2_8_4PfS_,@function
        .size           $_Z12KKT_EVALUATEPfS_S_$_Z7J_2_8_4PfS_,($_Z12KKT_EVALUATEPfS_S_$_Z7J_2_8_5PfS_ - $_Z12KKT_EVALUATEPfS_S_$_Z7J_2_8_4PfS_)
$_Z12KKT_EVALUATEPfS_S_$_Z7J_2_8_4PfS_:
[----:B------:R-:W-:Y:S01]  /*28b0*/  IMAD.MOV.U32 R4, RZ, RZ, RZ ;  /* 0x000000ffff047224 */ /* 0x000fe200078e00ff */
[----:B------:R-:W-:Y:S06]  /*28c0*/  RET.REL.NODEC R20 `(_Z12KKT_EVALUATEPfS_S_) ;  /* 0xffffffd414cc7950 */ /* 0x000fec0003c3ffff */
        .type           $_Z12KKT_EVALUATEPfS_S_$_Z7J_2_8_5PfS_,@function
        .size           $_Z12KKT_EVALUATEPfS_S_$_Z7J_2_8_5PfS_,($_Z12KKT_EVALUATEPfS_S_$_Z7J_2_8_6PfS_ - $_Z12KKT_EVALUATEPfS_S_$_Z7J_2_8_5PfS_)
$_Z12KKT_EVALUATEPfS_S_$_Z7J_2_8_5PfS_:
[----:B------:R-:W-:Y:S01]  /*28d0*/  HFMA2 R4, -RZ, RZ, 0, 0 ;  /* 0x00000000ff047431 */ /* 0x000fe200000001ff */
[----:B------:R-:W-:Y:S06]  /*28e0*/  RET.REL.NODEC R20 `(_Z12KKT_EVALUATEPfS_S_) ;  /* 0xffffffd414c47950 */ /* 0x000fec0003c3ffff */
        .type           $_Z12KKT_EVALUATEPfS_S_$_Z7J_2_8_6PfS_,@function
        .size           $_Z12KKT_EVALUATEPfS_S_$_Z7J_2_8_6PfS_,($_Z12KKT_EVALUATEPfS_S_$_Z7J_2_8_7PfS_ - $_Z12KKT_EVALUATEPfS_S_$_Z7J_2_8_6PfS_)
$_Z12KKT_EVALUATEPfS_S_$_Z7J_2_8_6PfS_:
[----:B------:R-:W-:Y:S01]  /*28f0*/  IMAD.MOV.U32 R4, RZ, RZ, RZ ;  /* 0x000000ffff047224 */ /* 0x000fe200078e00ff */
[----:B------:R-:W-:Y:S06]  /*2900*/  RET.REL.NODEC R20 `(_Z12KKT_EVALUATEPfS_S_) ;  /* 0xffffffd414bc7950 */ /* 0x000fec0003c3ffff */
        .type           $_Z12KKT_EVALUATEPfS_S_$_Z7J_2_8_7PfS_,@function
        .size           $_Z12KKT_EVALUATEPfS_S_$_Z7J_2_8_7PfS_,($_Z12KKT_EVALUATEPfS_S_$_Z7J_2_8_8PfS_ - $_Z12KKT_EVALUATEPfS_S_$_Z7J_2_8_7PfS_)
$_Z12KKT_EVALUATEPfS_S_$_Z7J_2_8_7PfS_:
[----:B------:R-:W-:Y:S01]  /*2910*/  MOV R4, RZ ;  /* 0x000000ff00047202 */ /* 0x000fe20000000f00 */
[----:B------:R-:W-:Y:S06]  /*2920*/  RET.REL.NODEC R20 `(_Z12KKT_EVALUATEPfS_S_) ;  /* 0xffffffd414b47950 */ /* 0x000fec0003c3ffff */
        .type           $_Z12KKT_EVALUATEPfS_S_$_Z7J_2_8_8PfS_,@function
        .size           $_Z12KKT_EVALUATEPfS_S_$_Z7J_2_8_8PfS_,($_Z12KKT_EVALUATEPfS_S_$_Z7J_2_8_9PfS_ - $_Z12KKT_EVALUATEPfS_S_$_Z7J_2_8_8PfS_)
$_Z12KKT_EVALUATEPfS_S_$_Z7J_2_8_8PfS_:
[----:B------:R-:W-:Y:S01]  /*2930*/  IMAD.MOV.U32 R4, RZ, RZ, RZ ;  /* 0x000000ffff047224 */ /* 0x000fe200078e00ff */
[----:B------:R-:W-:Y:S06]  /*2940*/  RET.REL.NODEC R20 `(_Z12KKT_EVALUATEPfS_S_) ;  /* 0xffffffd414ac7950 */ /* 0x000fec0003c3ffff */
        .type           $_Z12KKT_EVALUATEPfS_S_$_Z7J_2_8_9PfS_,@function
        .size           $_Z12KKT_EVALUATEPfS_S_$_Z7J_2_8_9PfS_,($_Z12KKT_EVALUATEPfS_S_$_Z7J_2_9_0PfS_ - $_Z12KKT_EVALUATEPfS_S_$_Z7J_2_8_9PfS_)
$_Z12KKT_EVALUATEPfS_S_$_Z7J_2_8_9PfS_:
[----:B------:R-:W-:Y:S01]  /*2950*/  HFMA2 R4, -RZ, RZ, 0, 0 ;  /* 0x00000000ff047431 */ /* 0x000fe200000001ff */
[----:B------:R-:W-:Y:S06]  /*2960*/  RET.REL.NODEC R20 `(_Z12KKT_EVALUATEPfS_S_) ;  /* 0xffffffd414a47950 */ /* 0x000fec0003c3ffff */
        .type           $_Z12KKT_EVALUATEPfS_S_$_Z7J_2_9_0PfS_,@function
        .size           $_Z12KKT_EVALUATEPfS_S_$_Z7J_2_9_0PfS_,($_Z12KKT_EVALUATEPfS_S_$_Z7J_2_9_1PfS_ - $_Z12KKT_EVALUATEPfS_S_$_Z7J_2_9_0PfS_)
$_Z12KKT_EVALUATEPfS_S_$_Z7J_2_9_0PfS_:
[----:B------:R-:W-:Y:S01]  /*2970*/  IMAD.MOV.U32 R4, RZ, RZ, RZ ;  /* 0x000000ffff047224 */ /* 0x000fe200078e00ff */
[----:B------:R-:W-:Y:S06]  /*2980*/  RET.REL.NODEC R20 `(_Z12KKT_EVALUATEPfS_S_) ;  /* 0xffffffd4149c7950 */ /* 0x000fec0003c3ffff */
        .type           $_Z12KKT_EVALUATEPfS_S_$_Z7J_2_9_1PfS_,@function
        .size           $_Z12KKT_EVALUATEPfS_S_$_Z7J_2_9_1PfS_,($_Z12KKT_EVALUATEPfS_S_$_Z7J_2_9_2PfS_ - $_Z12KKT_EVALUATEPfS_S_$_Z7J_2_9_1PfS_)
$_Z12KKT_EVALUATEPfS_S_$_Z7J_2_9_1PfS_:
[----:B------:R-:W-:Y:S01]  /*2990*/  MOV R4, 0xbf800000 ;  /* 0xbf80000000047802 */ /* 0x000fe20000000f00 */
[----:B------:R-:W-:Y:S06]  /*29a0*/  RET.REL.NODEC R20 `(_Z12KKT_EVALUATEPfS_S_) ;  /* 0xffffffd414947950 */ /* 0x000fec0003c3ffff */
        .type           $_Z12KKT_EVALUATEPfS_S_$_Z7J_2_9_2PfS_,@function
        .size           $_Z12KKT_EVALUATEPfS_S_$_Z7J_2_9_2PfS_,($_Z12KKT_EVALUATEPfS_S_$_Z7J_2_9_3PfS_ - $_Z12KKT_EVALUATEPfS_S_$_Z7J_2_9_2PfS_)
$_Z12KKT_EVALUATEPfS_S_$_Z7J_2_9_2PfS_:
[----:B------:R-:W-:Y:S01]  /*29b0*/  IMAD.MOV.U32 R4, RZ, RZ, RZ ;  /* 0x000000ffff047224 */ /* 0x000fe200078e00ff */
[----:B------:R-:W-:Y:S06]  /*29c0*/  RET.REL.NODEC R20 `(_Z12KKT_EVALUATEPfS_S_) ;  /* 0xffffffd4148c7950 */ /* 0x000fec0003c3ffff */
        .type           $_Z12KKT_EVALUATEPfS_S_$_Z7J_2_9_3PfS_,@function
        .size           $_Z12KKT_EVALUATEPfS_S_$_Z7J_2_9_3PfS_,($_Z12KKT_EVALUATEPfS_S_$_Z7J_2_9_4PfS_ - $_Z12KKT_EVALUATEPfS_S_$_Z7J_2_9_3PfS_)
$_Z12KKT_EVALUATEPfS_S_$_Z7J_2_9_3PfS_:
[----:B------:R-:W-:Y:S01]  /*29d0*/  HFMA2 R4, -RZ, RZ, 0, 0 ;  /* 0x00000000ff047431 */ /* 0x000fe200000001ff */
[----:B------:R-:W-:Y:S06]  /*29e0*/  RET.REL.NODEC R20 `(_Z12KKT_EVALUATEPfS_S_) ;  /* 0xffffffd414847950 */ /* 0x000fec0003c3ffff */
        .type           $_Z12KKT_EVALUATEPfS_S_$_Z7J_2_9_4PfS_,@function
        .size           $_Z12KKT_EVALUATEPfS_S_$_Z7J_2_9_4PfS_,($_Z12KKT_EVALUATEPfS_S_$_Z7J_2_9_5PfS_ - $_Z12KKT_EVALUATEPfS_S_$_Z7J_2_9_4PfS_)
$_Z12KKT_EVALUATEPfS_S_$_Z7J_2_9_4PfS_:
[----:B------:R-:W-:Y:S01]  /*29f0*/  IMAD.MOV.U32 R4, RZ, RZ, RZ ;  /* 0x000000ffff047224 */ /* 0x000fe200078e00ff */
[----:B------:R-:W-:Y:S06]  /*2a00*/  RET.REL.NODEC R20 `(_Z12KKT_EVALUATEPfS_S_) ;  /* 0xffffffd4147c7950 */ /* 0x000fec0003c3ffff */
        .type           $_Z12KKT_EVALUATEPfS_S_$_Z7J_2_9_5PfS_,@function
        .size           $_Z12KKT_EVALUATEPfS_S_$_Z7J_2_9_5PfS_,($_Z12KKT_EVALUATEPfS_S_$_Z7J_2_9_6PfS_ - $_Z12KKT_EVALUATEPfS_S_$_Z7J_2_9_5PfS_)
$_Z12KKT_EVALUATEPfS_S_$_Z7J_2_9_5PfS_:
[----:B------:R-:W-:Y:S01]  /*2a10*/  MOV R4, RZ ;  /* 0x000000ff00047202 */ /* 0x000fe20000000f00 */
[----:B------:R-:W-:Y:S06]  /*2a20*/  RET.REL.NODEC R20 `(_Z12KKT_EVALUATEPfS_S_) ;  /* 0xffffffd414747950 */ /* 0x000fec0003c3ffff */
        .type           $_Z12KKT_EVALUATEPfS_S_$_Z7J_2_9_6PfS_,@function
        .size           $_Z12KKT_EVALUATEPfS_S_$_Z7J_2_9_6PfS_,($_Z12KKT_EVALUATEPfS_S_$_Z7J_2_9_7PfS_ - $_Z12KKT_EVALUATEPfS_S_$_Z7J_2_9_6PfS_)
$_Z12KKT_EVALUATEPfS_S_$_Z7J_2_9_6PfS_:
[----:B------:R-:W-:Y:S01]  /*2a30*/  IMAD.MOV.U32 R4, RZ, RZ, RZ ;  /* 0x000000ffff047224 */ /* 0x000fe200078e00ff */
[----:B------:R-:W-:Y:S06]  /*2a40*/  RET.REL.NODEC R20 `(_Z12KKT_EVALUATEPfS_S_) ;  /* 0xffffffd4146c7950 */ /* 0x000fec0003c3ffff */
        .type           $_Z12KKT_EVALUATEPfS_S_$_Z7J_2_9_7PfS_,@function
        .size           $_Z12KKT_EVALUATEPfS_S_$_Z7J_2_9_7PfS_,($_Z12KKT_EVALUATEPfS_S_$_Z7J_2_9_8PfS_ - $_Z12KKT_EVALUATEPfS_S_$_Z7J_2_9_7PfS_)
$_Z12KKT_EVALUATEPfS_S_$_Z7J_2_9_7PfS_:
[----:B------:R-:W-:Y:S01]  /*2a50*/  HFMA2 R4, -RZ, RZ, 0, 0 ;  /* 0x00000000ff047431 */ /* 0x000fe200000001ff */
[----:B------:R-:W-:Y:S06]  /*2a60*/  RET.REL.NODEC R20 `(_Z12KKT_EVALUATEPfS_S_) ;  /* 0xffffffd414647950 */ /* 0x000fec0003c3ffff */
        .type           $_Z12KKT_EVALUATEPfS_S_$_Z7J_2_9_8PfS_,@function
        .size           $_Z12KKT_EVALUATEPfS_S_$_Z7J_2_9_8PfS_,($_Z12KKT_EVALUATEPfS_S_$_Z7J_2_9_9PfS_ - $_Z12KKT_EVALUATEPfS_S_$_Z7J_2_9_8PfS_)
$_Z12KKT_EVALUATEPfS_S_$_Z7J_2_9_8PfS_:
[----:B------:R-:W-:Y:S01]  /*2a70*/  IMAD.MOV.U32 R4, RZ, RZ, RZ ;  /* 0x000000ffff047224 */ /* 0x000fe200078e00ff */
[----:B------:R-:W-:Y:S06]  /*2a80*/  RET.REL.NODEC R20 `(_Z12KKT_EVALUATEPfS_S_) ;  /* 0xffffffd4145c7950 */ /* 0x000fec0003c3ffff */
        .type           $_Z12KKT_EVALUATEPfS_S_$_Z7J_2_9_9PfS_,@function
        .size           $_Z12KKT_EVALUATEPfS_S_$_Z7J_2_9_9PfS_,($_Z12KKT_EVALUATEPfS_S_$_Z7KKT_0_0PfS_ - $_Z12KKT_EVALUATEPfS_S_$_Z7J_2_9_9PfS_)
$_Z12KKT_EVALUATEPfS_S_$_Z7J_2_9_9PfS_:
[----:B------:R-:W-:Y:S01]  /*2a90*/  MOV R4, RZ ;  /* 0x000000ff00047202 */ /* 0x000fe20000000f00 */
[----:B------:R-:W-:Y:S06]  /*2aa0*/  RET.REL.NODEC R20 `(_Z12KKT_EVALUATEPfS_S_) ;  /* 0xffffffd414547950 */ /* 0x000fec0003c3ffff */
        .type           $_Z12KKT_EVALUATEPfS_S_$_Z7KKT_0_0PfS_,@function
        .size           $_Z12KKT_EVALUATEPfS_S_$_Z7KKT_0_0PfS_,($_Z12KKT_EVALUATEPfS_S_$_Z7KKT_0_1PfS_ - $_Z12KKT_EVALUATEPfS_S_$_Z7KKT_0_0PfS_)
$_Z12KKT_EVALUATEPfS_S_$_Z7KKT_0_0PfS_:
        /* <DEDUP_REMOVED lines=8> */
[----:B------:R0:W5:Y:S01]  /*2b30*/  LDL R2, [R1] ;  /* 0x0000000001027983 */ /* 0x0001620000100800 */
[----:B--2---:R-:W-:Y:S08]  /*2b40*/  F2F.F64.F32 R8, R0 ;  /* 0x0000000000087310 */ /* 0x004ff00000201800 */
[----:B---3--:R-:W1:Y:S08]  /*2b50*/  F2F.F64.F32 R4, R5 ;  /* 0x0000000500047310 */ /* 0x008e700000201800 */
[----:B----4-:R-:W2:Y:S01]  /*2b60*/  F2F.F64.F32 R6, R6 ;  /* 0x0000000600067310 */ /* 0x010ea20000201800 */
[----:B-1----:R-:W-:-:S08]  /*2b70*/  DFMA R8, R4, 2, R8 ;  /* 0x400000000408782b */ /* 0x002fd00000000008 */
[----:B--2---:R-:W-:-:S06]  /*2b80*/  DADD R8, R8, -R6 ;  /* 0x0000000008087229 */ /* 0x004fcc0000000806 */
[----:B------:R-:W5:Y:S01]  /*2b90*/  F2F.F32.F64 R4, R8 ;  /* 0x0000000800047310 */ /* 0x000f620000301000 */
[----:B0-----:R-:W-:Y:S01]  /*2ba0*/  IADD3 R1, PT, PT, R1, 0x8, RZ ;  /* 0x0000000801017810 */ /* 0x001fe20007ffe0ff */
[----:B-----5:R-:W-:Y:S06]  /*2bb0*/  RET.REL.NODEC R20 `(_Z12KKT_EVALUATEPfS_S_) ;  /* 0xffffffd414107950 */ /* 0x020fec0003c3ffff */
        .type           $_Z12KKT_EVALUATEPfS_S_$_Z7KKT_0_1PfS_,@function
        .size           $_Z12KKT_EVALUATEPfS_S_$_Z7KKT_0_1PfS_,($_Z12KKT_EVALUATEPfS_S_$_Z7KKT_0_2PfS_ - $_Z12KKT_EVALUATEPfS_S_$_Z7KKT_0_1PfS_)
$_Z12KKT_EVALUATEPfS_S_$_Z7KKT_0_1PfS_:
        /* <DEDUP_REMOVED lines=9> */
[----:B--2---:R-:W1:Y:S08]  /*2c50*/  F2F.F64.F32 R4, R5 ;  /* 0x0000000500047310 */ /* 0x004e700000201800 */
[----:B---3--:R-:W2:Y:S01]  /*2c60*/  F2F.F64.F32 R8, R0 ;  /* 0x0000000000087310 */ /* 0x008ea20000201800 */
[----:B-1----:R-:W-:-:S07]  /*2c70*/  DADD R10, R4, R4 ;  /* 0x00000000040a7229 */ /* 0x002fce0000000004 */
[----:B----4-:R-:W1:Y:S01]  /*2c80*/  F2F.F64.F32 R6, R6 ;  /* 0x0000000600067310 */ /* 0x010e620000201800 */
[----:B--2---:R-:W-:-:S08]  /*2c90*/  DADD R8, -R8, R10 ;  /* 0x0000000008087229 */ /* 0x004fd0000000010a */
[----:B-1----:R-:W-:-:S06]  /*2ca0*/  DADD R8, R8, R6 ;  /* 0x0000000008087229 */ /* 0x002fcc0000000006 */
[----:B------:R-:W5:Y:S01]  /*2cb0*/  F2F.F32.F64 R4, R8 ;  /* 0x0000000800047310 */ /* 0x000f620000301000 */
[----:B0-----:R-:W-:Y:S01]  /*2cc0*/  IADD3 R1, PT, PT, R1, 0x8, RZ ;  /* 0x0000000801017810 */ /* 0x001fe20007ffe0ff */
[----:B-----5:R-:W-:Y:S06]  /*2cd0*/  RET.REL.NODEC R20 `(_Z12KKT_EVALUATEPfS_S_) ;  /* 0xffffffd014c87950 */ /* 0x020fec0003c3ffff */
        .type           $_Z12KKT_EVALUATEPfS_S_$_Z7KKT_0_2PfS_,@function
        .size           $_Z12KKT_EVALUATEPfS_S_$_Z7KKT_0_2PfS_,($_Z12KKT_EVALUATEPfS_S_$_Z7KKT_0_3PfS_ - $_Z12KKT_EVALUATEPfS_S_$_Z7KKT_0_2PfS_)
$_Z12KKT_EVALUATEPfS_S_$_Z7KKT_0_2PfS_:
[----:B------:R-:W-:Y:S01]  /*2ce0*/  VIADD R1, R1, 0xfffffff8 ;  /* 0xfffffff801017836 */ /* 0x000fe20000000000 */
[----:B------:R-:W-:-:S04]  /*2cf0*/  MOV R3, R5 ;  /* 0x0000000500037202 */ /* 0x000fc80000000f00 */
[----:B------:R0:W-:Y:S02]  /*2d00*/  STL [R1], R2 ;  /* 0x0000000201007387 */ /* 0x0001e40000100800 */
[----:B0-----:R-:W-:Y:S01]  /*2d10*/  IMAD.MOV.U32 R2, RZ, RZ, R4 ;  /* 0x000000ffff027224 */ /* 0x001fe200078e0004 */
[----:B------:R-:W0:Y:S05]  /*2d20*/  LDCU.64 UR4, c[0x0][0x358] ;  /* 0x00006b00ff0477ac */ /* 0x000e2a0008000a00 */
[----:B0-----:R-:W2:Y:S02]  /*2d30*/  LD.E R2, desc[UR4][R2.64+0x8] ;  /* 0x0000080402027980 */ /* 0x001ea4000c101900 */
[----:B--2---:R-:W-:-:S02]  /*2d40*/  FADD R4, R2, R2 ;  /* 0x0000000202047221 */ /* 0x004fc40000000000 */
[----:B------:R0:W2:Y:S02]  /*2d50*/  LDL R2, [R1] ;  /* 0x0000000001027983 */ /* 0x0000a40000100800 */
[----:B0-----:R-:W-:Y:S01]  /*2d60*/  IADD3 R1, PT, PT, R1, 0x8, RZ ;  /* 0x0000000801017810 */ /* 0x001fe20007ffe0ff */
[----:B--2---:R-:W-:Y:S06]  /*2d70*/  RET.REL.NODEC R20 `(_Z12KKT_EVALUATEPfS_S_) ;  /* 0xffffffd014a07950 */ /* 0x004fec0003c3ffff */
        .type           $_Z12KKT_EVALUATEPfS_S_$_Z7KKT_0_3PfS_,@function
        .size           $_Z12KKT_EVALUATEPfS_S_$_Z7KKT_0_3PfS_,($_Z12KKT_EVALUATEPfS_S_$_Z7KKT_0_4PfS_ - $_Z12KKT_EVALUATEPfS_S_$_Z7KKT_0_3PfS_)
$_Z12KKT_EVALUATEPfS_S_$_Z7KKT_0_3PfS_:
        /* <DEDUP_REMOVED lines=10> */
        .type           $_Z12KKT_EVALUATEPfS_S_$_Z7KKT_0_4PfS_,@function
        .size           $_Z12KKT_EVALUATEPfS_S_$_Z7KKT_0_4PfS_,($_Z12KKT_EVALUATEPfS_S_$_Z7KKT_0_5PfS_ - $_Z12KKT_EVALUATEPfS_S_$_Z7KKT_0_4PfS_)
$_Z12KKT_EVALUATEPfS_S_$_Z7KKT_0_4PfS_:
        /* <DEDUP_REMOVED lines=10> */
        .type           $_Z12KKT_EVALUATEPfS_S_$_Z7KKT_0_5PfS_,@function
        .size           $_Z12KKT_EVALUATEPfS_S_$_Z7KKT_0_5PfS_,($_Z12KKT_EVALUATEPfS_S_$_Z7KKT_0_6PfS_ - $_Z12KKT_EVALUATEPfS_S_$_Z7KKT_0_5PfS_)
$_Z12KKT_EVALUATEPfS_S_$_Z7KKT_0_5PfS_:
        /* <DEDUP_REMOVED lines=10> */
        .type           $_Z12KKT_EVALUATEPfS_S_$_Z7KKT_0_6PfS_,@function
        .size           $_Z12KKT_EVALUATEPfS_S_$_Z7KKT_0_6PfS_,($_Z12KKT_EVALUATEPfS_S_$_Z7KKT_0_7PfS_ - $_Z12KKT_EVALUATEPfS_S_$_Z7KKT_0_6PfS_)
$_Z12KKT_EVALUATEPfS_S_$_Z7KKT_0_6PfS_:
[----:B------:R-:W-:Y:S01]  /*2f60*/  VIADD R1, R1, 0xfffffff8 ;  /* 0xfffffff801017836 */ /* 0x000fe20000000000 */
[----:B------:R-:W-:-:S04]  /*2f70*/  MOV R3, R5 ;  /* 0x0000000500037202 */ /* 0x000fc80000000f00 */
[----:B------:R0:W-:Y:S02]  /*2f80*/  STL [R1], R2 ;  /* 0x0000000201007387 */ /* 0x0001e40000100800 */
[----:B0-----:R-:W-:Y:S01]  /*2f90*/  IMAD.MOV.U32 R2, RZ, RZ, R4 ;  /* 0x000000ffff027224 */ /* 0x001fe200078e0004 */
[----:B------:R-:W0:Y:S04]  /*2fa0*/  LDCU.64 UR4, c[0x0][0x358] ;  /* 0x00006b00ff0477ac */ /* 0x000e280008000a00 */
[----:B0-----:R-:W2:Y:S04]  /*2fb0*/  LD.E R0, desc[UR4][R2.64] ;  /* 0x0000000402007980 */ /* 0x001ea8000c101900 */
[----:B------:R-:W2:Y:S01]  /*2fc0*/  LD.E R5, desc[UR4][R2.64+0x38] ;  /* 0x0000380402057980 */ /* 0x000ea2000c101900 */
[----:B------:R-:W-:Y:S01]  /*2fd0*/  UMOV UR4, 0xc0767d35 ;  /* 0xc0767d3500047882 */ /* 0x000fe20000000000 */
[----:B------:R-:W-:-:S02]  /*2fe0*/  UMOV UR5, 0x40233d75 ;  /* 0x40233d7500057882 */ /* 0x000fc40000000000 */
[----:B------:R0:W3:Y:S01]  /*2ff0*/  LDL R2, [R1] ;  /* 0x0000000001027983 */ /* 0x0000e20000100800 */
[----:B--2---:R-:W-:-:S04]  /*3000*/  FFMA R0, R5, R5, R0 ;  /* 0x0000000505007223 */ /* 0x004fc80000000000 */
[----:B------:R-:W1:Y:S02]  /*3010*/  F2F.F64.F32 R4, R0 ;  /* 0x0000000000047310 */ /* 0x000e640000201800 */
[----:B-1----:R-:W-:-:S10]  /*3020*/  DADD R4, R4, UR4 ;  /* 0x0000000404047e29 */ /* 0x002fd40008000000 */
[----:B------:R-:W3:Y:S01]  /*3030*/  F2F.F32.F64 R4, R4 ;  /* 0x0000000400047310 */ /* 0x000ee20000301000 */
[----:B0-----:R-:W-:Y:S01]  /*3040*/  IADD3 R1, PT, PT, R1, 0x8, RZ ;  /* 0x0000000801017810 */ /* 0x001fe20007ffe0ff */
[----:B---3--:R-:W-:Y:S06]  /*3050*/  RET.REL.NODEC R20 `(_Z12KKT_EVALUATEPfS_S_) ;  /* 0xffffffcc14e87950 */ /* 0x008fec0003c3ffff */
        .type           $_Z12KKT_EVALUATEPfS_S_$_Z7KKT_0_7PfS_,@function
        .size           $_Z12KKT_EVALUATEPfS_S_$_Z7KKT_0_7PfS_,($_Z12KKT_EVALUATEPfS_S_$_Z7KKT_0_8PfS_ - $_Z12KKT_EVALUATEPfS_S_$_Z7KKT_0_7PfS_)
$_Z12KKT_EVALUATEPfS_S_$_Z7KKT_0_7PfS_:
        /* <DEDUP_REMOVED lines=10> */
[----:B--2---:R-:W-:-:S04]  /*3100*/  FFMA R0, R5, R5, -R0 ;  /* 0x0000000505007223 */ /* 0x004fc80000000800 */
[----:B------:R-:W1:Y:S02]  /*3110*/  F2F.F64.F32 R4, R0 ;  /* 0x0000000000047310 */ /* 0x000e640000201800 */
[----:B-1----:R-:W-:-:S10]  /*3120*/  DADD R4, R4, -UR4 ;  /* 0x8000000404047e29 */ /* 0x002fd40008000000 */
[----:B------:R-:W3:Y:S01]  /*3130*/  F2F.F32.F64 R4, R4 ;  /* 0x0000000400047310 */ /* 0x000ee20000301000 */
[----:B0-----:R-:W-:Y:S01]  /*3140*/  IADD3 R1, PT, PT, R1, 0x8, RZ ;  /* 0x0000000801017810 */ /* 0x001fe20007ffe0ff */
[----:B---3--:R-:W-:Y:S06]  /*3150*/  RET.REL.NODEC R20 `(_Z12KKT_EVALUATEPfS_S_) ;  /* 0xffffffcc14a87950 */ /* 0x008fec0003c3ffff */
        .type           $_Z12KKT_EVALUATEPfS_S_$_Z7KKT_0_8PfS_,@function
        .size           $_Z12KKT_EVALUATEPfS_S_$_Z7KKT_0_8PfS_,($_Z12KKT_EVALUATEPfS_S_$_Z7KKT_0_9PfS_ - $_Z12KKT_EVALUATEPfS_S_$_Z7KKT_0_8PfS_)
$_Z12KKT_EVALUATEPfS_S_$_Z7KKT_0_8PfS_:
        /* <DEDUP_REMOVED lines=12> */
[----:B-1----:R-:W-:-:S10]  /*3220*/  DADD R4, R4, -UR4 ;  /* 0x8000000404047e29 */ /* 0x002fd40008000000 */
[----:B------:R-:W3:Y:S01]  /*3230*/  F2F.F32.F64 R4, R4 ;  /* 0x0000000400047310 */ /* 0x000ee20000301000 */
[----:B0-----:R-:W-:Y:S01]  /*3240*/  IADD3 R1, PT, PT, R1, 0x8, RZ ;  /* 0x0000000801017810 */ /* 0x001fe20007ffe0ff */
[----:B---3--:R-:W-:Y:S06]  /*3250*/  RET.REL.NODEC R20 `(_Z12KKT_EVALUATEPfS_S_) ;  /* 0xffffffcc14687950 */ /* 0x008fec0003c3ffff */
        .type           $_Z12KKT_EVALUATEPfS_S_$_Z7KKT_0_9PfS_,@function
        .size           $_Z12KKT_EVALUATEPfS_S_$_Z7KKT_0_9PfS_,($_Z12KKT_EVALUATEPfS_S_$_Z7KKT_1_0PfS_ - $_Z12KKT_EVALUATEPfS_S_$_Z7KKT_0_9PfS_)
$_Z12KKT_EVALUATEPfS_S_$_Z7KKT_0_9PfS_:
        /* <DEDUP_REMOVED lines=12> */
[----:B-1----:R-:W-:-:S10]  /*3320*/  DADD R4, R4, UR4 ;  /* 0x0000000404047e29 */ /* 0x002fd40008000000 */
[----:B------:R-:W3:Y:S01]  /*3330*/  F2F.F32.F64 R4, R4 ;  /* 0x0000000400047310 */ /* 0x000ee20000301000 */
[----:B0-----:R-:W-:Y:S01]  /*3340*/  IADD3 R1, PT, PT, R1, 0x8, RZ ;  /* 0x0000000801017810 */ /* 0x001fe20007ffe0ff */
[----:B---3--:R-:W-:Y:S06]  /*3350*/  RET.REL.NODEC R20 `(_Z12KKT_EVALUATEPfS_S_) ;  /* 0xffffffcc14287950 */ /* 0x008fec0003c3ffff */
        .type           $_Z12KKT_EVALUATEPfS_S_$_Z7KKT_1_0PfS_,@function
        .size           $_Z12KKT_EVALUATEPfS_S_$_Z7KKT_1_0PfS_,($_Z12KKT_EVALUATEPfS_S_$_Z7KKT_1_1PfS_ - $_Z12KKT_EVALUATEPfS_S_$_Z7KKT_1_0PfS_)
$_Z12KKT_EVALUATEPfS_S_$_Z7KKT_1_0PfS_:
        /* <DEDUP_REMOVED lines=17> */
        .type           $_Z12KKT_EVALUATEPfS_S_$_Z7KKT_1_1PfS_,@function
        .size           $_Z12KKT_EVALUATEPfS_S_$_Z7KKT_1_1PfS_,($_Z12KKT_EVALUATEPfS_S_$_Z7KKT_1_2PfS_ - $_Z12KKT_EVALUATEPfS_S_$_Z7KKT_1_1PfS_)
$_Z12KKT_EVALUATEPfS_S_$_Z7KKT_1_1PfS_:
        /* <DEDUP_REMOVED lines=17> */
        .type           $_Z12KKT_EVALUATEPfS_S_$_Z7KKT_1_2PfS_,@function
        .size           $_Z12KKT_EVALUATEPfS_S_$_Z7KKT_1_2PfS_,($_Z12KKT_EVALUATEPfS_S_$_Z7KKT_1_3PfS_ - $_Z12KKT_EVALUATEPfS_S_$_Z7KKT_1_2PfS_)
$_Z12KKT_EVALUATEPfS_S_$_Z7KKT_1_2PfS_:
        /* <DEDUP_REMOVED lines=10> */
        .type           $_Z12KKT_EVALUATEPfS_S_$_Z7KKT_1_3PfS_,@function
        .size           $_Z12KKT_EVALUATEPfS_S_$_Z7KKT_1_3PfS_,($_Z12KKT_EVALUATEPfS_S_$_Z7KKT_1_4PfS_ - $_Z12KKT_EVALUATEPfS_S_$_Z7KKT_1_3PfS_)
$_Z12KKT_EVALUATEPfS_S_$_Z7KKT_1_3PfS_:
        /* <DEDUP_REMOVED lines=10> */
        .type           $_Z12KKT_EVALUATEPfS_S_$_Z7KKT_1_4PfS_,@function
        .size           $_Z12KKT_EVALUATEPfS_S_$_Z7KKT_1_4PfS_,($_Z12KKT_EVALUATEPfS_S_$_Z7KKT_1_5PfS_ - $_Z12KKT_EVALUATEPfS_S_$_Z7KKT_1_4PfS_)
$_Z12KKT_EVALUATEPfS_S_$_Z7KKT_1_4PfS_:
        /* <DEDUP_REMOVED lines=10> */
        .type           $_Z12KKT_EVALUATEPfS_S_$_Z7KKT_1_5PfS_,@function
        .size           $_Z12KKT_EVALUATEPfS_S_$_Z7KKT_1_5PfS_,($_Z12KKT_EVALUATEPfS_S_$_Z7KKT_1_6PfS_ - $_Z12KKT_EVALUATEPfS_S_$_Z7KKT_1_5PfS_)
$_Z12KKT_EVALUATEPfS_S_$_Z7KKT_1_5PfS_:
        /* <DEDUP_REMOVED lines=10> */
        .type           $_Z12KKT_EVALUATEPfS_S_$_Z7KKT_1_6PfS_,@function
        .size           $_Z12KKT_EVALUATEPfS_S_$_Z7KKT_1_6PfS_,($_Z12KKT_EVALUATEPfS_S_$_Z7KKT_1_7PfS_ - $_Z12KKT_EVALUATEPfS_S_$_Z7KKT_1_6PfS_)
$_Z12KKT_EVALUATEPfS_S_$_Z7KKT_1_6PfS_:
        /* <DEDUP_REMOVED lines=16> */
        .type           $_Z12KKT_EVALUATEPfS_S_$_Z7KKT_1_7PfS_,@function
        .size           $_Z12KKT_EVALUATEPfS_S_$_Z7KKT_1_7PfS_,($_Z12KKT_EVALUATEPfS_S_$_Z7KKT_1_8PfS_ - $_Z12KKT_EVALUATEPfS_S_$_Z7KKT_1_7PfS_)
$_Z12KKT_EVALUATEPfS_S_$_Z7KKT_1_7PfS_:
        /* <DEDUP_REMOVED lines=16> */
        .type           $_Z12KKT_EVALUATEPfS_S_$_Z7KKT_1_8PfS_,@function
        .size           $_Z12KKT_EVALUATEPfS_S_$_Z7KKT_1_8PfS_,($_Z12KKT_EVALUATEPfS_S_$_Z7KKT_1_9PfS_ - $_Z12KKT_EVALUATEPfS_S_$_Z7KKT_1_8PfS_)
$_Z12KKT_EVALUATEPfS_S_$_Z7KKT_1_8PfS_:
        /* <DEDUP_REMOVED lines=16> */
        .type           $_Z12KKT_EVALUATEPfS_S_$_Z7KKT_1_9PfS_,@function
        .size           $_Z12KKT_EVALUATEPfS_S_$_Z7KKT_1_9PfS_,($_Z12KKT_EVALUATEPfS_S_$_Z7KKT_2_0PfS_ - $_Z12KKT_EVALUATEPfS_S_$_Z7KKT_1_9PfS_)
$_Z12KKT_EVALUATEPfS_S_$_Z7KKT_1_9PfS_:
        /* <DEDUP_REMOVED lines=16> */
        .type           $_Z12KKT_EVALUATEPfS_S_$_Z7KKT_2_0PfS_,@function
        .size           $_Z12KKT_EVALUATEPfS_S_$_Z7KKT_2_0PfS_,($_Z12KKT_EVALUATEPfS_S_$_Z7KKT_2_1PfS_ - $_Z12KKT_EVALUATEPfS_S_$_Z7KKT_2_0PfS_)
$_Z12KKT_EVALUATEPfS_S_$_Z7KKT_2_0PfS_:
[----:B------:R-:W-:Y:S01]  /*3c00*/  VIADD R1, R1, 0xfffffff8 ;  /* 0xfffffff801017836 */ /* 0x000fe20000000000 */
[----:B------:R-:W-:-:S04]  /*3c10*/  MOV R3, R5 ;  /* 0x0000000500037202 */ /* 0x000fc80000000f00 */
[----:B------:R0:W-:Y:S02]  /*3c20*/  STL [R1], R2 ;  /* 0x0000000201007387 */ /* 0x0001e40000100800 */
[----:B0-----:R-:W-:Y:S01]  /*3c30*/  IMAD.MOV.U32 R2, RZ, RZ, R4 ;  /* 0x000000ffff027224 */ /* 0x001fe200078e0004 */
[----:B------:R-:W0:Y:S04]  /*3c40*/  LDCU.64 UR4, c[0x0][0x358] ;  /* 0x00006b00ff0477ac */ /* 0x000e280008000a00 */
[----:B0-----:R-:W2:Y:S04]  /*3c50*/  LD.E R0, desc[UR4][R2.64+0x1c] ;  /* 0x00001c0402007980 */ /* 0x001ea8000c101900 */
[----:B------:R-:W2:Y:S04]  /*3c60*/  LD.E R7, desc[UR4][R2.64+0x18] ;  /* 0x0000180402077980 */ /* 0x000ea8000c101900 */
[----:B------:R-:W3:Y:S04]  /*3c70*/  LD.E R5, desc[UR4][R2.64] ;  /* 0x0000000402057980 */ /* 0x000ee8000c101900 */
[----:B------:R0:W4:Y:S01]  /*3c80*/  LDL R2, [R1] ;  /* 0x0000000001027983 */ /* 0x0001220000100800 */
[----:B--2---:R-:W-:Y:S01]  /*3c90*/  FADD R0, -R0, R7 ;  /* 0x0000000700007221 */ /* 0x004fe20000000100 */
[----:B---3--:R-:W-:Y:S08]  /*3ca0*/  F2F.F64.F32 R4, R5 ;  /* 0x0000000500047310 */ /* 0x008ff00000201800 */
[----:B------:R-:W1:Y:S02]  /*3cb0*/  F2F.F64.F32 R6, R0 ;  /* 0x0000000000067310 */ /* 0x000e640000201800 */
[----:B-1----:R-:W-:-:S06]  /*3cc0*/  DFMA R6, R4, 2, R6 ;  /* 0x400000000406782b */ /* 0x002fcc0000000006 */
[----:B------:R-:W4:Y:S01]  /*3cd0*/  F2F.F32.F64 R4, R6 ;  /* 0x0000000600047310 */ /* 0x000f220000301000 */
[----:B0-----:R-:W-:Y:S01]  /*3ce0*/  IADD3 R1, PT, PT, R1, 0x8, RZ ;  /* 0x0000000801017810 */ /* 0x001fe20007ffe0ff */
[----:B----4-:R-:W-:Y:S06]  /*3cf0*/  RET.REL.NODEC R20 `(_Z12KKT_EVALUATEPfS_S_) ;  /* 0xffffffc014c07950 */ /* 0x010fec0003c3ffff */
        .type           $_Z12KKT_EVALUATEPfS_S_$_Z7KKT_2_1PfS_,@function
        .size           $_Z12KKT_EVALUATEPfS_S_$_Z7KKT_2_1PfS_,($_Z12KKT_EVALUATEPfS_S_$_Z7KKT_2_2PfS_ - $_Z12KKT_EVALUATEPfS_S_$_Z7KKT_2_1PfS_)
$_Z12KKT_EVALUATEPfS_S_$_Z7KKT_2_1PfS_:
        /* <DEDUP_REMOVED lines=17> */
        .type           $_Z12KKT_EVALUATEPfS_S_$_Z7KKT_2_2PfS_,@function
        .size           $_Z12KKT_EVALUATEPfS_S_$_Z7KKT_2_2PfS_,($_Z12KKT_EVALUATEPfS_S_$_Z7KKT_2_3PfS_ - $_Z12KKT_EVALUATEPfS_S_$_Z7KKT_2_2PfS_)
$_Z12KKT_EVALUATEPfS_S_$_Z7KKT_2_2PfS_:
        /* <DEDUP_REMOVED lines=10> */
        .type           $_Z12KKT_EVALUATEPfS_S_$_Z7KKT_2_3PfS_,@function
        .size           $_Z12KKT_EVALUATEPfS_S_$_Z7KKT_2_3PfS_,($_Z12KKT_EVALUATEPfS_S_$_Z7KKT_2_4PfS_ - $_Z12KKT_EVALUATEPfS_S_$_Z7KKT_2_3PfS_)
$_Z12KKT_EVALUATEPfS_S_$_Z7KKT_2_3PfS_:
        /* <DEDUP_REMOVED lines=10> */
        .type           $_Z12KKT_EVALUATEPfS_S_$_Z7KKT_2_4PfS_,@function
        .size           $_Z12KKT_EVALUATEPfS_S_$_Z7KKT_2_4PfS_,($_Z12KKT_EVALUATEPfS_S_$_Z7KKT_2_5PfS_ - $_Z12KKT_EVALUATEPfS_S_$_Z7KKT_2_4PfS_)
$_Z12KKT_EVALUATEPfS_S_$_Z7KKT_2_4PfS_:
        /* <DEDUP_REMOVED lines=10> */
        .type           $_Z12KKT_EVALUATEPfS_S_$_Z7KKT_2_5PfS_,@function
        .size           $_Z12KKT_EVALUATEPfS_S_$_Z7KKT_2_5PfS_,($_Z12KKT_EVALUATEPfS_S_$_Z7KKT_2_6PfS_ - $_Z12KKT_EVALUATEPfS_S_$_Z7KKT_2_5PfS_)
$_Z12KKT_EVALUATEPfS_S_$_Z7KKT_2_5PfS_:
        /* <DEDUP_REMOVED lines=10> */
        .type           $_Z12KKT_EVALUATEPfS_S_$_Z7KKT_2_6PfS_,@function
        .size           $_Z12KKT_EVALUATEPfS_S_$_Z7KKT_2_6PfS_,($_Z12KKT_EVALUATEPfS_S_$_Z7KKT_2_7PfS_ - $_Z12KKT_EVALUATEPfS_S_$_Z7KKT_2_6PfS_)
$_Z12KKT_EVALUATEPfS_S_$_Z7KKT_2_6PfS_:
        /* <DEDUP_REMOVED lines=16> */
        .type           $_Z12KKT_EVALUATEPfS_S_$_Z7KKT_2_7PfS_,@function
        .size           $_Z12KKT_EVALUATEPfS_S_$_Z7KKT_2_7PfS_,($_Z12KKT_EVALUATEPfS_S_$_Z7KKT_2_8PfS_ - $_Z12KKT_EVALUATEPfS_S_$_Z7KKT_2_7PfS_)
$_Z12KKT_EVALUATEPfS_S_$_Z7KKT_2_7PfS_:
        /* <DEDUP_REMOVED lines=16> */
        .type           $_Z12KKT_EVALUATEPfS_S_$_Z7KKT_2_8PfS_,@function
        .size           $_Z12KKT_EVALUATEPfS_S_$_Z7KKT_2_8PfS_,($_Z12KKT_EVALUATEPfS_S_$_Z7KKT_2_9PfS_ - $_Z12KKT_EVALUATEPfS_S_$_Z7KKT_2_8PfS_)
$_Z12KKT_EVALUATEPfS_S_$_Z7KKT_2_8PfS_:
        /* <DEDUP_REMOVED lines=16> */
        .type           $_Z12KKT_EVALUATEPfS_S_$_Z7KKT_2_9PfS_,@function
        .size           $_Z12KKT_EVALUATEPfS_S_$_Z7KKT_2_9PfS_,($_Z12KKT_EVALUATEPfS_S_$_Z8J_0_0_10PfS_ - $_Z12KKT_EVALUATEPfS_S_$_Z7KKT_2_9PfS_)
$_Z12KKT_EVALUATEPfS_S_$_Z7KKT_2_9PfS_:
        /* <DEDUP_REMOVED lines=16> */
        .type           $_Z12KKT_EVALUATEPfS_S_$_Z8J_0_0_10PfS_,@function
        .size           $_Z12KKT_EVALUATEPfS_S_$_Z8J_0_0_10PfS_,($_Z12KKT_EVALUATEPfS_S_$_Z8J_0_0_11PfS_ - $_Z12KKT_EVALUATEPfS_S_$_Z8J_0_0_10PfS_)
$_Z12KKT_EVALUATEPfS_S_$_Z8J_0_0_10PfS_:
[----:B------:R-:W-:Y:S01]  /*4490*/  IMAD.MOV.U32 R4, RZ, RZ, RZ ;  /* 0x000000ffff047224 */ /* 0x000fe200078e00ff */
[----:B------:R-:W-:Y:S06]  /*44a0*/  RET.REL.NODEC R20 `(_Z12KKT_EVALUATEPfS_S_) ;  /* 0xffffffb814d47950 */ /* 0x000fec0003c3ffff */
        .type           $_Z12KKT_EVALUATEPfS_S_$_Z8J_0_0_11PfS_,@function
        .size           $_Z12KKT_EVALUATEPfS_S_$_Z8J_0_0_11PfS_,($_Z12KKT_EVALUATEPfS_S_$_Z8J_0_0_12PfS_ - $_Z12KKT_EVALUATEPfS_S_$_Z8J_0_0_11PfS_)
$_Z12KKT_EVALUATEPfS_S_$_Z8J_0_0_11PfS_:
[----:B------:R-:W-:Y:S01]  /*44b0*/  MOV R4, RZ ;  /* 0x000000ff00047202 */ /* 0x000fe20000000f00 */
[----:B------:R-:W-:Y:S06]  /*44c0*/  RET.REL.NODEC R20 `(_Z12KKT_EVALUATEPfS_S_) ;  /* 0xffffffb814cc7950 */ /* 0x000fec0003c3ffff */
        .type           $_Z12KKT_EVALUATEPfS_S_$_Z8J_0_0_12PfS_,@function
        .size           $_Z12KKT_EVALUATEPfS_S_$_Z8J_0_0_12PfS_,($_Z12KKT_EVALUATEPfS_S_$_Z8J_0_0_13PfS_ - $_Z12KKT_EVALUATEPfS_S_$_Z8J_0_0_12PfS_)
$_Z12KKT_EVALUATEPfS_S_$_Z8J_0_0_12PfS_:
[----:B------:R-:W-:Y:S01]  /*44d0*/  IMAD.MOV.U32 R4, RZ, RZ, RZ ;  /* 0x000000ffff047224 */ /* 0x000fe200078e00ff */
[----:B------:R-:W-:Y:S06]  /*44e0*/  RET.REL.NODEC R20 `(_Z12KKT_EVALUATEPfS_S_) ;  /* 0xffffffb814c47950 */ /* 0x000fec0003c3ffff */
        .type           $_Z12KKT_EVALUATEPfS_S_$_Z8J_0_0_13PfS_,@function
        .size           $_Z12KKT_EVALUATEPfS_S_$_Z8J_0_0_13PfS_,($_Z12KKT_EVALUATEPfS_S_$_Z8J_0_0_14PfS_ - $_Z12KKT_EVALUATEPfS_S_$_Z8J_0_0_13PfS_)
$_Z12KKT_EVALUATEPfS_S_$_Z8J_0_0_13PfS_:
[----:B------:R-:W-:Y:S01]  /*44f0*/  HFMA2 R4, -RZ, RZ, 0, 0 ;  /* 0x00000000ff047431 */ /* 0x000fe200000001ff */
[----:B------:R-:W-:Y:S06]  /*4500*/  RET.REL.NODEC R20 `(_Z12KKT_EVALUATEPfS_S_) ;  /* 0xffffffb814bc7950 */ /* 0x000fec0003c3ffff */
        .type           $_Z12KKT_EVALUATEPfS_S_$_Z8J_0_0_14PfS_,@function
        .size           $_Z12KKT_EVALUATEPfS_S_$_Z8J_0_0_14PfS_,($_Z12KKT_EVALUATEPfS_S_$_Z8J_0_0_15PfS_ - $_Z12KKT_EVALUATEPfS_S_$_Z8J_0_0_14PfS_)
$_Z12KKT_EVALUATEPfS_S_$_Z8J_0_0_14PfS_:
[----:B------:R-:W-:Y:S01]  /*4510*/  IMAD.MOV.U32 R4, RZ, RZ, RZ ;  /* 0x000000ffff047224 */ /* 0x000fe200078e00ff */
[----:B------:R-:W-:Y:S06]  /*4520*/  RET.REL.NODEC R20 `(_Z12KKT_EVALUATEPfS_S_) ;  /* 0xffffffb814b47950 */ /* 0x000fec0003c3ffff */
        .type           $_Z12KKT_EVALUATEPfS_S_$_Z8J_0_0_15PfS_,@function
        .size           $_Z12KKT_EVALUATEPfS_S_$_Z8J_0_0_15PfS_,($_Z12KKT_EVALUATEPfS_S_$_Z8J_0_0_16PfS_ - $_Z12KKT_EVALUATEPfS_S_$_Z8J_0_0_15PfS_)
$_Z12KKT_EVALUATEPfS_S_$_Z8J_0_0_15PfS_:
[----:B------:R-:W-:Y:S01]  /*4530*/  MOV R4, RZ ;  /* 0x000000ff00047202 */ /* 0x000fe20000000f00 */
[----:B------:R-:W-:Y:S06]  /*4540*/  RET.REL.NODEC R20 `(_Z12KKT_EVALUATEPfS_S_) ;  /* 0xffffffb814ac7950 */ /* 0x000fec0003c3ffff */
        .type           $_Z12KKT_EVALUATEPfS_S_$_Z8J_0_0_16PfS_,@function
        .size           $_Z12KKT_EVALUATEPfS_S_$_Z8J_0_0_16PfS_,($_Z12KKT_EVALUATEPfS_S_$_Z8J_0_0_17PfS_ - $_Z12KKT_EVALUATEPfS_S_$_Z8J_0_0_16PfS_)
$_Z12KKT_EVALUATEPfS_S_$_Z8J_0_0_16PfS_:
[----:B------:R-:W-:Y:S01]  /*4550*/  IMAD.MOV.U32 R4, RZ, RZ, RZ ;  /* 0x000000ffff047224 */ /* 0x000fe200078e00ff */
[----:B------:R-:W-:Y:S06]  /*4560*/  RET.REL.NODEC R20 `(_Z12KKT_EVALUATEPfS_S_) ;  /* 0xffffffb814a47950 */ /* 0x000fec0003c3ffff */
        .type           $_Z12KKT_EVALUATEPfS_S_$_Z8J_0_0_17PfS_,@function
        .size           $_Z12KKT_EVALUATEPfS_S_$_Z8J_0_0_17PfS_,($_Z12KKT_EVALUATEPfS_S_$_Z8J_0_0_18PfS_ - $_Z12KKT_EVALUATEPfS_S_$_Z8J_0_0_17PfS_)
$_Z12KKT_EVALUATEPfS_S_$_Z8J_0_0_17PfS_:
[----:B------:R-:W-:Y:S01]  /*4570*/  HFMA2 R4, -RZ, RZ, 0, 0 ;  /* 0x00000000ff047431 */ /* 0x000fe200000001ff */
[----:B------:R-:W-:Y:S06]  /*4580*/  RET.REL.NODEC R20 `(_Z12KKT_EVALUATEPfS_S_) ;  /* 0xffffffb8149c7950 */ /* 0x000fec0003c3ffff */
        .type           $_Z12KKT_EVALUATEPfS_S_$_Z8J_0_0_18PfS_,@function
        .size           $_Z12KKT_EVALUATEPfS_S_$_Z8J_0_0_18PfS_,($_Z12KKT_EVALUATEPfS_S_$_Z8J_0_0_19PfS_ - $_Z12KKT_EVALUATEPfS_S_$_Z8J_0_0_18PfS_)
$_Z12KKT_EVALUATEPfS_S_$_Z8J_0_0_18PfS_:
[----:B------:R-:W-:Y:S01]  /*4590*/  IMAD.MOV.U32 R4, RZ, RZ, RZ ;  /* 0x000000ffff047224 */ /* 0x000fe200078e00ff */
[----:B------:R-:W-:Y:S06]  /*45a0*/  RET.REL.NODEC R20 `(_Z12KKT_EVALUATEPfS_S_) ;  /* 0xffffffb814947950 */ /* 0x000fec0003c3ffff */
        .type           $_Z12KKT_EVALUATEPfS_S_$_Z8J_0_0_19PfS_,@function
        .size           $_Z12KKT_EVALUATEPfS_S_$_Z8J_0_0_19PfS_,($_Z12KKT_EVALUATEPfS_S_$_Z8J_0_0_20PfS_ - $_Z12KKT_EVALUATEPfS_S_$_Z8J_0_0_19PfS_)
$_Z12KKT_EVALUATEPfS_S_$_Z8J_0_0_19PfS_:
[----:B------:R-:W-:Y:S01]  /*45b0*/  MOV R4, RZ ;  /* 0x000000ff00047202 */ /* 0x000fe20000000f00 */
[----:B------:R-:W-:Y:S06]  /*45c0*/  RET.REL.NODEC R20 `(_Z12KKT_EVALUATEPfS_S_) ;  /* 0xffffffb8148c7950 */ /* 0x000fec0003c3ffff */
        .type           $_Z12KKT_EVALUATEPfS_S_$_Z8J_0_0_20PfS_,@function
        .size           $_Z12KKT_EVALUATEPfS_S_$_Z8J_0_0_20PfS_,($_Z12KKT_EVALUATEPfS_S_$_Z8J_0_0_21PfS_ - $_Z12KKT_EVALUATEPfS_S_$_Z8J_0_0_20PfS_)
$_Z12KKT_EVALUATEPfS_S_$_Z8J_0_0_20PfS_:
[----:B------:R-:W-:Y:S01]  /*45d0*/  IMAD.MOV.U32 R4, RZ, RZ, RZ ;  /* 0x000000ffff047224 */ /* 0x000fe200078e00ff */
[----:B------:R-:W-:Y:S06]  /*45e0*/  RET.REL.NODEC R20 `(_Z12KKT_EVALUATEPfS_S_) ;  /* 0xffffffb814847950 */ /* 0x000fec0003c3ffff */
        .type           $_Z12KKT_EVALUATEPfS_S_$_Z8J_0_0_21PfS_,@function
        .size           $_Z12KKT_EVALUATEPfS_S_$_Z8J_0_0_21PfS_,($_Z12KKT_EVALUATEPfS_S_$_Z8J_0_10_0PfS_ - $_Z12KKT_EVALUATEPfS_S_$_Z8J_0_0_21PfS_)
$_Z12KKT_EVALUATEPfS_S_$_Z8J_0_0_21PfS_:
[----:B------:R-:W-:Y:S01]  /*45f0*/  HFMA2 R4, -RZ, RZ, 0, 0 ;  /* 0x00000000ff047431 */ /* 0x000fe200000001ff */
[----:B------:R-:W-:Y:S06]  /*4600*/  RET.REL.NODEC R20 `(_Z12KKT_EVALUATEPfS_S_) ;  /* 0xffffffb8147c7950 */ /* 0x000fec0003c3ffff */
        .type           $_Z12KKT_EVALUATEPfS_S_$_Z8J_0_10_0PfS_,@function
        .size           $_Z12KKT_EVALUATEPfS_S_$_Z8J_0_10_0PfS_,($_Z12KKT_EVALUATEPfS_S_$_Z8J_0_10_1PfS_ - $_Z12KKT_EVALUATEPfS_S_$_Z8J_0_10_0PfS_)
$_Z12KKT_EVALUATEPfS_S_$_Z8J_0_10_0PfS_:
[----:B------:R-:W-:Y:S01]  /*4610*/  IMAD.MOV.U32 R4, RZ, RZ, RZ ;  /* 0x000000ffff047224 */ /* 0x000fe200078e00ff */
[----:B------:R-:W-:Y:S06]  /*4620*/  RET.REL.NODEC R20 `(_Z12KKT_EVALUATEPfS_S_) ;  /* 0xffffffb814747950 */ /* 0x000fec0003c3ffff */
        .type           $_Z12KKT_EVALUATEPfS_S_$_Z8J_0_10_1PfS_,@function
        .size           $_Z12KKT_EVALUATEPfS_S_$_Z8J_0_10_1PfS_,($_Z12KKT_EVALUATEPfS_S_$_Z8J_0_10_2PfS_ - $_Z12KKT_EVALUATEPfS_S_$_Z8J_0_10_1PfS_)
$_Z12KKT_EVALUATEPfS_S_$_Z8J_0_10_1PfS_:
[----:B------:R-:W-:Y:S01]  /*4630*/  MOV R4, RZ ;  /* 0x000000ff00047202 */ /* 0x000fe20000000f00 */
[----:B------:R-:W-:Y:S06]  /*4640*/  RET.REL.NODEC R20 `(_Z12KKT_EVALUATEPfS_S_) ;  /* 0xffffffb8146c7950 */ /* 0x000fec0003c3ffff */
        .type           $_Z12KKT_EVALUATEPfS_S_$_Z8J_0_10_2PfS_,@function
        .size           $_Z12KKT_EVALUATEPfS_S_$_Z8J_0_10_2PfS_,($_Z12KKT_EVALUATEPfS_S_$_Z8J_0_10_3PfS_ - $_Z12KKT_EVALUATEPfS_S_$_Z8J_0_10_2PfS_)
$_Z12KKT_EVALUATEPfS_S_$_Z8J_0_10_2PfS_:
[----:B------:R-:W-:Y:S01]  /*4650*/  IMAD.MOV.U32 R4, RZ, RZ, RZ ;  /* 0x000000ffff047224 */ /* 0x000fe200078e00ff */
[----:B------:R-:W-:Y:S06]  /*4660*/  RET.REL.NODEC R20 `(_Z12KKT_EVALUATEPfS_S_) ;  /* 0xffffffb814647950 */ /* 0x000fec0003c3ffff */
        .type           $_Z12KKT_EVALUATEPfS_S_$_Z8J_0_10_3PfS_,@function
        .size           $_Z12KKT_EVALUATEPfS_S_$_Z8J_0_10_3PfS_,($_Z12KKT_EVALUATEPfS_S_$_Z8J_0_10_4PfS_ - $_Z12KKT_EVALUATEPfS_S_$_Z8J_0_10_3PfS_)
$_Z12KKT_EVALUATEPfS_S_$_Z8J_0_10_3PfS_:
[----:B------:R-:W-:Y:S01]  /*4670*/  HFMA2 R4, -RZ, RZ, 0, 0 ;  /* 0x00000000ff047431 */ /* 0x000fe200000001ff */
[----:B------:R-:W-:Y:S06]  /*4680*/  RET.REL.NODEC R20 `(_Z12KKT_EVALUATEPfS_S_) ;  /* 0xffffffb8145c7950 */ /* 0x000fec0003c3ffff */
        .type           $_Z12KKT_EVALUATEPfS_S_$_Z8J_0_10_4PfS_,@function
        .size           $_Z12KKT_EVALUATEPfS_S_$_Z8J_0_10_4PfS_,($_Z12KKT_EVALUATEPfS_S_$_Z8J_0_10_5PfS_ - $_Z12KKT_EVALUATEPfS_S_$_Z8J_0_10_4PfS_)
$_Z12KKT_EVALUATEPfS_S_$_Z8J_0_10_4PfS_:
[----:B------:R-:W-:Y:S01]  /*4690*/  IMAD.MOV.U32 R4, RZ, RZ, RZ ;  /* 0x000000ffff047224 */ /* 0x000fe200078e00ff */
[----:B------:R-:W-:Y:S06]  /*46a0*/  RET.REL.NODEC R20 `(_Z12KKT_EVALUATEPfS_S_) ;  /* 0xffffffb814547950 */ /* 0x000fec0003c3ffff */
        .type           $_Z12KKT_EVALUATEPfS_S_$_Z8J_0_10_5PfS_,@function
        .size           $_Z12KKT_EVALUATEPfS_S_$_Z8J_0_10_5PfS_,($_Z12KKT_EVALUATEPfS_S_$_Z8J_0_10_6PfS_ - $_Z12KKT_EVALUATEPfS_S_$_Z8J_0_10_5PfS_)
$_Z12KKT_EVALUATEPfS_S_$_Z8J_0_10_5PfS_:
[----:B------:R-:W-:Y:S01]  /*46b0*/  MOV R4, RZ ;  /* 0x000000ff00047202 */ /* 0x000fe20000000f00 */
[----:B------:R-:W-:Y:S06]  /*46c0*/  RET.REL.NODEC R20 `(_Z12KKT_EVALUATEPfS_S_) ;  /* 0xffffffb8144c7950 */ /* 0x000fec0003c3ffff */
        .type           $_Z12KKT_EVALUATEPfS_S_$_Z8J_0_10_6PfS_,@function
        .size           $_Z12KKT_EVALUATEPfS_S_$_Z8J_0_10_6PfS_,($_Z12KKT_EVALUATEPfS_S_$_Z8J_0_10_7PfS_ - $_Z12KKT_EVALUATEPfS_S_$_Z8J_0_10_6PfS_)
$_Z12KKT_EVALUATEPfS_S_$_Z8J_0_10_6PfS_:
[----:B------:R-:W-:Y:S01]  /*46d0*/  IMAD.MOV.U32 R4, RZ, RZ, RZ ;  /* 0x000000ffff047224 */ /* 0x000fe200078e00ff */
[----:B------:R-:W-:Y:S06]  /*46e0*/  RET.REL.NODEC R20 `(_Z12KKT_EVALUATEPfS_S_) ;  /* 0xffffffb814447950 */ /* 0x000fec0003c3ffff */
        .type           $_Z12KKT_EVALUATEPfS_S_$_Z8J_0_10_7PfS_,@function
        .size           $_Z12KKT_EVALUATEPfS_S_$_Z8J_0_10_7PfS_,($_Z12KKT_EVALUATEPfS_S_$_Z8J_0_10_8PfS_ - $_Z12KKT_EVALUATEPfS_S_$_Z8J_0_10_7PfS_)
$_Z12KKT_EVALUATEPfS_S_$_Z8J_0_10_7PfS_:
[----:B------:R-:W-:Y:S01]  /*46f0*/  HFMA2 R4, -RZ, RZ, 0, 0 ;  /* 0x00000000ff047431 */ /* 0x000fe200000001ff */
[----:B------:R-:W-:Y:S06]  /*4700*/  RET.REL.NODEC R20 `(_Z12KKT_EVALUATEPfS_S_) ;  /* 0xffffffb8143c7950 */ /* 0x000fec0003c3ffff */
        .type           $_Z12KKT_EVALUATEPfS_S_$_Z8J_0_10_8PfS_,@function
        .size           $_Z12KKT_EVALUATEPfS_S_$_Z8J_0_10_8PfS_,($_Z12KKT_EVALUATEPfS_S_$_Z8J_0_10_9PfS_ - $_Z12KKT_EVALUATEPfS_S_$_Z8J_0_10_8PfS_)
$_Z12KKT_EVALUATEPfS_S_$_Z8J_0_10_8PfS_:
[----:B------:R-:W-:Y:S01]  /*4710*/  IMAD.MOV.U32 R4, RZ, RZ, RZ ;  /* 0x000000ffff047224 */ /* 0x000fe200078e00ff */
[----:B------:R-:W-:Y:S06]  /*4720*/  RET.REL.NODEC R20 `(_Z12KKT_EVALUATEPfS_S_) ;  /* 0xffffffb814347950 */ /* 0x000fec0003c3ffff */
        .type           $_Z12KKT_EVALUATEPfS_S_$_Z8J_0_10_9PfS_,@function
        .size           $_Z12KKT_EVALUATEPfS_S_$_Z8J_0_10_9PfS_,($_Z12KKT_EVALUATEPfS_S_$_Z8J_0_11_0PfS_ - $_Z12KKT_EVALUATEPfS_S_$_Z8J_0_10_9PfS_)
$_Z12KKT_EVALUATEPfS_S_$_Z8J_0_10_9PfS_:
[----:B------:R-:W-:Y:S01]  /*4730*/  MOV R4, RZ ;  /* 0x000000ff00047202 */ /* 0x000fe20000000f00 */
[----:B------:R-:W-:Y:S06]  /*4740*/  RET.REL.NODEC R20 `(_Z12KKT_EVALUATEPfS_S_) ;  /* 0xffffffb8142c7950 */ /* 0x000fec0003c3ffff */
        .type           $_Z12KKT_EVALUATEPfS_S_$_Z8J_0_11_0PfS_,@function
        .size           $_Z12KKT_EVALUATEPfS_S_$_Z8J_0_11_0PfS_,($_Z12KKT_EVALUATEPfS_S_$_Z8J_0_11_1PfS_ - $_Z12KKT_EVALUATEPfS_S_$_Z8J_0_11_0PfS_)
$_Z12KKT_EVALUATEPfS_S_$_Z8J_0_11_0PfS_:
[----:B------:R-:W-:Y:S01]  /*4750*/  IMAD.MOV.U32 R4, RZ, RZ, RZ ;  /* 0x000000ffff047224 */ /* 0x000fe200078e00ff */
[----:B------:R-:W-:Y:S06]  /*4760*/  RET.REL.NODEC R20 `(_Z12KKT_EVALUATEPfS_S_) ;  /* 0xffffffb814247950 */ /* 0x000fec0003c3ffff */
        .type           $_Z12KKT_EVALUATEPfS_S_$_Z8J_0_11_1PfS_,@function
        .size           $_Z12KKT_EVALUATEPfS_S_$_Z8J_0_11_1PfS_,($_Z12KKT_EVALUATEPfS_S_$_Z8J_0_11_2PfS_ - $_Z12KKT_EVALUATEPfS_S_$_Z8J_0_11_1PfS_)
$_Z12KKT_EVALUATEPfS_S_$_Z8J_0_11_1PfS_:
[----:B------:R-:W-:Y:S01]  /*4770*/  HFMA2 R4, -RZ, RZ, 0, 0 ;  /* 0x00000000ff047431 */ /* 0x000fe200000001ff */
[----:B------:R-:W-:Y:S06]  /*4780*/  RET.REL.NODEC R20 `(_Z12KKT_EVALUATEPfS_S_) ;  /* 0xffffffb8141c7950 */ /* 0x000fec0003c3ffff */
        .type           $_Z12KKT_EVALUATEPfS_S_$_Z8J_0_11_2PfS_,@function
        .size           $_Z12KKT_EVALUATEPfS_S_$_Z8J_0_11_2PfS_,($_Z12KKT_EVALUATEPfS_S_$_Z8J_0_11_3PfS_ - $_Z12KKT_EVALUATEPfS_S_$_Z8J_0_11_2PfS_)
$_Z12KKT_EVALUATEPfS_S_$_Z8J_0_11_2PfS_:
[----:B------:R-:W-:Y:S01]  /*4790*/  IMAD.MOV.U32 R4, RZ, RZ, RZ ;  /* 0x000000ffff047224 */ /* 0x000fe200078e00ff */
[----:B------:R-:W-:Y:S06]  /*47a0*/  RET.REL.NODEC R20 `(_Z12KKT_EVALUATEPfS_S_) ;  /* 0xffffffb814147950 */ /* 0x000fec0003c3ffff */
        .type           $_Z12KKT_EVALUATEPfS_S_$_Z8J_0_11_3PfS_,@function
        .size           $_Z12KKT_EVALUATEPfS_S_$_Z8J_0_11_3PfS_,($_Z12KKT_EVALUATEPfS_S_$_Z8J_0_11_4PfS_ - $_Z12KKT_EVALUATEPfS_S_$_Z8J_0_11_3PfS_)
$_Z12KKT_EVALUATEPfS_S_$_Z8J_0_11_3PfS_:
[----:B------:R-:W-:Y:S01]  /*47b0*/  MOV R4, RZ ;  /* 0x000000ff00047202 */ /* 0x000fe20000000f00 */
[----:B------:R-:W-:Y:S06]  /*47c0*/  RET.REL.NODEC R20 `(_Z12KKT_EVALUATEPfS_S_) ;  /* 0xffffffb8140c7950 */ /* 0x000fec0003c3ffff */
        .type           $_Z12KKT_EVALUATEPfS_S_$_Z8J_0_11_4PfS_,@function
        .size           $_Z12KKT_EVALUATEPfS_S_$_Z8J_0_11_4PfS_,($_Z12KKT_EVALUATEPfS_S_$_Z8J_0_11_5PfS_ - $_Z12KKT_EVALUATEPfS_S_$_Z8J_0_11_4PfS_)
$_Z12KKT_EVALUATEPfS_S_$_Z8J_0_11_4PfS_:
[----:B------:R-:W-:Y:S01]  /*47d0*/  IMAD.MOV.U32 R4, RZ, RZ, RZ ;  /* 0x000000ffff047224 */ /* 0x000fe200078e00ff */
[----:B------:R-:W-:Y:S06]  /*47e0*/  RET.REL.NODEC R20 `(_Z12KKT_EVALUATEPfS_S_) ;  /* 0xffffffb814047950 */ /* 0x000fec0003c3ffff */
        .type           $_Z12KKT_EVALUATEPfS_S_$_Z8J_0_11_5PfS_,@function
        .size           $_Z12KKT_EVALUATEPfS_S_$_Z8J_0_11_5PfS_,($_Z12KKT_EVALUATEPfS_S_$_Z8J_0_11_6PfS_ - $_Z12KKT_EVALUATEPfS_S_$_Z8J_0_11_5PfS_)
$_Z12KKT_EVALUATEPfS_S_$_Z8J_0_11_5PfS_:
[----:B------:R-:W-:Y:S01]  /*47f0*/  HFMA2 R4, -RZ, RZ, 0, 0 ;  /* 0x00000000ff047431 */ /* 0x000fe200000001ff */
[----:B------:R-:W-:Y:S06]  /*4800*/  RET.REL.NODEC R20 `(_Z12KKT_EVALUATEPfS_S_) ;  /* 0xffffffb414fc7950 */ /* 0x000fec0003c3ffff */
        .type           $_Z12KKT_EVALUATEPfS_S_$_Z8J_0_11_6PfS_,@function
        .size           $_Z12KKT_EVALUATEPfS_S_$_Z8J_0_11_6PfS_,($_Z12KKT_EVALUATEPfS_S_$_Z8J_0_11_7PfS_ - $_Z12KKT_EVALUATEPfS_S_$_Z8J_0_11_6PfS_)
$_Z12KKT_EVALUATEPfS_S_$_Z8J_0_11_6PfS_:
[----:B------:R-:W-:Y:S01]  /*4810*/  IMAD.MOV.U32 R4, RZ, RZ, RZ ;  /* 0x000000ffff047224 */ /* 0x000fe200078e00ff */
[----:B------:R-:W-:Y:S06]  /*4820*/  RET.REL.NODEC R20 `(_Z12KKT_EVALUATEPfS_S_) ;  /* 0xffffffb414f47950 */ /* 0x000fec0003c3ffff */
        .type           $_Z12KKT_EVALUATEPfS_S_$_Z8J_0_11_7PfS_,@function
        .size           $_Z12KKT_EVALUATEPfS_S_$_Z8J_0_11_7PfS_,($_Z12KKT_EVALUATEPfS_S_$_Z8J_0_11_8PfS_ - $_Z12KKT_EVALUATEPfS_S_$_Z8J_0_11_7PfS_)
$_Z12KKT_EVALUATEPfS_S_$_Z8J_0_11_7PfS_:
[----:B------:R-:W-:Y:S01]  /*4830*/  MOV R4, RZ ;  /* 0x000000ff00047202 */ /* 0x000fe20000000f00 */
[----:B------:R-:W-:Y:S06]  /*4840*/  RET.REL.NODEC R20 `(_Z12KKT_EVALUATEPfS_S_) ;  /* 0xffffffb414ec7950 */ /* 0x000fec0003c3ffff */
        .type           $_Z12KKT_EVALUATEPfS_S_$_Z8J_0_11_8PfS_,@function
        .size           $_Z12KKT_EVALUATEPfS_S_$_Z8J_0_11_8PfS_,($_Z12KKT_EVALUATEPfS_S_$_Z8J_0_11_9PfS_ - $_Z12KKT_EVALUATEPfS_S_$_Z8J_0_11_8PfS_)
$_Z12KKT_EVALUATEPfS_S_$_Z8J_0_11_8PfS_:
[----:B------:R-:W-:Y:S01]  /*4850*/  IMAD.MOV.U32 R4, RZ, RZ, RZ ;  /* 0x000000ffff047224 */ /* 0x000fe200078e00ff */
[----:B------:R-:W-:Y:S06]  /*4860*/  RET.REL.NODEC R20 `(_Z12KKT_EVALUATEPfS_S_) ;  /* 0xffffffb414e47950 */ /* 0x000fec0003c3ffff */
        .type           $_Z12KKT_EVALUATEPfS_S_$_Z8J_0_11_9PfS_,@function
        .size           $_Z12KKT_EVALUATEPfS_S_$_Z8J_0_11_9PfS_,($_Z12KKT_EVALUATEPfS_S_$_Z8J_0_12_0PfS_ - $_Z12KKT_EVALUATEPfS_S_$_Z8J_0_11_9PfS_)
$_Z12KKT_EVALUATEPfS_S_$_Z8J_0_11_9PfS_:
[----:B------:R-:W-:Y:S01]  /*4870*/  HFMA2 R4, -RZ, RZ, 0, 0 ;  /* 0x00000000ff047431 */ /* 0x000fe200000001ff */
[----:B------:R-:W-:Y:S06]  /*4880*/  RET.REL.NODEC R20 `(_Z12KKT_EVALUATEPfS_S_) ;  /* 0xffffffb414dc7950 */ /* 0x000fec0003c3ffff */
        .type           $_Z12KKT_EVALUATEPfS_S_$_Z8J_0_12_0PfS_,@function
        .size           $_Z12KKT_EVALUATEPfS_S_$_Z8J_0_12_0PfS_,($_Z12KKT_EVALUATEPfS_S_$_Z8J_0_12_1PfS_ - $_Z12KKT_EVALUATEPfS_S_$_Z8J_0_12_0PfS_)
$_Z12KKT_EVALUATEPfS_S_$_Z8J_0_12_0PfS_:
[----:B------:R-:W-:Y:S01]  /*4890*/  IMAD.MOV.U32 R4, RZ, RZ, RZ ;  /* 0x000000ffff047224 */ /* 0x000fe200078e00ff */
[----:B------:R-:W-:Y:S06]  /*48a0*/  RET.REL.NODEC R20 `(_Z12KKT_EVALUATEPfS_S_) ;  /* 0xffffffb414d47950 */ /* 0x000fec0003c3ffff */
        .type           $_Z12KKT_EVALUATEPfS_S_$_Z8J_0_12_1PfS_,@function
        .size           $_Z12KKT_EVALUATEPfS_S_$_Z8J_0_12_1PfS_,($_Z12KKT_EVALUATEPfS_S_$_Z8J_0_12_2PfS_ - $_Z12KKT_EVALUATEPfS_S_$_Z8J_0_12_1PfS_)
$_Z12KKT_EVALUATEPfS_S_$_Z8J_0_12_1PfS_:
[----:B------:R-:W-:Y:S01]  /*48b0*/  MOV R4, RZ ;  /* 0x000000ff00047202 */ /* 0x000fe20000000f00 */
[----:B------:R-:W-:Y:S06]  /*48c0*/  RET.REL.NODEC R20 `(_Z12KKT_EVALUATEPfS_S_) ;  /* 0xffffffb414cc7950 */ /* 0x000fec0003c3ffff */
        .type           $_Z12KKT_EVALUATEPfS_S_$_Z8J_0_12_2PfS_,@function
        .size           $_Z12KKT_EVALUATEPfS_S_$_Z8J_0_12_2PfS_,($_Z12KKT_EVALUATEPfS_S_$_Z8J_0_12_3PfS_ - $_Z12KKT_EVALUATEPfS_S_$_Z8J_0_12_2PfS_)
$_Z12KKT_EVALUATEPfS_S_$_Z8J_0_12_2PfS_:
[----:B------:R-:W-:Y:S01]  /*48d0*/  IMAD.MOV.U32 R4, RZ, RZ, RZ ;  /* 0x000000ffff047224 */ /* 0x000fe200078e00ff */
[----:B------:R-:W-:Y:S06]  /*48e0*/  RET.REL.NODEC R20 `(_Z12KKT_EVALUATEPfS_S_) ;  /* 0xffffffb414c47950 */ /* 0x000fec0003c3ffff */
        .type           $_Z12KKT_EVALUATEPfS_S_$_Z8J_0_12_3PfS_,@function
        .size           $_Z12KKT_EVALUATEPfS_S_$_Z8J_0_12_3PfS_,($_Z12KKT_EVALUATEPfS_S_$_Z8J_0_12_4PfS_ - $_Z12KKT_EVALUATEPfS_S_$_Z8J_0_12_3PfS_)
$_Z12KKT_EVALUATEPfS_S_$_Z8J_0_12_3PfS_:
[----:B------:R-:W-:Y:S01]  /*48f0*/  HFMA2 R4, -RZ, RZ, 0, 0 ;  /* 0x00000000ff047431 */ /* 0x000fe200000001ff */
[----:B------:R-:W-:Y:S06]  /*4900*/  RET.REL.NODEC R20 `(_Z12KKT_EVALUATEPfS_S_) ;  /* 0xffffffb414bc7950 */ /* 0x000fec0003c3ffff */
        .type           $_Z12KKT_EVALUATEPfS_S_$_Z8J_0_12_4PfS_,@function
        .size           $_Z12KKT_EVALUATEPfS_S_$_Z8J_0_12_4PfS_,($_Z12KKT_EVALUATEPfS_S_$_Z8J_0_12_5PfS_ - $_Z12KKT_EVALUATEPfS_S_$_Z8J_0_12_4PfS_)
$_Z12KKT_EVALUATEPfS_S_$_Z8J_0_12_4PfS_:
[----:B------:R-:W-:Y:S01]  /*4910*/  IMAD.MOV.U32 R4, RZ, RZ, RZ ;  /* 0x000000ffff047224 */ /* 0x000fe200078e00ff */
[----:B------:R-:W-:Y:S06]  /*4920*/  RET.REL.NODEC R20 `(_Z12KKT_EVALUATEPfS_S_) ;  /* 0xffffffb414b47950 */ /* 0x000fec0003c3ffff */
        .type           $_Z12KKT_EVALUATEPfS_S_$_Z8J_0_12_5PfS_,@function
        .size           $_Z12KKT_EVALUATEPfS_S_$_Z8J_0_12_5PfS_,($_Z12KKT_EVALUATEPfS_S_$_Z8J_0_12_6PfS_ - $_Z12KKT_EVALUATEPfS_S_$_Z8J_0_12_5PfS_)
$_Z12KKT_EVALUATEPfS_S_$_Z8J_0_12_5PfS_:
[----:B------:R-:W-:Y:S01]  /*4930*/  MOV R4, RZ ;  /* 0x000000ff00047202 */ /* 0x000fe20000000f00 */
[----:B------:R-:W-:Y:S06]  /*4940*/  RET.REL.NODEC R20 `(_Z12KKT_EVALUATEPfS_S_) ;  /* 0xffffffb414ac7950 */ /* 0x000fec0003c3ffff */
        .type           $_Z12KKT_EVALUATEPfS_S_$_Z8J_0_12_6PfS_,@function
        .size           $_Z12KKT_EVALUATEPfS_S_$_Z8J_0_12_6PfS_,($_Z12KKT_EVALUATEPfS_S_$_Z8J_0_12_7PfS_ - $_Z12KKT_EVALUATEPfS_S_$_Z8J_0_12_6PfS_)
$_Z12KKT_EVALUATEPfS_S_$_Z8J_0_12_6PfS_:
[----:B------:R-:W-:Y:S01]  /*4950*/  IMAD.MOV.U32 R4, RZ, RZ, RZ ;  /* 0x000000ffff047224 */ /* 0x000fe200078e00ff */
[----:B------:R-:W-:Y:S06]  /*4960*/  RET.REL.NODEC R20 `(_Z12KKT_EVALUATEPfS_S_) ;  /* 0xffffffb414a47950 */ /* 0x000fec0003c3ffff */
        .type           $_Z12KKT_EVALUATEPfS_S_$_Z8J_0_12_7PfS_,@function
        .size           $_Z12KKT_EVALUATEPfS_S_$_Z8J_0_12_7PfS_,($_Z12KKT_EVALUATEPfS_S_$_Z8J_0_12_8PfS_ - $_Z12KKT_EVALUATEPfS_S_$_Z8J_0_12_7PfS_)
$_Z12KKT_EVALUATEPfS_S_$_Z8J_0_12_7PfS_:
[----:B------:R-:W-:Y:S01]  /*4970*/  HFMA2 R4, -RZ, RZ, 0, 0 ;  /* 0x00000000ff047431 */ /* 0x000fe200000001ff */
[----:B------:R-:W-:Y:S06]  /*4980*/  RET.REL.NODEC R20 `(_Z12KKT_EVALUATEPfS_S_) ;  /* 0xffffffb4149c7950 */ /* 0x000fec0003c3ffff */
        .type           $_Z12KKT_EVALUATEPfS_S_$_Z8J_0_12_8PfS_,@function
        .size           $_Z12KKT_EVALUATEPfS_S_$_Z8J_0_12_8PfS_,($_Z12KKT_EVALUATEPfS_S_$_Z8J_0_12_9PfS_ - $_Z12KKT_EVALUATEPfS_S_$_Z8J_0_12_8PfS_)
$_Z12KKT_EVALUATEPfS_S_$_Z8J_0_12_8PfS_:
[----:B------:R-:W-:Y:S01]  /*4990*/  IMAD.MOV.U32 R4, RZ, RZ, RZ ;  /* 0x000000ffff047224 */ /* 0x000fe200078e00ff */
[----:B------:R-:W-:Y:S06]  /*49a0*/  RET.REL.NODEC R20 `(_Z12KKT_EVALUATEPfS_S_) ;  /* 0xffffffb414947950 */ /* 0x000fec0003c3ffff */
        .type           $_Z12KKT_EVALUATEPfS_S_$_Z8J_0_12_9PfS_,@function
        .size           $_Z12KKT_EVALUATEPfS_S_$_Z8J_0_12_9PfS_,($_Z12KKT_EVALUATEPfS_S_$_Z8J_0_13_0PfS_ - $_Z12KKT_EVALUATEPfS_S_$_Z8J_0_12_9PfS_)
$_Z12KKT_EVALUATEPfS_S_$_Z8J_0_12_9PfS_:
[----:B------:R-:W-:Y:S01]  /*49b0*/  MOV R4, RZ ;  /* 0x000000ff00047202 */ /* 0x000fe20000000f00 */
[----:B------:R-:W-:Y:S06]  /*49c0*/  RET.REL.NODEC R20 `(_Z12KKT_EVALUATEPfS_S_) ;  /* 0xffffffb4148c7950 */ /* 0x000fec0003c3ffff */
        .type           $_Z12KKT_EVALUATEPfS_S_$_Z8J_0_13_0PfS_,@function
        .size           $_Z12KKT_EVALUATEPfS_S_$_Z8J_0_13_0PfS_,($_Z12KKT_EVALUATEPfS_S_$_Z8J_0_13_1PfS_ - $_Z12KKT_EVALUATEPfS_S_$_Z8J_0_13_0PfS_)
$_Z12KKT_EVALUATEPfS_S_$_Z8J_0_13_0PfS_:
[----:B------:R-:W-:Y:S01]  /*49d0*/  IMAD.MOV.U32 R4, RZ, RZ, RZ ;  /* 0x000000ffff047224 */ /* 0x000fe200078e00ff */
[----:B------:R-:W-:Y:S06]  /*49e0*/  RET.REL.NODEC R20 `(_Z12KKT_EVALUATEPfS_S_) ;  /* 0xffffffb414847950 */ /* 0x000fec0003c3ffff */
        .type           $_Z12KKT_EVALUATEPfS_S_$_Z8J_0_13_1PfS_,@function
        .size           $_Z12KKT_EVALUATEPfS_S_$_Z8J_0_13_1PfS_,($_Z12KKT_EVALUATEPfS_S_$_Z8J_0_13_2PfS_ - $_Z12KKT_EVALUATEPfS_S_$_Z8J_0_13_1PfS_)
$_Z12KKT_EVALUATEPfS_S_$_Z8J_0_13_1PfS_:
[----:B------:R-:W-:Y:S01]  /*49f0*/  HFMA2 R4, -RZ, RZ, 0, 0 ;  /* 0x00000000ff047431 */ /* 0x000fe200000001ff */
[----:B------:R-:W-:Y:S06]  /*4a00*/  RET.REL.NODEC R20 `(_Z12KKT_EVALUATEPfS_S_) ;  /* 0xffffffb4147c7950 */ /* 0x000fec0003c3ffff */
        .type           $_Z12KKT_EVALUATEPfS_S_$_Z8J_0_13_2PfS_,@function
        .size           $_Z12KKT_EVALUATEPfS_S_$_Z8J_0_13_2PfS_,($_Z12KKT_EVALUATEPfS_S_$_Z8J_0_13_3PfS_ - $_Z12KKT_EVALUATEPfS_S_$_Z8J_0_13_2PfS_)
$_Z12KKT_EVALUATEPfS_S_$_Z8J_0_13_2PfS_:
[----:B------:R-:W-:Y:S01]  /*4a10*/  IMAD.MOV.U32 R4, RZ, RZ, RZ ;  /* 0x000000ffff047224 */ /* 0x000fe200078e00ff */
[----:B------:R-:W-:Y:S06]  /*4a20*/  RET.REL.NODEC R20 `(_Z12KKT_EVALUATEPfS_S_) ;  /* 0xffffffb414747950 */ /* 0x000fec0003c3ffff */
        .type           $_Z12KKT_EVALUATEPfS_S_$_Z8J_0_13_3PfS_,@function
        .size           $_Z12KKT_EVALUATEPfS_S_$_Z8J_0_13_3PfS_,($_Z12KKT_EVALUATEPfS_S_$_Z8J_0_13_4PfS_ - $_Z12KKT_EVALUATEPfS_S_$_Z8J_0_13_3PfS_)
$_Z12KKT_EVALUATEPfS_S_$_Z8J_0_13_3PfS_:
[----:B------:R-:W-:Y:S01]  /*4a30*/  MOV R4, RZ ;  /* 0x000000ff00047202 */ /* 0x000fe20000000f00 */
[----:B------:R-:W-:Y:S06]  /*4a40*/  RET.REL.NODEC R20 `(_Z12KKT_EVALUATEPfS_S_) ;  /* 0xffffffb4146c7950 */ /* 0x000fec0003c3ffff */
        .type           $_Z12KKT_EVALUATEPfS_S_$_Z8J_0_13_4PfS_,@function
        .size           $_Z12KKT_EVALUATEPfS_S_$_Z8J_0_13_4PfS_,($_Z12KKT_EVALUATEPfS_S_$_Z8J_0_13_5PfS_ - $_Z12KKT_EVALUATEPfS_S_$_Z8J_0_13_4PfS_)
$_Z12KKT_EVALUATEPfS_S_$_Z8J_0_13_4PfS_:
[----:B------:R-:W-:Y:S01]  /*4a50*/  IMAD.MOV.U32 R4, RZ, RZ, RZ ;  /* 0x000000ffff047224 */ /* 0x000fe200078e00ff */
[----:B------:R-:W-:Y:S06]  /*4a60*/  RET.REL.NODEC R20 `(_Z12KKT_EVALUATEPfS_S_) ;  /* 0xffffffb414647950 */ /* 0x000fec0003c3ffff */
        .type           $_Z12KKT_EVALUATEPfS_S_$_Z8J_0_13_5PfS_,@function
        .size           $_Z12KKT_EVALUATEPfS_S_$_Z8J_0_13_5PfS_,($_Z12KKT_EVALUATEPfS_S_$_Z8J_0_13_6PfS_ - $_Z12KKT_EVALUATEPfS_S_$_Z8J_0_13_5PfS_)
$_Z12KKT_EVALUATEPfS_S_$_Z8J_0_13_5PfS_:
[----:B------:R-:W-:Y:S01]  /*4a70*/  HFMA2 R4, -RZ, RZ, 0, 0 ;  /* 0x00000000ff047431 */ /* 0x000fe200000001ff */
[----:B------:R-:W-:Y:S06]  /*4a80*/  RET.REL.NODEC R20 `(_Z12KKT_EVALUATEPfS_S_) ;  /* 0xffffffb4145c7950 */ /* 0x000fec0003c3ffff */
        .type           $_Z12KKT_EVALUATEPfS_S_$_Z8J_0_13_6PfS_,@function
        .size           $_Z12KKT_EVALUATEPfS_S_$_Z8J_0_13_6PfS_,($_Z12KKT_EVALUATEPfS_S_$_Z8J_0_13_7PfS_ - $_Z12KKT_EVALUATEPfS_S_$_Z8J_0_13_6PfS_)
$_Z12KKT_EVALUATEPfS_S_$_Z8J_0_13_6PfS_:
[----:B------:R-:W-:Y:S01]  /*4a90*/  IMAD.MOV.U32 R4, RZ, RZ, RZ ;  /* 0x000000ffff047224 */ /* 0x000fe200078e00ff */
[----:B------:R-:W-:Y:S06]  /*4aa0*/  RET.REL.NODEC R20 `(_Z12KKT_EVALUATEPfS_S_) ;  /* 0xffffffb414547950 */ /* 0x000fec0003c3ffff */
        .type           $_Z12KKT_EVALUATEPfS_S_$_Z8J_0_13_7PfS_,@function
        .size           $_Z12KKT_EVALUATEPfS_S_$_Z8J_0_13_7PfS_,($_Z12KKT_EVALUATEPfS_S_$_Z8J_0_13_8PfS_ - $_Z12KKT_EVALUATEPfS_S_$_Z8J_0_13_7PfS_)
$_Z12KKT_EVALUATEPfS_S_$_Z8J_0_13_7PfS_:
[----:B------:R-:W-:Y:S01]  /*4ab0*/  MOV R4, RZ ;  /* 0x000000ff00047202 */ /* 0x000fe20000000f00 */
[----:B------:R-:W-:Y:S06]  /*4ac0*/  RET.REL.NODEC R20 `(_Z12KKT_EVALUATEPfS_S_) ;  /* 0xffffffb4144c7950 */ /* 0x000fec0003c3ffff */
        .type           $_Z12KKT_EVALUATEPfS_S_$_Z8J_0_13_8PfS_,@function
        .size           $_Z12KKT_EVALUATEPfS_S_$_Z8J_0_13_8PfS_,($_Z12KKT_EVALUATEPfS_S_$_Z8J_0_13_9PfS_ - $_Z12KKT_EVALUATEPfS_S_$_Z8J_0_13_8PfS_)
$_Z12KKT_EVALUATEPfS_S_$_Z8J_0_13_8PfS_:
[----:B------:R-:W-:Y:S01]  /*4ad0*/  IMAD.MOV.U32 R4, RZ, RZ, RZ ;  /* 0x000000ffff047224 */ /* 0x000fe200078e00ff */
[----:B------:R-:W-:Y:S06]  /*4ae0*/  RET.REL.NODEC R20 `(_Z12KKT_EVALUATEPfS_S_) ;  /* 0xffffffb414447950 */ /* 0x000fec0003c3ffff */
        .type           $_Z12KKT_EVALUATEPfS_S_$_Z8J_0_13_9PfS_,@function
        .size           $_Z12KKT_EVALUATEPfS_S_$_Z8J_0_13_9PfS_,($_Z12KKT_EVALUATEPfS_S_$_Z8J_0_14_0PfS_ - $_Z12KKT_EVALUATEPfS_S_$_Z8J_0_13_9PfS_)
$_Z12KKT_EVALUATEPfS_S_$_Z8J_0_13_9PfS_:
[----:B------:R-:W-:Y:S01]  /*4af0*/  HFMA2 R4, -RZ, RZ, 0, 0 ;  /* 0x00000000ff047431 */ /* 0x000fe200000001ff */
[----:B------:R-:W-:Y:S06]  /*4b00*/  RET.REL.NODEC R20 `(_Z12KKT_EVALUATEPfS_S_) ;  /* 0xffffffb4143c7950 */ /* 0x000fec0003c3ffff */
        .type           $_Z12KKT_EVALUATEPfS_S_$_Z8J_0_14_0PfS_,@function
        .size           $_Z12KKT_EVALUATEPfS_S_$_Z8J_0_14_0PfS_,($_Z12KKT_EVALUATEPfS_S_$_Z8J_0_14_1PfS_ - $_Z12KKT_EVALUATEPfS_S_$_Z8J_0_14_0PfS_)
$_Z12KKT_EVALUATEPfS_S_$_Z8J_0_14_0PfS_:
[----:B------:R-:W-:Y:S01]  /*4b10*/  IMAD.MOV.U32 R4, RZ, RZ, RZ ;  /* 0x000000ffff047224 */ /* 0x000fe200078e00ff */
[----:B------:R-:W-:Y:S06]  /*4b20*/  RET.REL.NODEC R20 `(_Z12KKT_EVALUATEPfS_S_) ;  /* 0xffffffb414347950 */ /* 0x000fec0003c3ffff */
        .type           $_Z12KKT_EVALUATEPfS_S_$_Z8J_0_14_1PfS_,@function
        .size           $_Z12KKT_EVALUATEPfS_S_$_Z8J_0_14_1PfS_,($_Z12KKT_EVALUATEPfS_S_$_Z8J_0_14_2PfS_ - $_Z12KKT_EVALUATEPfS_S_$_Z8J_0_14_1PfS_)
$_Z12KKT_EVALUATEPfS_S_$_Z8J_0_14_1PfS_:
[----:B------:R-:W-:Y:S01]  /*4b30*/  MOV R4, RZ ;  /* 0x000000ff00047202 */ /* 0x000fe20000000f00 */
[----:B------:R-:W-:Y:S06]  /*4b40*/  RET.REL.NODEC R20 `(_Z12KKT_EVALUATEPfS_S_) ;  /* 0xffffffb4142c7950 */ /* 0x000fec0003c3ffff */
        .type           $_Z12KKT_EVALUATEPfS_S_$_Z8J_0_14_2PfS_,@function
        .size           $_Z12KKT_EVALUATEPfS_S_$_Z8J_0_14_2PfS_,($_Z12KKT_EVALUATEPfS_S_$_Z8J_0_14_3PfS_ - $_Z12KKT_EVALUATEPfS_S_$_Z8J_0_14_2PfS_)
$_Z12KKT_EVALUATEPfS_S_$_Z8J_0_14_2PfS_:
[----:B------:R-:W-:Y:S01]  /*4b50*/  IMAD.MOV.U32 R4, RZ, RZ, RZ ;  /* 0x000000ffff047224 */ /* 0x000fe200078e00ff */
[----:B------:R-:W-:Y:S06]  /*4b60*/  RET.REL.NODEC R20 `(_Z12KKT_EVALUATEPfS_S_) ;  /* 0xffffffb414247950 */ /* 0x000fec0003c3ffff */
        .type           $_Z12KKT_EVALUATEPfS_S_$_Z8J_0_14_3PfS_,@function
        .size           $_Z12KKT_EVALUATEPfS_S_$_Z8J_0_14_3PfS_,($_Z12KKT_EVALUATEPfS_S_$_Z8J_0_14_4PfS_ - $_Z12KKT_EVALUATEPfS_S_$_Z8J_0_14_3PfS_)
$_Z12KKT_EVALUATEPfS_S_$_Z8J_0_14_3PfS_:
[----:B------:R-:W-:Y:S01]  /*4b70*/  HFMA2 R4, -RZ, RZ, 0, 0 ;  /* 0x00000000ff047431 */ /* 0x000fe200000001ff */
[----:B------:R-:W-:Y:S06]  /*4b80*/  RET.REL.NODEC R20 `(_Z12KKT_EVALUATEPfS_S_) ;  /* 0xffffffb4141c7950 */ /* 0x000fec0003c3ffff */
        .type           $_Z12KKT_EVALUATEPfS_S_$_Z8J_0_14_4PfS_,@function
        .size           $_Z12KKT_EVALUATEPfS_S_$_Z8J_0_14_4PfS_,($_Z12KKT_EVALUATEPfS_S_$_Z8J_0_14_5PfS_ - $_Z12KKT_EVALUATEPfS_S_$_Z8J_0_14_4PfS_)
$_Z12KKT_EVALUATEPfS_S_$_Z8J_0_14_4PfS_:
[----:B------:R-:W-:Y:S01]  /*4b90*/  IMAD.MOV.U32 R4, RZ, RZ, RZ ;  /* 0x000000ffff047224 */ /* 0x000fe200078e00ff */
[----:B------:R-:W-:Y:S06]  /*4ba0*/  RET.REL.NODEC R20 `(_Z12KKT_EVALUATEPfS_S_) ;  /* 0xffffffb414147950 */ /* 0x000fec0003c3ffff */
        .type           $_Z12KKT_EVALUATEPfS_S_$_Z8J_0_14_5PfS_,@function
        .size           $_Z12KKT_EVALUATEPfS_S_$_Z8J_0_14_5PfS_,($_Z12KKT_EVALUATEPfS_S_$_Z8J_0_14_6PfS_ - $_Z12KKT_EVALUATEPfS_S_$_Z8J_0_14_5PfS_)
$_Z12KKT_EVALUATEPfS_S_$_Z8J_0_14_5PfS_:
[----:B------:R-:W-:Y:S01]  /*4bb0*/  MOV R4, RZ ;  /* 0x000000ff00047202 */ /* 0x000fe20000000f00 */
[----:B------:R-:W-:Y:S06]  /*4bc0*/  RET.REL.NODEC R20 `(_Z12KKT_EVALUATEPfS_S_) ;  /* 0xffffffb4140c7950 */ /* 0x000fec0003c3ffff */
        .type           $_Z12KKT_EVALUATEPfS_S_$_Z8J_0_14_6PfS_,@function
        .size           $_Z12KKT_EVALUATEPfS_S_$_Z8J_0_14_6PfS_,($_Z12KKT_EVALUATEPfS_S_$_Z8J_0_14_7PfS_ - $_Z12KKT_EVALUATEPfS_S_$_Z8J_0_14_6PfS_)
$_Z12KKT_EVALUATEPfS_S_$_Z8J_0_14_6PfS_:
        /* <DEDUP_REMOVED lines=10> */
        .type           $_Z12KKT_EVALUATEPfS_S_$_Z8J_0_14_7PfS_,@function
        .size           $_Z12KKT_EVALUATEPfS_S_$_Z8J_0_14_7PfS_,($_Z12KKT_EVALUATEPfS_S_$_Z8J_0_14_8PfS_ - $_Z12KKT_EVALUATEPfS_S_$_Z8J_0_14_7PfS_)
$_Z12KKT_EVALUATEPfS_S_$_Z8J_0_14_7PfS_:
[----:B------:R-:W-:Y:S01]  /*4c70*/  IMAD.MOV.U32 R4, RZ, RZ, RZ ;  /* 0x000000ffff047224 */ /* 0x000fe200078e00ff */
[----:B------:R-:W-:Y:S06]  /*4c80*/  RET.REL.NODEC R20 `(_Z12KKT_EVALUATEPfS_S_) ;  /* 0xffffffb014dc7950 */ /* 0x000fec0003c3ffff */
        .type           $_Z12KKT_EVALUATEPfS_S_$_Z8J_0_14_8PfS_,@function
        .size           $_Z12KKT_EVALUATEPfS_S_$_Z8J_0_14_8PfS_,($_Z12KKT_EVALUATEPfS_S_$_Z8J_0_14_9PfS_ - $_Z12KKT_EVALUATEPfS_S_$_Z8J_0_14_8PfS_)
$_Z12KKT_EVALUATEPfS_S_$_Z8J_0_14_8PfS_:
[----:B------:R-:W-:Y:S01]  /*4c90*/  HFMA2 R4, -RZ, RZ, 0, 0 ;  /* 0x00000000ff047431 */ /* 0x000fe200000001ff */
[----:B------:R-:W-:Y:S06]  /*4ca0*/  RET.REL.NODEC R20 `(_Z12KKT_EVALUATEPfS_S_) ;  /* 0xffffffb014d47950 */ /* 0x000fec0003c3ffff */
        .type           $_Z12KKT_EVALUATEPfS_S_$_Z8J_0_14_9PfS_,@function
        .size           $_Z12KKT_EVALUATEPfS_S_$_Z8J_0_14_9PfS_,($_Z12KKT_EVALUATEPfS_S_$_Z8J_0_15_0PfS_ - $_Z12KKT_EVALUATEPfS_S_$_Z8J_0_14_9PfS_)
$_Z12KKT_EVALUATEPfS_S_$_Z8J_0_14_9PfS_:
[----:B------:R-:W-:Y:S01]  /*4cb0*/  IMAD.MOV.U32 R4, RZ, RZ, RZ ;  /* 0x000000ffff047224 */ /* 0x000fe200078e00ff */
[----:B------:R-:W-:Y:S06]  /*4cc0*/  RET.REL.NODEC R20 `(_Z12KKT_EVALUATEPfS_S_) ;  /* 0xffffffb014cc7950 */ /* 0x000fec0003c3ffff */
        .type           $_Z12KKT_EVALUATEPfS_S_$_Z8J_0_15_0PfS_,@function
        .size           $_Z12KKT_EVALUATEPfS_S_$_Z8J_0_15_0PfS_,($_Z12KKT_EVALUATEPfS_S_$_Z8J_0_15_1PfS_ - $_Z12KKT_EVALUATEPfS_S_$_Z8J_0_15_0PfS_)
$_Z12KKT_EVALUATEPfS_S_$_Z8J_0_15_0PfS_:
[----:B------:R-:W-:Y:S01]  /*4cd0*/  MOV R4, RZ ;  /* 0x000000ff00047202 */ /* 0x000fe20000000f00 */
[----:B------:R-:W-:Y:S06]  /*4ce0*/  RET.REL.NODEC R20 `(_Z12KKT_EVALUATEPfS_S_) ;  /* 0xffffffb014c47950 */ /* 0x000fec0003c3ffff */
        .type           $_Z12KKT_EVALUATEPfS_S_$_Z8J_0_15_1PfS_,@function
        .size           $_Z12KKT_EVALUATEPfS_S_$_Z8J_0_15_1PfS_,($_Z12KKT_EVALUATEPfS_S_$_Z8J_0_15_2PfS_ - $_Z12KKT_EVALUATEPfS_S_$_Z8J_0_15_1PfS_)
$_Z12KKT_EVALUATEPfS_S_$_Z8J_0_15_1PfS_:
[----:B------:R-:W-:Y:S01]  /*4cf0*/  IMAD.MOV.U32 R4, RZ, RZ, RZ ;  /* 0x000000ffff047224 */ /* 0x000fe200078e00ff */
[----:B------:R-:W-:Y:S06]  /*4d00*/  RET.REL.NODEC R20 `(_Z12KKT_EVALUATEPfS_S_) ;  /* 0xffffffb014bc7950 */ /* 0x000fec0003c3ffff */
        .type           $_Z12KKT_EVALUATEPfS_S_$_Z8J_0_15_2PfS_,@function
        .size           $_Z12KKT_EVALUATEPfS_S_$_Z8J_0_15_2PfS_,($_Z12KKT_EVALUATEPfS_S_$_Z8J_0_15_3PfS_ - $_Z12KKT_EVALUATEPfS_S_$_Z8J_0_15_2PfS_)
$_Z12KKT_EVALUATEPfS_S_$_Z8J_0_15_2PfS_:
[----:B------:R-:W-:Y:S01]  /*4d10*/  HFMA2 R4, -RZ, RZ, 0, 0 ;  /* 0x00000000ff047431 */ /* 0x000fe200000001ff */
[----:B------:R-:W-:Y:S06]  /*4d20*/  RET.REL.NODEC R20 `(_Z12KKT_EVALUATEPfS_S_) ;  /* 0xffffffb014b47950 */ /* 0x000fec0003c3ffff */
        .type           $_Z12KKT_EVALUATEPfS_S_$_Z8J_0_15_3PfS_,@function
        .size           $_Z12KKT_EVALUATEPfS_S_$_Z8J_0_15_3PfS_,($_Z12KKT_EVALUATEPfS_S_$_Z8J_0_15_4PfS_ - $_Z12KKT_EVALUATEPfS_S_$_Z8J_0_15_3PfS_)
$_Z12KKT_EVALUATEPfS_S_$_Z8J_0_15_3PfS_:
[----:B------:R-:W-:Y:S01]  /*4d30*/  IMAD.MOV.U32 R4, RZ, RZ, RZ ;  /* 0x000000ffff047224 */ /* 0x000fe200078e00ff */
[----:B------:R-:W-:Y:S06]  /*4d40*/  RET.REL.NODEC R20 `(_Z12KKT_EVALUATEPfS_S_) ;  /* 0xffffffb014ac7950 */ /* 0x000fec0003c3ffff */
        .type           $_Z12KKT_EVALUATEPfS_S_$_Z8J_0_15_4PfS_,@function
        .size           $_Z12KKT_EVALUATEPfS_S_$_Z8J_0_15_4PfS_,($_Z12KKT_EVALUATEPfS_S_$_Z8J_0_15_5PfS_ - $_Z12KKT_EVALUATEPfS_S_$_Z8J_0_15_4PfS_)
$_Z12KKT_EVALUATEPfS_S_$_Z8J_0_15_4PfS_:
[----:B------:R-:W-:Y:S01]  /*4d50*/  MOV R4, RZ ;  /* 0x000000ff00047202 */ /* 0x000fe20000000f00 */
[----:B------:R-:W-:Y:S06]  /*4d60*/  RET.REL.NODEC R20 `(_Z12KKT_EVALUATEPfS_S_) ;  /* 0xffffffb014a47950 */ /* 0x000fec0003c3ffff */
        .type           $_Z12KKT_EVALUATEPfS_S_$_Z8J_0_15_5PfS_,@function
        .size           $_Z12KKT_EVALUATEPfS_S_$_Z8J_0_15_5PfS_,($_Z12KKT_EVALUATEPfS_S_$_Z8J_0_15_6PfS_ - $_Z12KKT_EVALUATEPfS_S_$_Z8J_0_15_5PfS_)
$_Z12KKT_EVALUATEPfS_S_$_Z8J_0_15_5PfS_:
[----:B------:R-:W-:Y:S01]  /*4d70*/  IMAD.MOV.U32 R4, RZ, RZ, RZ ;  /* 0x000000ffff047224 */ /* 0x000fe200078e00ff */
[----:B------:R-:W-:Y:S06]  /*4d80*/  RET.REL.NODEC R20 `(_Z12KKT_EVALUATEPfS_S_) ;  /* 0xffffffb0149c7950 */ /* 0x000fec0003c3ffff */
        .type           $_Z12KKT_EVALUATEPfS_S_$_Z8J_0_15_6PfS_,@function
        .size           $_Z12KKT_EVALUATEPfS_S_$_Z8J_0_15_6PfS_,($_Z12KKT_EVALUATEPfS_S_$_Z8J_0_15_7PfS_ - $_Z12KKT_EVALUATEPfS_S_$_Z8J_0_15_6PfS_)
$_Z12KKT_EVALUATEPfS_S_$_Z8J_0_15_6PfS_:
[----:B------:R-:W-:Y:S01]  /*4d90*/  HFMA2 R4, -RZ, RZ, 0, 0 ;  /* 0x00000000ff047431 */ /* 0x000fe200000001ff */
[----:B------:R-:W-:Y:S06]  /*4da0*/  RET.REL.NODEC R20 `(_Z12KKT_EVALUATEPfS_S_) ;  /* 0xffffffb014947950 */ /* 0x000fec0003c3ffff */
        .type           $_Z12KKT_EVALUATEPfS_S_$_Z8J_0_15_7PfS_,@function
        .size           $_Z12KKT_EVALUATEPfS_S_$_Z8J_0_15_7PfS_,($_Z12KKT_EVALUATEPfS_S_$_Z8J_0_15_8PfS_ - $_Z12KKT_EVALUATEPfS_S_$_Z8J_0_15_7PfS_)
$_Z12KKT_EVALUATEPfS_S_$_Z8J_0_15_7PfS_:
        /* <DEDUP_REMOVED lines=10> */
        .type           $_Z12KKT_EVALUATEPfS_S_$_Z8J_0_15_8PfS_,@function
        .size           $_Z12KKT_EVALUATEPfS_S_$_Z8J_0_15_8PfS_,($_Z12KKT_EVALUATEPfS_S_$_Z8J_0_15_9PfS_ - $_Z12KKT_EVALUATEPfS_S_$_Z8J_0_15_8PfS_)
$_Z12KKT_EVALUATEPfS_S_$_Z8J_0_15_8PfS_:
[----:B------:R-:W-:Y:S01]  /*4e50*/  IMAD.MOV.U32 R4, RZ, RZ, RZ ;  /* 0x000000ffff047224 */ /* 0x000fe200078e00ff */
[----:B------:R-:W-:Y:S06]  /*4e60*/  RET.REL.NODEC R20 `(_Z12KKT_EVALUATEPfS_S_) ;  /* 0xffffffb014647950 */ /* 0x000fec0003c3ffff */
        .type           $_Z12KKT_EVALUATEPfS_S_$_Z8J_0_15_9PfS_,@function
        .size           $_Z12KKT_EVALUATEPfS_S_$_Z8J_0_15_9PfS_,($_Z12KKT_EVALUATEPfS_S_$_Z8J_0_16_0PfS_ - $_Z12KKT_EVALUATEPfS_S_$_Z8J_0_15_9PfS_)
$_Z12KKT_EVALUATEPfS_S_$_Z8J_0_15_9PfS_:
[----:B------:R-:W-:Y:S01]  /*4e70*/  HFMA2 R4, -RZ, RZ, 0, 0 ;  /* 0x00000000ff047431 */ /* 0x000fe200000001ff */
[----:B------:R-:W-:Y:S06]  /*4e80*/  RET.REL.NODEC R20 `(_Z12KKT_EVALUATEPfS_S_) ;  /* 0xffffffb0145c7950 */ /* 0x000fec0003c3ffff */
        .type           $_Z12KKT_EVALUATEPfS_S_$_Z8J_0_16_0PfS_,@function
        .size           $_Z12KKT_EVALUATEPfS_S_$_Z8J_0_16_0PfS_,($_Z12KKT_EVALUATEPfS_S_$_Z8J_0_16_1PfS_ - $_Z12KKT_EVALUATEPfS_S_$_Z8J_0_16_0PfS_)
$_Z12KKT_EVALUATEPfS_S_$_Z8J_0_16_0PfS_:
[----:B------:R-:W-:Y:S01]  /*4e90*/  IMAD.MOV.U32 R4, RZ, RZ, RZ ;  /* 0x000000ffff047224 */ /* 0x000fe200078e00ff */
[----:B------:R-:W-:Y:S06]  /*4ea0*/  RET.REL.NODEC R20 `(_Z12KKT_EVALUATEPfS_S_) ;  /* 0xffffffb014547950 */ /* 0x000fec0003c3ffff */
        .type           $_Z12KKT_EVALUATEPfS_S_$_Z8J_0_16_1PfS_,@function
        .size           $_Z12KKT_EVALUATEPfS_S_$_Z8J_0_16_1PfS_,($_Z12KKT_EVALUATEPfS_S_$_Z8J_0_16_2PfS_ - $_Z12KKT_EVALUATEPfS_S_$_Z8J_0_16_1PfS_)
$_Z12KKT_EVALUATEPfS_S_$_Z8J_0_16_1PfS_:
[----:B------:R-:W-:Y:S01]  /*4eb0*/  MOV R4, RZ ;  /* 0x000000ff00047202 */ /* 0x000fe20000000f00 */
[----:B------:R-:W-:Y:S06]  /*4ec0*/  RET.REL.NODEC R20 `(_Z12KKT_EVALUATEPfS_S_) ;  /* 0xffffffb0144c7950 */ /* 0x000fec0003c3ffff */
        .type           $_Z12KKT_EVALUATEPfS_S_$_Z8J_0_16_2PfS_,@function
        .size           $_Z12KKT_EVALUATEPfS_S_$_Z8J_0_16_2PfS_,($_Z12KKT_EVALUATEPfS_S_$_Z8J_0_16_3PfS_ - $_Z12KKT_EVALUATEPfS_S_$_Z8J_0_16_2PfS_)
$_Z12KKT_EVALUATEPfS_S_$_Z8J_0_16_2PfS_:
[----:B------:R-:W-:Y:S01]  /*4ed0*/  IMAD.MOV.U32 R4, RZ, RZ, RZ ;  /* 0x000000ffff047224 */ /* 0x000fe200078e00ff */
[----:B------:R-:W-:Y:S06]  /*4ee0*/  RET.REL.NODEC R20 `(_Z12KKT_EVALUATEPfS_S_) ;  /* 0xffffffb014447950 */ /* 0x000fec0003c3ffff */
        .type           $_Z12KKT_EVALUATEPfS_S_$_Z8J_0_16_3PfS_,@function
        .size           $_Z12KKT_EVALUATEPfS_S_$_Z8J_0_16_3PfS_,($_Z12KKT_EVALUATEPfS_S_$_Z8J_0_16_4PfS_ - $_Z12KKT_EVALUATEPfS_S_$_Z8J_0_16_3PfS_)
$_Z12KKT_EVALUATEPfS_S_$_Z8J_0_16_3PfS_:
[----:B------:R-:W-:Y:S01]  /*4ef0*/  HFMA2 R4, -RZ, RZ, 0, 0 ;  /* 0x00000000ff047431 */ /* 0x000fe200000001ff */
[----:B------:R-:W-:Y:S06]  /*4f00*/  RET.REL.NODEC R20 `(_Z12KKT_EVALUATEPfS_S_) ;  /* 0xffffffb0143c7950 */ /* 0x000fec0003c3ffff */
        .type           $_Z12KKT_EVALUATEPfS_S_$_Z8J_0_16_4PfS_,@function
        .size           $_Z12KKT_EVALUATEPfS_S_$_Z8J_0_16_4PfS_,($_Z12KKT_EVALUATEPfS_S_$_Z8J_0_16_5PfS_ - $_Z12KKT_EVALUATEPfS_S_$_Z8J_0_16_4PfS_)
$_Z12KKT_EVALUATEPfS_S_$_Z8J_0_16_4PfS_:
[----:B------:R-:W-:Y:S01]  /*4f10*/  IMAD.MOV.U32 R4, RZ, RZ, RZ ;  /* 0x000000ffff047224 */ /* 0x000fe200078e00ff */
[----:B------:R-:W-:Y:S06]  /*4f20*/  RET.REL.NODEC R20 `(_Z12KKT_EVALUATEPfS_S_) ;  /* 0xffffffb014347950 */ /* 0x000fec0003c3ffff */
        .type           $_Z12KKT_EVALUATEPfS_S_$_Z8J_0_16_5PfS_,@function
        .size           $_Z12KKT_EVALUATEPfS_S_$_Z8J_0_16_5PfS_,($_Z12KKT_EVALUATEPfS_S_$_Z8J_0_16_6PfS_ - $_Z12KKT_EVALUATEPfS_S_$_Z8J_0_16_5PfS_)
$_Z12KKT_EVALUATEPfS_S_$_Z8J_0_16_5PfS_:
[----:B------:R-:W-:Y:S01]  /*4f30*/  MOV R4, RZ ;  /* 0x000000ff00047202 */ /* 0x000fe20000000f00 */
[----:B------:R-:W-:Y:S06]  /*4f40*/  RET.REL.NODEC R20 `(_Z12KKT_EVALUATEPfS_S_) ;  /* 0xffffffb0142c7950 */ /* 0x000fec0003c3ffff */
        .type           $_Z12KKT_EVALUATEPfS_S_$_Z8J_0_16_6PfS_,@function
        .size           $_Z12KKT_EVALUATEPfS_S_$_Z8J_0_16_6PfS_,($_Z12KKT_EVALUATEPfS_S_$_Z8J_0_16_7PfS_ - $_Z12KKT_EVALUATEPfS_S_$_Z8J_0_16_6PfS_)
$_Z12KKT_EVALUATEPfS_S_$_Z8J_0_16_6PfS_:
[----:B------:R-:W-:Y:S01]  /*4f50*/  IMAD.MOV.U32 R4, RZ, RZ, RZ ;  /* 0x000000ffff047224 */ /* 0x000fe200078e00ff */
[----:B------:R-:W-:Y:S06]  /*4f60*/  RET.REL.NODEC R20 `(_Z12KKT_EVALUATEPfS_S_) ;  /* 0xffffffb014247950 */ /* 0x000fec0003c3ffff */
        .type           $_Z12KKT_EVALUATEPfS_S_$_Z8J_0_16_7PfS_,@function
        .size           $_Z12KKT_EVALUATEPfS_S_$_Z8J_0_16_7PfS_,($_Z12KKT_EVALUATEPfS_S_$_Z8J_0_16_8PfS_ - $_Z12KKT_EVALUATEPfS_S_$_Z8J_0_16_7PfS_)
$_Z12KKT_EVALUATEPfS_S_$_Z8J_0_16_7PfS_:
[----:B------:R-:W-:Y:S01]  /*4f70*/  HFMA2 R4, -RZ, RZ, 0, 0 ;  /* 0x00000000ff047431 */ /* 0x000fe200000001ff */
[----:B------:R-:W-:Y:S06]  /*4f80*/  RET.REL.NODEC R20 `(_Z12KKT_EVALUATEPfS_S_) ;  /* 0xffffffb0141c7950 */ /* 0x000fec0003c3ffff */
        .type           $_Z12KKT_EVALUATEPfS_S_$_Z8J_0_16_8PfS_,@function
        .size           $_Z12KKT_EVALUATEPfS_S_$_Z8J_0_16_8PfS_,($_Z12KKT_EVALUATEPfS_S_$_Z8J_0_16_9PfS_ - $_Z12KKT_EVALUATEPfS_S_$_Z8J_0_16_8PfS_)
$_Z12KKT_EVALUATEPfS_S_$_Z8J_0_16_8PfS_:
        /* <DEDUP_REMOVED lines=10> */
        .type           $_Z12KKT_EVALUATEPfS_S_$_Z8J_0_16_9PfS_,@function
        .size           $_Z12KKT_EVALUATEPfS_S_$_Z8J_0_16_9PfS_,($_Z12KKT_EVALUATEPfS_S_$_Z8J_0_17_0PfS_ - $_Z12KKT_EVALUATEPfS_S_$_Z8J_0_16_9PfS_)
$_Z12KKT_EVALUATEPfS_S_$_Z8J_0_16_9PfS_:
[----:B------:R-:W-:Y:S01]  /*5030*/  IMAD.MOV.U32 R4, RZ, RZ, RZ ;  /* 0x000000ffff047224 */ /* 0x000fe200078e00ff */
[----:B------:R-:W-:Y:S06]  /*5040*/  RET.REL.NODEC R20 `(_Z12KKT_EVALUATEPfS_S_) ;  /* 0xffffffac14ec7950 */ /* 0x000fec0003c3ffff */
        .type           $_Z12KKT_EVALUATEPfS_S_$_Z8J_0_17_0PfS_,@function
        .size           $_Z12KKT_EVALUATEPfS_S_$_Z8J_0_17_0PfS_,($_Z12KKT_EVALUATEPfS_S_$_Z8J_0_17_1PfS_ - $_Z12KKT_EVALUATEPfS_S_$_Z8J_0_17_0PfS_)
$_Z12KKT_EVALUATEPfS_S_$_Z8J_0_17_0PfS_:
[----:B------:R-:W-:Y:S01]  /*5050*/  HFMA2 R4, -RZ, RZ, 0, 0 ;  /* 0x00000000ff047431 */ /* 0x000fe200000001ff */
[----:B------:R-:W-:Y:S06]  /*5060*/  RET.REL.NODEC R20 `(_Z12KKT_EVALUATEPfS_S_) ;  /* 0xffffffac14e47950 */ /* 0x000fec0003c3ffff */
        .type           $_Z12KKT_EVALUATEPfS_S_$_Z8J_0_17_1PfS_,@function
        .size           $_Z12KKT_EVALUATEPfS_S_$_Z8J_0_17_1PfS_,($_Z12KKT_EVALUATEPfS_S_$_Z8J_0_17_2PfS_ - $_Z12KKT_EVALUATEPfS_S_$_Z8J_0_17_1PfS_)
$_Z12KKT_EVALUATEPfS_S_$_Z8J_0_17_1PfS_:
[----:B------:R-:W-:Y:S01]  /*5070*/  IMAD.MOV.U32 R4, RZ, RZ, RZ ;  /* 0x000000ffff047224 */ /* 0x000fe200078e00ff */
[----:B------:R-:W-:Y:S06]  /*5080*/  RET.REL.NODEC R20 `(_Z12KKT_EVALUATEPfS_S_) ;  /* 0xffffffac14dc7950 */ /* 0x000fec0003c3ffff */
        .type           $_Z12KKT_EVALUATEPfS_S_$_Z8J_0_17_2PfS_,@function
        .size           $_Z12KKT_EVALUATEPfS_S_$_Z8J_0_17_2PfS_,($_Z12KKT_EVALUATEPfS_S_$_Z8J_0_17_3PfS_ - $_Z12KKT_EVALUATEPfS_S_$_Z8J_0_17_2PfS_)
$_Z12KKT_EVALUATEPfS_S_$_Z8J_0_17_2PfS_:
[----:B------:R-:W-:Y:S01]  /*5090*/  MOV R4, RZ ;  /* 0x000000ff00047202 */ /* 0x000fe20000000f00 */
[----:B------:R-:W-:Y:S06]  /*50a0*/  RET.REL.NODEC R20 `(_Z12KKT_EVALUATEPfS_S_) ;  /* 0xffffffac14d47950 */ /* 0x000fec0003c3ffff */
        .type           $_Z12KKT_EVALUATEPfS_S_$_Z8J_0_17_3PfS_,@function
        .size           $_Z12KKT_EVALUATEPfS_S_$_Z8J_0_17_3PfS_,($_Z12KKT_EVALUATEPfS_S_$_Z8J_0_17_4PfS_ - $_Z12KKT_EVALUATEPfS_S_$_Z8J_0_17_3PfS_)
$_Z12KKT_EVALUATEPfS_S_$_Z8J_0_17_3PfS_:
[----:B------:R-:W-:Y:S01]  /*50b0*/  IMAD.MOV.U32 R4, RZ, RZ, RZ ;  /* 0x000000ffff047224 */ /* 0x000fe200078e00ff */
[----:B------:R-:W-:Y:S06]  /*50c0*/  RET.REL.NODEC R20 `(_Z12KKT_EVALUATEPfS_S_) ;  /* 0xffffffac14cc7950 */ /* 0x000fec0003c3ffff */
        .type           $_Z12KKT_EVALUATEPfS_S_$_Z8J_0_17_4PfS_,@function
        .size           $_Z12KKT_EVALUATEPfS_S_$_Z8J_0_17_4PfS_,($_Z12KKT_EVALUATEPfS_S_$_Z8J_0_17_5PfS_ - $_Z12KKT_EVALUATEPfS_S_$_Z8J_0_17_4PfS_)
$_Z12KKT_EVALUATEPfS_S_$_Z8J_0_17_4PfS_:
[----:B------:R-:W-:Y:S01]  /*50d0*/  HFMA2 R4, -RZ, RZ, 0, 0 ;  /* 0x00000000ff047431 */ /* 0x000fe200000001ff */
[----:B------:R-:W-:Y:S06]  /*50e0*/  RET.REL.NODEC R20 `(_Z12KKT_EVALUATEPfS_S_) ;  /* 0xffffffac14c47950 */ /* 0x000fec0003c3ffff */
        .type           $_Z12KKT_EVALUATEPfS_S_$_Z8J_0_17_5PfS_,@function
        .size           $_Z12KKT_EVALUATEPfS_S_$_Z8J_0_17_5PfS_,($_Z12KKT_EVALUATEPfS_S_$_Z8J_0_17_6PfS_ - $_Z12KKT_EVALUATEPfS_S_$_Z8J_0_17_5PfS_)
$_Z12KKT_EVALUATEPfS_S_$_Z8J_0_17_5PfS_:
[----:B------:R-:W-:Y:S01]  /*50f0*/  IMAD.MOV.U32 R4, RZ, RZ, RZ ;  /* 0x000000ffff047224 */ /* 0x000fe200078e00ff */
[----:B------:R-:W-:Y:S06]  /*5100*/  RET.REL.NODEC R20 `(_Z12KKT_EVALUATEPfS_S_) ;  /* 0xffffffac14bc7950 */ /* 0x000fec0003c3ffff */
        .type           $_Z12KKT_EVALUATEPfS_S_$_Z8J_0_17_6PfS_,@function
        .size           $_Z12KKT_EVALUATEPfS_S_$_Z8J_0_17_6PfS_,($_Z12KKT_EVALUATEPfS_S_$_Z8J_0_17_7PfS_ - $_Z12KKT_EVALUATEPfS_S_$_Z8J_0_17_6PfS_)
$_Z12KKT_EVALUATEPfS_S_$_Z8J_0_17_6PfS_:
[----:B------:R-:W-:Y:S01]  /*5110*/  MOV R4, RZ ;  /* 0x000000ff00047202 */ /* 0x000fe20000000f00 */
[----:B------:R-:W-:Y:S06]  /*5120*/  RET.REL.NODEC R20 `(_Z12KKT_EVALUATEPfS_S_) ;  /* 0xffffffac14b47950 */ /* 0x000fec0003c3ffff */
        .type           $_Z12KKT_EVALUATEPfS_S_$_Z8J_0_17_7PfS_,@function
        .size           $_Z12KKT_EVALUATEPfS_S_$_Z8J_0_17_7PfS_,($_Z12KKT_EVALUATEPfS_S_$_Z8J_0_17_8PfS_ - $_Z12KKT_EVALUATEPfS_S_$_Z8J_0_17_7PfS_)
$_Z12KKT_EVALUATEPfS_S_$_Z8J_0_17_7PfS_:
[----:B------:R-:W-:Y:S01]  /*5130*/  IMAD.MOV.U32 R4, RZ, RZ, RZ ;  /* 0x000000ffff047224 */ /* 0x000fe200078e00ff */
[----:B------:R-:W-:Y:S06]  /*5140*/  RET.REL.NODEC R20 `(_Z12KKT_EVALUATEPfS_S_) ;  /* 0xffffffac14ac7950 */ /* 0x000fec0003c3ffff */
        .type           $_Z12KKT_EVALUATEPfS_S_$_Z8J_0_17_8PfS_,@function
        .size           $_Z12KKT_EVALUATEPfS_S_$_Z8J_0_17_8PfS_,($_Z12KKT_EVALUATEPfS_S_$_Z8J_0_17_9PfS_ - $_Z12KKT_EVALUATEPfS_S_$_Z8J_0_17_8PfS_)
$_Z12KKT_EVALUATEPfS_S_$_Z8J_0_17_8PfS_:
[----:B------:R-:W-:Y:S01]  /*5150*/  HFMA2 R4, -RZ, RZ, 0, 0 ;  /* 0x00000000ff047431 */ /* 0x000fe200000001ff */
[----:B------:R-:W-:Y:S06]  /*5160*/  RET.REL.NODEC R20 `(_Z12KKT_EVALUATEPfS_S_) ;  /* 0xffffffac14a47950 */ /* 0x000fec0003c3ffff */
        .type           $_Z12KKT_EVALUATEPfS_S_$_Z8J_0_17_9PfS_,@function
        .size           $_Z12KKT_EVALUATEPfS_S_$_Z8J_0_17_9PfS_,($_Z12KKT_EVALUATEPfS_S_$_Z8J_0_18_0PfS_ - $_Z12KKT_EVALUATEPfS_S_$_Z8J_0_17_9PfS_)
$_Z12KKT_EVALUATEPfS_S_$_Z8J_0_17_9PfS_:
        /* <DEDUP_REMOVED lines=10> */
        .type           $_Z12KKT_EVALUATEPfS_S_$_Z8J_0_18_0PfS_,@function
        .size           $_Z12KKT_EVALUATEPfS_S_$_Z8J_0_18_0PfS_,($_Z12KKT_EVALUATEPfS_S_$_Z8J_0_18_1PfS_ - $_Z12KKT_EVALUATEPfS_S_$_Z8J_0_18_0PfS_)
$_Z12KKT_EVALUATEPfS_S_$_Z8J_0_18_0PfS_:
[----:B------:R-:W-:Y:S01]  /*5210*/  IMAD.MOV.U32 R4, RZ, RZ, RZ ;  /* 0x000000ffff047224 */ /* 0x000fe200078e00ff */
[----:B------:R-:W-:Y:S06]  /*5220*/  RET.REL.NODEC R20 `(_Z12KKT_EVALUATEPfS_S_) ;  /* 0xffffffac14747950 */ /* 0x000fec0003c3ffff */
        .type           $_Z12KKT_EVALUATEPfS_S_$_Z8J_0_18_1PfS_,@function
        .size           $_Z12KKT_EVALUATEPfS_S_$_Z8J_0_18_1PfS_,($_Z12KKT_EVALUATEPfS_S_$_Z8J_0_18_2PfS_ - $_Z12KKT_EVALUATEPfS_S_$_Z8J_0_18_1PfS_)
$_Z12KKT_EVALUATEPfS_S_$_Z8J_0_18_1PfS_:
[----:B------:R-:W-:Y:S01]  /*5230*/  HFMA2 R4, -RZ, RZ, 0, 0 ;  /* 0x00000000ff047431 */ /* 0x000fe200000001ff */
[----:B------:R-:W-:Y:S06]  /*5240*/  RET.REL.NODEC R20 `(_Z12KKT_EVALUATEPfS_S_) ;  /* 0xffffffac146c7950 */ /* 0x000fec0003c3ffff */
        .type           $_Z12KKT_EVALUATEPfS_S_$_Z8J_0_18_2PfS_,@function
        .size           $_Z12KKT_EVALUATEPfS_S_$_Z8J_0_18_2PfS_,($_Z12KKT_EVALUATEPfS_S_$_Z8J_0_18_3PfS_ - $_Z12KKT_EVALUATEPfS_S_$_Z8J_0_18_2PfS_)
$_Z12KKT_EVALUATEPfS_S_$_Z8J_0_18_2PfS_:
[----:B------:R-:W-:Y:S01]  /*5250*/  IMAD.MOV.U32 R4, RZ, RZ, RZ ;  /* 0x000000ffff047224 */ /* 0x000fe200078e00ff */
[----:B------:R-:W-:Y:S06]  /*5260*/  RET.REL.NODEC R20 `(_Z12KKT_EVALUATEPfS_S_) ;  /* 0xffffffac14647950 */ /* 0x000fec0003c3ffff */
        .type           $_Z12KKT_EVALUATEPfS_S_$_Z8J_0_18_3PfS_,@function
        .size           $_Z12KKT_EVALUATEPfS_S_$_Z8J_0_18_3PfS_,($_Z12KKT_EVALUATEPfS_S_$_Z8J_0_18_4PfS_ - $_Z12KKT_EVALUATEPfS_S_$_Z8J_0_18_3PfS_)
$_Z12KKT_EVALUATEPfS_S_$_Z8J_0_18_3PfS_:
[----:B------:R-:W-:Y:S01]  /*5270*/  MOV R4, RZ ;  /* 0x000000ff00047202 */ /* 0x000fe20000000f00 */
[----:B------:R-:W-:Y:S06]  /*5280*/  RET.REL.NODEC R20 `(_Z12KKT_EVALUATEPfS_S_) ;  /* 0xffffffac145c7950 */ /* 0x000fec0003c3ffff */
        .type           $_Z12KKT_EVALUATEPfS_S_$_Z8J_0_18_4PfS_,@function
        .size           $_Z12KKT_EVALUATEPfS_S_$_Z8J_0_18_4PfS_,($_Z12KKT_EVALUATEPfS_S_$_Z8J_0_18_5PfS_ - $_Z12KKT_EVALUATEPfS_S_$_Z8J_0_18_4PfS_)
$_Z12KKT_EVALUATEPfS_S_$_Z8J_0_18_4PfS_:
[----:B------:R-:W-:Y:S01]  /*5290*/  IMAD.MOV.U32 R4, RZ, RZ, RZ ;  /* 0x000000ffff047224 */ /* 0x000fe200078e00ff */
[----:B------:R-:W-:Y:S06]  /*52a0*/  RET.REL.NODEC R20 `(_Z12KKT_EVALUATEPfS_S_) ;  /* 0xffffffac14547950 */ /* 0x000fec0003c3ffff */
        .type           $_Z12KKT_EVALUATEPfS_S_$_Z8J_0_18_5PfS_,@function
        .size           $_Z12KKT_EVALUATEPfS_S_$_Z8J_0_18_5PfS_,($_Z12KKT_EVALUATEPfS_S_$_Z8J_0_18_6PfS_ - $_Z12KKT_EVALUATEPfS_S_$_Z8J_0_18_5PfS_)
$_Z12KKT_EVALUATEPfS_S_$_Z8J_0_18_5PfS_:
[----:B------:R-:W-:Y:S01]  /*52b0*/  HFMA2 R4, -RZ, RZ, 0, 0 ;  /* 0x00000000ff047431 */ /* 0x000fe200000001ff */
[----:B------:R-:W-:Y:S06]  /*52c0*/  RET.REL.NODEC R20 `(_Z12KKT_EVALUATEPfS_S_) ;  /* 0xffffffac144c7950 */ /* 0x000fec0003c3ffff */
        .type           $_Z12KKT_EVALUATEPfS_S_$_Z8J_0_18_6PfS_,@function
        .size           $_Z12KKT_EVALUATEPfS_S_$_Z8J_0_18_6PfS_,($_Z12KKT_EVALUATEPfS_S_$_Z8J_0_18_7PfS_ - $_Z12KKT_EVALUATEPfS_S_$_Z8J_0_18_6PfS_)
$_Z12KKT_EVALUATEPfS_S_$_Z8J_0_18_6PfS_:
[----:B------:R-:W-:Y:S01]  /*52d0*/  IMAD.MOV.U32 R4, RZ, RZ, RZ ;  /* 0x000000ffff047224 */ /* 0x000fe200078e00ff */
[----:B------:R-:W-:Y:S06]  /*52e0*/  RET.REL.NODEC R20 `(_Z12KKT_EVALUATEPfS_S_) ;  /* 0xffffffac14447950 */ /* 0x000fec0003c3ffff */
        .type           $_Z12KKT_EVALUATEPfS_S_$_Z8J_0_18_7PfS_,@function
        .size           $_Z12KKT_EVALUATEPfS_S_$_Z8J_0_18_7PfS_,($_Z12KKT_EVALUATEPfS_S_$_Z8J_0_18_8PfS_ - $_Z12KKT_EVALUATEPfS_S_$_Z8J_0_18_7PfS_)
$_Z12KKT_EVALUATEPfS_S_$_Z8J_0_18_7PfS_:
[----:B------:R-:W-:Y:S01]  /*52f0*/  MOV R4, RZ ;  /* 0x000000ff00047202 */ /* 0x000fe20000000f00 */
[----:B------:R-:W-:Y:S06]  /*5300*/  RET.REL.NODEC R20 `(_Z12KKT_EVALUATEPfS_S_) ;  /* 0xffffffac143c7950 */ /* 0x000fec0003c3ffff */
        .type           $_Z12KKT_EVALUATEPfS_S_$_Z8J_0_18_8PfS_,@function
        .size           $_Z12KKT_EVALUATEPfS_S_$_Z8J_0_18_8PfS_,($_Z12KKT_EVALUATEPfS_S_$_Z8J_0_18_9PfS_ - $_Z12KKT_EVALUATEPfS_S_$_Z8J_0_18_8PfS_)
$_Z12KKT_EVALUATEPfS_S_$_Z8J_0_18_8PfS_:
[----:B------:R-:W-:Y:S01]  /*5310*/  IMAD.MOV.U32 R4, RZ, RZ, RZ ;  /* 0x000000ffff047224 */ /* 0x000fe200078e00ff */
[----:B------:R-:W-:Y:S06]  /*5320*/  RET.REL.NODEC R20 `(_Z12KKT_EVALUATEPfS_S_) ;  /* 0xffffffac14347950 */ /* 0x000fec0003c3ffff */
        .type           $_Z12KKT_EVALUATEPfS_S_$_Z8J_0_18_9PfS_,@function
        .size           $_Z12KKT_EVALUATEPfS_S_$_Z8J_0_18_9PfS_,($_Z12KKT_EVALUATEPfS_S_$_Z8J_0_19_0PfS_ - $_Z12KKT_EVALUATEPfS_S_$_Z8J_0_18_9PfS_)
$_Z12KKT_EVALUATEPfS_S_$_Z8J_0_18_9PfS_:
[----:B------:R-:W-:Y:S01]  /*5330*/  HFMA2 R4, -RZ, RZ, 0, 0 ;  /* 0x00000000ff047431 */ /* 0x000fe200000001ff */
[----:B------:R-:W-:Y:S06]  /*5340*/  RET.REL.NODEC R20 `(_Z12KKT_EVALUATEPfS_S_) ;  /* 0xffffffac142c7950 */ /* 0x000fec0003c3ffff */
        .type           $_Z12KKT_EVALUATEPfS_S_$_Z8J_0_19_0PfS_,@function
        .size           $_Z12KKT_EVALUATEPfS_S_$_Z8J_0_19_0PfS_,($_Z12KKT_EVALUATEPfS_S_$_Z8J_0_19_1PfS_ - $_Z12KKT_EVALUATEPfS_S_$_Z8J_0_19_0PfS_)
$_Z12KKT_EVALUATEPfS_S_$_Z8J_0_19_0PfS_:
[----:B------:R-:W-:Y:S01]  /*5350*/  IMAD.MOV.U32 R4, RZ, RZ, RZ ;  /* 0x000000ffff047224 */ /* 0x000fe200078e00ff */
[----:B------:R-:W-:Y:S06]  /*5360*/  RET.REL.NODEC R20 `(_Z12KKT_EVALUATEPfS_S_) ;  /* 0xffffffac14247950 */ /* 0x000fec0003c3ffff */
        .type           $_Z12KKT_EVALUATEPfS_S_$_Z8J_0_19_1PfS_,@function
        .size           $_Z12KKT_EVALUATEPfS_S_$_Z8J_0_19_1PfS_,($_Z12KKT_EVALUATEPfS_S_$_Z8J_0_19_2PfS_ - $_Z12KKT_EVALUATEPfS_S_$_Z8J_0_19_1PfS_)
$_Z12KKT_EVALUATEPfS_S_$_Z8J_0_19_1PfS_:
[----:B------:R-:W-:Y:S01]  /*5370*/  MOV R4, RZ ;  /* 0x000000ff00047202 */ /* 0x000fe20000000f00 */
[----:B------:R-:W-:Y:S06]  /*5380*/  RET.REL.NODEC R20 `(_Z12KKT_EVALUATEPfS_S_) ;  /* 0xffffffac141c7950 */ /* 0x000fec0003c3ffff */
        .type           $_Z12KKT_EVALUATEPfS_S_$_Z8J_0_19_2PfS_,@function
        .size           $_Z12KKT_EVALUATEPfS_S_$_Z8J_0_19_2PfS_,($_Z12KKT_EVALUATEPfS_S_$_Z8J_0_19_3PfS_ - $_Z12KKT_EVALUATEPfS_S_$_Z8J_0_19_2PfS_)
$_Z12KKT_EVALUATEPfS_S_$_Z8J_0_19_2PfS_:
[----:B------:R-:W-:Y:S01]  /*5390*/  IMAD.MOV.U32 R4, RZ, RZ, RZ ;  /* 0x000000ffff047224 */ /* 0x000fe200078e00ff */
[----:B------:R-:W-:Y:S06]  /*53a0*/  RET.REL.NODEC R20 `(_Z12KKT_EVALUATEPfS_S_) ;  /* 0xffffffac14147950 */ /* 0x000fec0003c3ffff */
        .type           $_Z12KKT_EVALUATEPfS_S_$_Z8J_0_19_3PfS_,@function
        .size           $_Z12KKT_EVALUATEPfS_S_$_Z8J_0_19_3PfS_,($_Z12KKT_EVALUATEPfS_S_$_Z8J_0_19_4PfS_ - $_Z12KKT_EVALUATEPfS_S_$_Z8J_0_19_3PfS_)
$_Z12KKT_EVALUATEPfS_S_$_Z8J_0_19_3PfS_:
[----:B------:R-:W-:Y:S01]  /*53b0*/  HFMA2 R4, -RZ, RZ, 0, 0 ;  /* 0x00000000ff047431 */ /* 0x000fe200000001ff */
[----:B------:R-:W-:Y:S06]  /*53c0*/  RET.REL.NODEC R20 `(_Z12KKT_EVALUATEPfS_S_) ;  /* 0xffffffac140c7950 */ /* 0x000fec0003c3ffff */
        .type           $_Z12KKT_EVALUATEPfS_S_$_Z8J_0_19_4PfS_,@function
        .size           $_Z12KKT_EVALUATEPfS_S_$_Z8J_0_19_4PfS_,($_Z12KKT_EVALUATEPfS_S_$_Z8J_0_19_5PfS_ - $_Z12KKT_EVALUATEPfS_S_$_Z8J_0_19_4PfS_)
$_Z12KKT_EVALUATEPfS_S_$_Z8J_0_19_4PfS_:
[----:B------:R-:W-:Y:S01]  /*53d0*/  IMAD.MOV.U32 R4, RZ, RZ, RZ ;  /* 0x000000ffff047224 */ /* 0x000fe200078e00ff */
[----:B------:R-:W-:Y:S06]  /*53e0*/  RET.REL.NODEC R20 `(_Z12KKT_EVALUATEPfS_S_) ;  /* 0xffffffac14047950 */ /* 0x000fec0003c3ffff */
        .type           $_Z12KKT_EVALUATEPfS_S_$_Z8J_0_19_5PfS_,@function
        .size           $_Z12KKT_EVALUATEPfS_S_$_Z8J_0_19_5PfS_,($_Z12KKT_EVALUATEPfS_S_$_Z8J_0_19_6PfS_ - $_Z12KKT_EVALUATEPfS_S_$_Z8J_0_19_5PfS_)
$_Z12KKT_EVALUATEPfS_S_$_Z8J_0_19_5PfS_:
[----:B------:R-:W-:Y:S01]  /*53f0*/  MOV R4, RZ ;  /* 0x000000ff00047202 */ /* 0x000fe20000000f00 */
[----:B------:R-:W-:Y:S06]  /*5400*/  RET.REL.NODEC R20 `(_Z12KKT_EVALUATEPfS_S_) ;  /* 0xffffffa814fc7950 */ /* 0x000fec0003c3ffff */
        .type           $_Z12KKT_EVALUATEPfS_S_$_Z8J_0_19_6PfS_,@function
        .size           $_Z12KKT_EVALUATEPfS_S_$_Z8J_0_19_6PfS_,($_Z12KKT_EVALUATEPfS_S_$_Z8J_0_19_7PfS_ - $_Z12KKT_EVALUATEPfS_S_$_Z8J_0_19_6PfS_)
$_Z12KKT_EVALUATEPfS_S_$_Z8J_0_19_6PfS_:
[----:B------:R-:W-:Y:S01]  /*5410*/  IMAD.MOV.U32 R4, RZ, RZ, RZ ;  /* 0x000000ffff047224 */ /* 0x000fe200078e00ff */
[----:B------:R-:W-:Y:S06]  /*5420*/  RET.REL.NODEC R20 `(_Z12KKT_EVALUATEPfS_S_) ;  /* 0xffffffa814f47950 */ /* 0x000fec0003c3ffff */
        .type           $_Z12KKT_EVALUATEPfS_S_$_Z8J_0_19_7PfS_,@function
        .size           $_Z12KKT_EVALUATEPfS_S_$_Z8J_0_19_7PfS_,($_Z12KKT_EVALUATEPfS_S_$_Z8J_0_19_8PfS_ - $_Z12KKT_EVALUATEPfS_S_$_Z8J_0_19_7PfS_)
$_Z12KKT_EVALUATEPfS_S_$_Z8J_0_19_7PfS_:
[----:B------:R-:W-:Y:S01]  /*5430*/  HFMA2 R4, -RZ, RZ, 0, 0 ;  /* 0x00000000ff047431 */ /* 0x000fe200000001ff */
[----:B------:R-:W-:Y:S06]  /*5440*/  RET.REL.NODEC R20 `(_Z12KKT_EVALUATEPfS_S_) ;  /* 0xffffffa814ec7950 */ /* 0x000fec0003c3ffff */
        .type           $_Z12KKT_EVALUATEPfS_S_$_Z8J_0_19_8PfS_,@function
        .size           $_Z12KKT_EVALUATEPfS_S_$_Z8J_0_19_8PfS_,($_Z12KKT_EVALUATEPfS_S_$_Z8J_0_19_9PfS_ - $_Z12KKT_EVALUATEPfS_S_$_Z8J_0_19_8PfS_)
$_Z12KKT_EVALUATEPfS_S_$_Z8J_0_19_8PfS_:
[----:B------:R-:W-:Y:S01]  /*5450*/  IMAD.MOV.U32 R4, RZ, RZ, RZ ;  /* 0x000000ffff047224 */ /* 0x000fe200078e00ff */
[----:B------:R-:W-:Y:S06]  /*5460*/  RET.REL.NODEC R20 `(_Z12KKT_EVALUATEPfS_S_) ;  /* 0xffffffa814e47950 */ /* 0x000fec0003c3ffff */
        .type           $_Z12KKT_EVALUATEPfS_S_$_Z8J_0_19_9PfS_,@function
        .size           $_Z12KKT_EVALUATEPfS_S_$_Z8J_0_19_9PfS_,($_Z12KKT_EVALUATEPfS_S_$_Z8J_0_1_10PfS_ - $_Z12KKT_EVALUATEPfS_S_$_Z8J_0_19_9PfS_)
$_Z12KKT_EVALUATEPfS_S_$_Z8J_0_19_9PfS_:
[----:B------:R-:W-:Y:S01]  /*5470*/  MOV R4, RZ ;  /* 0x000000ff00047202 */ /* 0x000fe20000000f00 */
[----:B------:R-:W-:Y:S06]  /*5480*/  RET.REL.NODEC R20 `(_Z12KKT_EVALUATEPfS_S_) ;  /* 0xffffffa814dc7950 */ /* 0x000fec0003c3ffff */
        .type           $_Z12KKT_EVALUATEPfS_S_$_Z8J_0_1_10PfS_,@function
        .size           $_Z12KKT_EVALUATEPfS_S_$_Z8J_0_1_10PfS_,($_Z12KKT_EVALUATEPfS_S_$_Z8J_0_1_11PfS_ - $_Z12KKT_EVALUATEPfS_S_$_Z8J_0_1_10PfS_)
$_Z12KKT_EVALUATEPfS_S_$_Z8J_0_1_10PfS_:
[----:B------:R-:W-:Y:S01]  /*5490*/  IMAD.MOV.U32 R4, RZ, RZ, RZ ;  /* 0x000000ffff047224 */ /* 0x000fe200078e00ff */
[----:B------:R-:W-:Y:S06]  /*54a0*/  RET.REL.NODEC R20 `(_Z12KKT_EVALUATEPfS_S_) ;  /* 0xffffffa814d47950 */ /* 0x000fec0003c3ffff */
        .type           $_Z12KKT_EVALUATEPfS_S_$_Z8J_0_1_11PfS_,@function
        .size           $_Z12KKT_EVALUATEPfS_S_$_Z8J_0_1_11PfS_,($_Z12KKT_EVALUATEPfS_S_$_Z8J_0_1_12PfS_ - $_Z12KKT_EVALUATEPfS_S_$_Z8J_0_1_11PfS_)
$_Z12KKT_EVALUATEPfS_S_$_Z8J_0_1_11PfS_:
[----:B------:R-:W-:Y:S01]  /*54b0*/  HFMA2 R4, -RZ, RZ, 0, 0 ;  /* 0x00000000ff047431 */ /* 0x000fe200000001ff */
[----:B------:R-:W-:Y:S06]  /*54c0*/  RET.REL.NODEC R20 `(_Z12KKT_EVALUATEPfS_S_) ;  /* 0xffffffa814cc7950 */ /* 0x000fec0003c3ffff */
        .type           $_Z12KKT_EVALUATEPfS_S_$_Z8J_0_1_12PfS_,@function
        .size           $_Z12KKT_EVALUATEPfS_S_$_Z8J_0_1_12PfS_,($_Z12KKT_EVALUATEPfS_S_$_Z8J_0_1_13PfS_ - $_Z12KKT_EVALUATEPfS_S_$_Z8J_0_1_12PfS_)
$_Z12KKT_EVALUATEPfS_S_$_Z8J_0_1_12PfS_:
[----:B------:R-:W-:Y:S01]  /*54d0*/  IMAD.MOV.U32 R4, RZ, RZ, RZ ;  /* 0x000000ffff047224 */ /* 0x000fe200078e00ff */
[----:B------:R-:W-:Y:S06]  /*54e0*/  RET.REL.NODEC R20 `(_Z12KKT_EVALUATEPfS_S_) ;  /* 0xffffffa814c47950 */ /* 0x000fec0003c3ffff */
        .type           $_Z12KKT_EVALUATEPfS_S_$_Z8J_0_1_13PfS_,@function
        .size           $_Z12KKT_EVALUATEPfS_S_$_Z8J_0_1_13PfS_,($_Z12KKT_EVALUATEPfS_S_$_Z8J_0_1_14PfS_ - $_Z12KKT_EVALUATEPfS_S_$_Z8J_0_1_13PfS_)
$_Z12KKT_EVALUATEPfS_S_$_Z8J_0_1_13PfS_:
[----:B------:R-:W-:Y:S01]  /*54f0*/  MOV R4, RZ ;  /* 0x000000ff00047202 */ /* 0x000fe20000000f00 */
[----:B------:R-:W-:Y:S06]  /*5500*/  RET.REL.NODEC R20 `(_Z12KKT_EVALUATEPfS_S_) ;  /* 0xffffffa814bc7950 */ /* 0x000fec0003c3ffff */
        .type           $_Z12KKT_EVALUATEPfS_S_$_Z8J_0_1_14PfS_,@function
        .size           $_Z12KKT_EVALUATEPfS_S_$_Z8J_0_1_14PfS_,($_Z12KKT_EVALUATEPfS_S_$_Z8J_0_1_15PfS_ - $_Z12KKT_EVALUATEPfS_S_$_Z8J_0_1_14PfS_)
$_Z12KKT_EVALUATEPfS_S_$_Z8J_0_1_14PfS_:
[----:B------:R-:W-:Y:S01]  /*5510*/  IMAD.MOV.U32 R4, RZ, RZ, RZ ;  /* 0x000000ffff047224 */ /* 0x000fe200078e00ff */
[----:B------:R-:W-:Y:S06]  /*5520*/  RET.REL.NODEC R20 `(_Z12KKT_EVALUATEPfS_S_) ;  /* 0xffffffa814b47950 */ /* 0x000fec0003c3ffff */
        .type           $_Z12KKT_EVALUATEPfS_S_$_Z8J_0_1_15PfS_,@function
        .size           $_Z12KKT_EVALUATEPfS_S_$_Z8J_0_1_15PfS_,($_Z12KKT_EVALUATEPfS_S_$_Z8J_0_1_16PfS_ - $_Z12KKT_EVALUATEPfS_S_$_Z8J_0_1_15PfS_)
$_Z12KKT_EVALUATEPfS_S_$_Z8J_0_1_15PfS_:
[----:B------:R-:W-:Y:S01]  /*5530*/  HFMA2 R4, -RZ, RZ, 0, 0 ;  /* 0x00000000ff047431 */ /* 0x000fe200000001ff */
[----:B------:R-:W-:Y:S06]  /*5540*/  RET.REL.NODEC R20 `(_Z12KKT_EVALUATEPfS_S_) ;  /* 0xffffffa814ac7950 */ /* 0x000fec0003c3ffff */
        .type           $_Z12KKT_EVALUATEPfS_S_$_Z8J_0_1_16PfS_,@function
        .size           $_Z12KKT_EVALUATEPfS_S_$_Z8J_0_1_16PfS_,($_Z12KKT_EVALUATEPfS_S_$_Z8J_0_1_17PfS_ - $_Z12KKT_EVALUATEPfS_S_$_Z8J_0_1_16PfS_)
$_Z12KKT_EVALUATEPfS_S_$_Z8J_0_1_16PfS_:
[----:B------:R-:W-:Y:S01]  /*5550*/  IMAD.MOV.U32 R4, RZ, RZ, RZ ;  /* 0x000000ffff047224 */ /* 0x000fe200078e00ff */
[----:B------:R-:W-:Y:S06]  /*5560*/  RET.REL.NODEC R20 `(_Z12KKT_EVALUATEPfS_S_) ;  /* 0xffffffa814a47950 */ /* 0x000fec0003c3ffff */
        .type           $_Z12KKT_EVALUATEPfS_S_$_Z8J_0_1_17PfS_,@function
        .size           $_Z12KKT_EVALUATEPfS_S_$_Z8J_0_1_17PfS_,($_Z12KKT_EVALUATEPfS_S_$_Z8J_0_1_18PfS_ - $_Z12KKT_EVALUATEPfS_S_$_Z8J_0_1_17PfS_)
$_Z12KKT_EVALUATEPfS_S_$_Z8J_0_1_17PfS_:
[----:B------:R-:W-:Y:S01]  /*5570*/  MOV R4, RZ ;  /* 0x000000ff00047202 */ /* 0x000fe20000000f00 */
[----:B------:R-:W-:Y:S06]  /*5580*/  RET.REL.NODEC R20 `(_Z12KKT_EVALUATEPfS_S_) ;  /* 0xffffffa8149c7950 */ /* 0x000fec0003c3ffff */
        .type           $_Z12KKT_EVALUATEPfS_S_$_Z8J_0_1_18PfS_,@function
        .size           $_Z12KKT_EVALUATEPfS_S_$_Z8J_0_1_18PfS_,($_Z12KKT_EVALUATEPfS_S_$_Z8J_0_1_19PfS_ - $_Z12KKT_EVALUATEPfS_S_$_Z8J_0_1_18PfS_)
$_Z12KKT_EVALUATEPfS_S_$_Z8J_0_1_18PfS_:
[----:B------:R-:W-:Y:S01]  /*5590*/  IMAD.MOV.U32 R4, RZ, RZ, RZ ;  /* 0x000000ffff047224 */ /* 0x000fe200078e00ff */
[----:B------:R-:W-:Y:S06]  /*55a0*/  RET.REL.NODEC R20 `(_Z12KKT_EVALUATEPfS_S_) ;  /* 0xffffffa814947950 */ /* 0x000fec0003c3ffff */
        .type           $_Z12KKT_EVALUATEPfS_S_$_Z8J_0_1_19PfS_,@function
        .size           $_Z12KKT_EVALUATEPfS_S_$_Z8J_0_1_19PfS_,($_Z12KKT_EVALUATEPfS_S_$_Z8J_0_1_20PfS_ - $_Z12KKT_EVALUATEPfS_S_$_Z8J_0_1_19PfS_)
$_Z12KKT_EVALUATEPfS_S_$_Z8J_0_1_19PfS_:
[----:B------:R-:W-:Y:S01]  /*55b0*/  HFMA2 R4, -RZ, RZ, 0, 0 ;  /* 0x00000000ff047431 */ /* 0x000fe200000001ff */
[----:B------:R-:W-:Y:S06]  /*55c0*/  RET.REL.NODEC R20 `(_Z12KKT_EVALUATEPfS_S_) ;  /* 0xffffffa8148c7950 */ /* 0x000fec0003c3ffff */
        .type           $_Z12KKT_EVALUATEPfS_S_$_Z8J_0_1_20PfS_,@function
        .size           $_Z12KKT_EVALUATEPfS_S_$_Z8J_0_1_20PfS_,($_Z12KKT_EVALUATEPfS_S_$_Z8J_0_1_21PfS_ - $_Z12KKT_EVALUATEPfS_S_$_Z8J_0_1_20PfS_)
$_Z12KKT_EVALUATEPfS_S_$_Z8J_0_1_20PfS_:
[----:B------:R-:W-:Y:S01]  /*55d0*/  IMAD.MOV.U32 R4, RZ, RZ, RZ ;  /* 0x000000ffff047224 */ /* 0x000fe200078e00ff */
[----:B------:R-:W-:Y:S06]  /*55e0*/  RET.REL.NODEC R20 `(_Z12KKT_EVALUATEPfS_S_) ;  /* 0xffffffa814847950 */ /* 0x000fec0003c3ffff */
        .type           $_Z12KKT_EVALUATEPfS_S_$_Z8J_0_1_21PfS_,@function
        .size           $_Z12KKT_EVALUATEPfS_S_$_Z8J_0_1_21PfS_,($_Z12KKT_EVALUATEPfS_S_$_Z8J_0_20_0PfS_ - $_Z12KKT_EVALUATEPfS_S_$_Z8J_0_1_21PfS_)
$_Z12KKT_EVALUATEPfS_S_$_Z8J_0_1_21PfS_:
[----:B------:R-:W-:Y:S01]  /*55f0*/  MOV R4, RZ ;  /* 0x000000ff00047202 */ /* 0x000fe20000000f00 */
[----:B------:R-:W-:Y:S06]  /*5600*/  RET.REL.NODEC R20 `(_Z12KKT_EVALUATEPfS_S_) ;  /* 0xffffffa8147c7950 */ /* 0x000fec0003c3ffff */
        .type           $_Z12KKT_EVALUATEPfS_S_$_Z8J_0_20_0PfS_,@function
        .size           $_Z12KKT_EVALUATEPfS_S_$_Z8J_0_20_0PfS_,($_Z12KKT_EVALUATEPfS_S_$_Z8J_0_20_1PfS_ - $_Z12KKT_EVALUATEPfS_S_$_Z8J_0_20_0PfS_)
$_Z12KKT_EVALUATEPfS_S_$_Z8J_0_20_0PfS_:
[----:B------:R-:W-:Y:S01]  /*5610*/  IMAD.MOV.U32 R4, RZ, RZ, RZ ;  /* 0x000000ffff047224 */ /* 0x000fe200078e00ff */
[----:B------:R-:W-:Y:S06]  /*5620*/  RET.REL.NODEC R20 `(_Z12KKT_EVALUATEPfS_S_) ;  /* 0xffffffa814747950 */ /* 0x000fec0003c3ffff */
        .type           $_Z12KKT_EVALUATEPfS_S_$_Z8J_0_20_1PfS_,@function
        .size           $_Z12KKT_EVALUATEPfS_S_$_Z8J_0_20_1PfS_,($_Z12KKT_EVALUATEPfS_S_$_Z8J_0_20_2PfS_ - $_Z12KKT_EVALUATEPfS_S_$_Z8J_0_20_1PfS_)
$_Z12KKT_EVALUATEPfS_S_$_Z8J_0_20_1PfS_:
[----:B------:R-:W-:Y:S01]  /*5630*/  HFMA2 R4, -RZ, RZ, 0, 0 ;  /* 0x00000000ff047431 */ /* 0x000fe200000001ff */
[----:B------:R-:W-:Y:S06]  /*5640*/  RET.REL.NODEC R20 `(_Z12KKT_EVALUATEPfS_S_) ;  /* 0xffffffa8146c7950 */ /* 0x000fec0003c3ffff */
        .type           $_Z12KKT_EVALUATEPfS_S_$_Z8J_0_20_2PfS_,@function
        .size           $_Z12KKT_EVALUATEPfS_S_$_Z8J_0_20_2PfS_,($_Z12KKT_EVALUATEPfS_S_$_Z8J_0_20_3PfS_ - $_Z12KKT_EVALUATEPfS_S_$_Z8J_0_20_2PfS_)
$_Z12KKT_EVALUATEPfS_S_$_Z8J_0_20_2PfS_:
[----:B------:R-:W-:Y:S01]  /*5650*/  IMAD.MOV.U32 R4, RZ, RZ, RZ ;  /* 0x000000ffff047224 */ /* 0x000fe200078e00ff */
[----:B------:R-:W-:Y:S06]  /*5660*/  RET.REL.NODEC R20 `(_Z12KKT_EVALUATEPfS_S_) ;  /* 0xffffffa814647950 */ /* 0x000fec0003c3ffff */
        .type           $_Z12KKT_EVALUATEPfS_S_$_Z8J_0_20_3PfS_,@function
        .size           $_Z12KKT_EVALUATEPfS_S_$_Z8J_0_20_3PfS_,($_Z12KKT_EVALUATEPfS_S_$_Z8J_0_20_4PfS_ - $_Z12KKT_EVALUATEPfS_S_$_Z8J_0_20_3PfS_)
$_Z12KKT_EVALUATEPfS_S_$_Z8J_0_20_3PfS_:
[----:B------:R-:W-:Y:S01]  /*5670*/  MOV R4, RZ ;  /* 0x000000ff00047202 */ /* 0x000fe20000000f00 */
[----:B------:R-:W-:Y:S06]  /*5680*/  RET.REL.NODEC R20 `(_Z12KKT_EVALUATEPfS_S_) ;  /* 0xffffffa8145c7950 */ /* 0x000fec0003c3ffff */
        .type           $_Z12KKT_EVALUATEPfS_S_$_Z8J_0_20_4PfS_,@function
        .size           $_Z12KKT_EVALUATEPfS_S_$_Z8J_0_20_4PfS_,($_Z12KKT_EVALUATEPfS_S_$_Z8J_0_20_5PfS_ - $_Z12KKT_EVALUATEPfS_S_$_Z8J_0_20_4PfS_)
$_Z12KKT_EVALUATEPfS_S_$_Z8J_0_20_4PfS_:
[----:B------:R-:W-:Y:S01]  /*5690*/  IMAD.MOV.U32 R4, RZ, RZ, RZ ;  /* 0x000000ffff047224 */ /* 0x000fe200078e00ff */
[----:B------:R-:W-:Y:S06]  /*56a0*/  RET.REL.NODEC R20 `(_Z12KKT_EVALUATEPfS_S_) ;  /* 0xffffffa814547950 */ /* 0x000fec0003c3ffff */
        .type           $_Z12KKT_EVALUATEPfS_S_$_Z8J_0_20_5PfS_,@function
        .size           $_Z12KKT_EVALUATEPfS_S_$_Z8J_0_20_5PfS_,($_Z12KKT_EVALUATEPfS_S_$_Z8J_0_20_6PfS_ - $_Z12KKT_EVALUATEPfS_S_$_Z8J_0_20_5PfS_)
$_Z12KKT_EVALUATEPfS_S_$_Z8J_0_20_5PfS_:
[----:B------:R-:W-:Y:S01]  /*56b0*/  HFMA2 R4, -RZ, RZ, 0, 0 ;  /* 0x00000000ff047431 */ /* 0x000fe200000001ff */
[----:B------:R-:W-:Y:S06]  /*56c0*/  RET.REL.NODEC R20 `(_Z12KKT_EVALUATEPfS_S_) ;  /* 0xffffffa8144c7950 */ /* 0x000fec0003c3ffff */
        .type           $_Z12KKT_EVALUATEPfS_S_$_Z8J_0_20_6PfS_,@function
        .size           $_Z12KKT_EVALUATEPfS_S_$_Z8J_0_20_6PfS_,($_Z12KKT_EVALUATEPfS_S_$_Z8J_0_20_7PfS_ - $_Z12KKT_EVALUATEPfS_S_$_Z8J_0_20_6PfS_)
$_Z12KKT_EVALUATEPfS_S_$_Z8J_0_20_6PfS_:
[----:B------:R-:W-:Y:S01]  /*56d0*/  IMAD.MOV.U32 R4, RZ, RZ, RZ ;  /* 0x000000ffff047224 */ /* 0x000fe200078e00ff */
[----:B------:R-:W-:Y:S06]  /*56e0*/  RET.REL.NODEC R20 `(_Z12KKT_EVALUATEPfS_S_) ;  /* 0xffffffa814447950 */ /* 0x000fec0003c3ffff */
        .type           $_Z12KKT_EVALUATEPfS_S_$_Z8J_0_20_7PfS_,@function
        .size           $_Z12KKT_EVALUATEPfS_S_$_Z8J_0_20_7PfS_,($_Z12KKT_EVALUATEPfS_S_$_Z8J_0_20_8PfS_ - $_Z12KKT_EVALUATEPfS_S_$_Z8J_0_20_7PfS_)
$_Z12KKT_EVALUATEPfS_S_$_Z8J_0_20_7PfS_:
[----:B------:R-:W-:Y:S01]  /*56f0*/  MOV R4, RZ ;  /* 0x000000ff00047202 */ /* 0x000fe20000000f00 */
[----:B------:R-:W-:Y:S06]  /*5700*/  RET.REL.NODEC R20 `(_Z12KKT_EVALUATEPfS_S_) ;  /* 0xffffffa8143c7950 */ /* 0x000fec0003c3ffff */
        .type           $_Z12KKT_EVALUATEPfS_S_$_Z8J_0_20_8PfS_,@function
        .size           $_Z12KKT_EVALUATEPfS_S_$_Z8J_0_20_8PfS_,($_Z12KKT_EVALUATEPfS_S_$_Z8J_0_20_9PfS_ - $_Z12KKT_EVALUATEPfS_S_$_Z8J_0_20_8PfS_)
$_Z12KKT_EVALUATEPfS_S_$_Z8J_0_20_8PfS_:
[----:B------:R-:W-:Y:S01]  /*5710*/  IMAD.MOV.U32 R4, RZ, RZ, RZ ;  /* 0x000000ffff047224 */ /* 0x000fe200078e00ff */
[----:B------:R-:W-:Y:S06]  /*5720*/  RET.REL.NODEC R20 `(_Z12KKT_EVALUATEPfS_S_) ;  /* 0xffffffa814347950 */ /* 0x000fec0003c3ffff */
        .type           $_Z12KKT_EVALUATEPfS_S_$_Z8J_0_20_9PfS_,@function
        .size           $_Z12KKT_EVALUATEPfS_S_$_Z8J_0_20_9PfS_,($_Z12KKT_EVALUATEPfS_S_$_Z8J_0_21_0PfS_ - $_Z12KKT_EVALUATEPfS_S_$_Z8J_0_20_9PfS_)
$_Z12KKT_EVALUATEPfS_S_$_Z8J_0_20_9PfS_:
[----:B------:R-:W-:Y:S01]  /*5730*/  HFMA2 R4, -RZ, RZ, 0, 0 ;  /* 0x00000000ff047431 */ /* 0x000fe200000001ff */
[----:B------:R-:W-:Y:S06]  /*5740*/  RET.REL.NODEC R20 `(_Z12KKT_EVALUATEPfS_S_) ;  /* 0xffffffa8142c7950 */ /* 0x000fec0003c3ffff */
        .type           $_Z12KKT_EVALUATEPfS_S_$_Z8J_0_21_0PfS_,@function
        .size           $_Z12KKT_EVALUATEPfS_S_$_Z8J_0_21_0PfS_,($_Z12KKT_EVALUATEPfS_S_$_Z8J_0_21_1PfS_ - $_Z12KKT_EVALUATEPfS_S_$_Z8J_0_21_0PfS_)
$_Z12KKT_EVALUATEPfS_S_$_Z8J_0_21_0PfS_:
[----:B------:R-:W-:Y:S01]  /*5750*/  IMAD.MOV.U32 R4, RZ, RZ, RZ ;  /* 0x000000ffff047224 */ /* 0x000fe200078e00ff */
[----:B------:R-:W-:Y:S06]  /*5760*/  RET.REL.NODEC R20 `(_Z12KKT_EVALUATEPfS_S_) ;  /* 0xffffffa814247950 */ /* 0x000fec0003c3ffff */
        .type           $_Z12KKT_EVALUATEPfS_S_$_Z8J_0_21_1PfS_,@function
        .size           $_Z12KKT_EVALUATEPfS_S_$_Z8J_0_21_1PfS_,($_Z12KKT_EVALUATEPfS_S_$_Z8J_0_21_2PfS_ - $_Z12KKT_EVALUATEPfS_S_$_Z8J_0_21_1PfS_)
$_Z12KKT_EVALUATEPfS_S_$_Z8J_0_21_1PfS_:
[----:B------:R-:W-:Y:S01]  /*5770*/  MOV R4, RZ ;  /* 0x000000ff00047202 */ /* 0x000fe20000000f00 */
[----:B------:R-:W-:Y:S06]  /*5780*/  RET.REL.NODEC R20 `(_Z12KKT_EVALUATEPfS_S_) ;  /* 0xffffffa8141c7950 */ /* 0x000fec0003c3ffff */
        .type           $_Z12KKT_EVALUATEPfS_S_$_Z8J_0_21_2PfS_,@function
        .size           $_Z12KKT_EVALUATEPfS_S_$_Z8J_0_21_2PfS_,($_Z12KKT_EVALUATEPfS_S_$_Z8J_0_21_3PfS_ - $_Z12KKT_EVALUATEPfS_S_$_Z8J_0_21_2PfS_)
$_Z12KKT_EVALUATEPfS_S_$_Z8J_0_21_2PfS_:
[----:B------:R-:W-:Y:S01]  /*5790*/  IMAD.MOV.U32 R4, RZ, RZ, RZ ;  /* 0x000000ffff047224 */ /* 0x000fe200078e00ff */
[----:B------:R-:W-:Y:S06]  /*57a0*/  RET.REL.NODEC R20 `(_Z12KKT_EVALUATEPfS_S_) ;  /* 0xffffffa814147950 */ /* 0x000fec0003c3ffff */
        .type           $_Z12KKT_EVALUATEPfS_S_$_Z8J_0_21_3PfS_,@function
        .size           $_Z12KKT_EVALUATEPfS_S_$_Z8J_0_21_3PfS_,($_Z12KKT_EVALUATEPfS_S_$_Z8J_0_21_4PfS_ - $_Z12KKT_EVALUATEPfS_S_$_Z8J_0_21_3PfS_)
$_Z12KKT_EVALUATEPfS_S_$_Z8J_0_21_3PfS_:
[----:B------:R-:W-:Y:S01]  /*57b0*/  HFMA2 R4, -RZ, RZ, 0, 0 ;  /* 0x00000000ff047431 */ /* 0x000fe200000001ff */
[----:B------:R-:W-:Y:S06]  /*57c0*/  RET.REL.NODEC R20 `(_Z12KKT_EVALUATEPfS_S_) ;  /* 0xffffffa8140c7950 */ /* 0x000fec0003c3ffff */
        .type           $_Z12KKT_EVALUATEPfS_S_$_Z8J_0_21_4PfS_,@function
        .size           $_Z12KKT_EVALUATEPfS_S_$_Z8J_0_21_4PfS_,($_Z12KKT_EVALUATEPfS_S_$_Z8J_0_21_5PfS_ - $_Z12KKT_EVALUATEPfS_S_$_Z8J_0_21_4PfS_)
$_Z12KKT_EVALUATEPfS_S_$_Z8J_0_21_4PfS_:
[----:B------:R-:W-:Y:S01]  /*57d0*/  IMAD.MOV.U32 R4, RZ, RZ, RZ ;  /* 0x000000ffff047224 */ /* 0x000fe200078e00ff */
[----:B------:R-:W-:Y:S06]  /*57e0*/  RET.REL.NODEC R20 `(_Z12KKT_EVALUATEPfS_S_) ;  /* 0xffffffa814047950 */ /* 0x000fec0003c3ffff */
        .type           $_Z12KKT_EVALUATEPfS_S_$_Z8J_0_21_5PfS_,@function
        .size           $_Z12KKT_EVALUATEPfS_S_$_Z8J_0_21_5PfS_,($_Z12KKT_EVALUATEPfS_S_$_Z8J_0_21_6PfS_ - $_Z12KKT_EVALUATEPfS_S_$_Z8J_0_21_5PfS_)
$_Z12KKT_EVALUATEPfS_S_$_Z8J_0_21_5PfS_:
[----:B------:R-:W-:Y:S01]  /*57f0*/  MOV R4, RZ ;  /* 0x000000ff00047202 */ /* 0x000fe20000000f00 */
[----:B------:R-:W-:Y:S06]  /*5800*/  RET.REL.NODEC R20 `(_Z12KKT_EVALUATEPfS_S_) ;  /* 0xffffffa414fc7950 */ /* 0x000fec0003c3ffff */
        .type           $_Z12KKT_EVALUATEPfS_S_$_Z8J_0_21_6PfS_,@function
        .size           $_Z12KKT_EVALUATEPfS_S_$_Z8J_0_21_6PfS_,($_Z12KKT_EVALUATEPfS_S_$_Z8J_0_21_7PfS_ - $_Z12KKT_EVALUATEPfS_S_$_Z8J_0_21_6PfS_)
$_Z12KKT_EVALUATEPfS_S_$_Z8J_0_21_6PfS_:
[----:B------:R-:W-:Y:S01]  /*5810*/  IMAD.MOV.U32 R4, RZ, RZ, RZ ;  /* 0x000000ffff047224 */ /* 0x000fe200078e00ff */
[----:B------:R-:W-:Y:S06]  /*5820*/  RET.REL.NODEC R20 `(_Z12KKT_EVALUATEPfS_S_) ;  /* 0xffffffa414f47950 */ /* 0x000fec0003c3ffff */
        .type           $_Z12KKT_EVALUATEPfS_S_$_Z8J_0_21_7PfS_,@function
        .size           $_Z12KKT_EVALUATEPfS_S_$_Z8J_0_21_7PfS_,($_Z12KKT_EVALUATEPfS_S_$_Z8J_0_21_8PfS_ - $_Z12KKT_EVALUATEPfS_S_$_Z8J_0_21_7PfS_)
$_Z12KKT_EVALUATEPfS_S_$_Z8J_0_21_7PfS_:
[----:B------:R-:W-:Y:S01]  /*5830*/  HFMA2 R4, -RZ, RZ, 0, 0 ;  /* 0x00000000ff047431 */ /* 0x000fe200000001ff */
[----:B------:R-:W-:Y:S06]  /*5840*/  RET.REL.NODEC R20 `(_Z12KKT_EVALUATEPfS_S_) ;  /* 0xffffffa414ec7950 */ /* 0x000fec0003c3ffff */
        .type           $_Z12KKT_EVALUATEPfS_S_$_Z8J_0_21_8PfS_,@function
        .size           $_Z12KKT_EVALUATEPfS_S_$_Z8J_0_21_8PfS_,($_Z12KKT_EVALUATEPfS_S_$_Z8J_0_21_9PfS_ - $_Z12KKT_EVALUATEPfS_S_$_Z8J_0_21_8PfS_)
$_Z12KKT_EVALUATEPfS_S_$_Z8J_0_21_8PfS_:
[----:B------:R-:W-:Y:S01]  /*5850*/  IMAD.MOV.U32 R4, RZ, RZ, RZ ;  /* 0x000000ffff047224 */ /* 0x000fe200078e00ff */
[----:B------:R-:W-:Y:S06]  /*5860*/  RET.REL.NODEC R20 `(_Z12KKT_EVALUATEPfS_S_) ;  /* 0xffffffa414e47950 */ /* 0x000fec0003c3ffff */
        .type           $_Z12KKT_EVALUATEPfS_S_$_Z8J_0_21_9PfS_,@function
        .size           $_Z12KKT_EVALUATEPfS_S_$_Z8J_0_21_9PfS_,($_Z12KKT_EVALUATEPfS_S_$_Z8J_0_2_10PfS_ - $_Z12KKT_EVALUATEPfS_S_$_Z8J_0_21_9PfS_)
$_Z12KKT_EVALUATEPfS_S_$_Z8J_0_21_9PfS_:
[----:B------:R-:W-:Y:S01]  /*5870*/  MOV R4, RZ ;  /* 0x000000ff00047202 */ /* 0x000fe20000000f00 */
[----:B------:R-:W-:Y:S06]  /*5880*/  RET.REL.NODEC R20 `(_Z12KKT_EVALUATEPfS_S_) ;  /* 0xffffffa414dc7950 */ /* 0x000fec0003c3ffff */
        .type           $_Z12KKT_EVALUATEPfS_S_$_Z8J_0_2_10PfS_,@function
        .size           $_Z12KKT_EVALUATEPfS_S_$_Z8J_0_2_10PfS_,($_Z12KKT_EVALUATEPfS_S_$_Z8J_0_2_11PfS_ - $_Z12KKT_EVALUATEPfS_S_$_Z8J_0_2_10PfS_)
$_Z12KKT_EVALUATEPfS_S_$_Z8J_0_2_10PfS_:
[----:B------:R-:W-:Y:S01]  /*5890*/  IMAD.MOV.U32 R4, RZ, RZ, RZ ;  /* 0x000000ffff047224 */ /* 0x000fe200078e00ff */
[----:B------:R-:W-:Y:S06]  /*58a0*/  RET.REL.NODEC R20 `(_Z12KKT_EVALUATEPfS_S_) ;  /* 0xffffffa414d47950 */ /* 0x000fec0003c3ffff */
        .type           $_Z12KKT_EVALUATEPfS_S_$_Z8J_0_2_11PfS_,@function
        .size           $_Z12KKT_EVALUATEPfS_S_$_Z8J_0_2_11PfS_,($_Z12KKT_EVALUATEPfS_S_$_Z8J_0_2_12PfS_ - $_Z12KKT_EVALUATEPfS_S_$_Z8J_0_2_11PfS_)
$_Z12KKT_EVALUATEPfS_S_$_Z8J_0_2_11PfS_:
[----:B------:R-:W-:Y:S01]  /*58b0*/  HFMA2 R4, -RZ, RZ, 0, 0 ;  /* 0x00000000ff047431 */ /* 0x000fe200000001ff */
[----:B------:R-:W-:Y:S06]  /*58c0*/  RET.REL.NODEC R20 `(_Z12KKT_EVALUATEPfS_S_) ;  /* 0xffffffa414cc7950 */ /* 0x000fec0003c3ffff */
        .type           $_Z12KKT_EVALUATEPfS_S_$_Z8J_0_2_12PfS_,@function
        .size           $_Z12KKT_EVALUATEPfS_S_$_Z8J_0_2_12PfS_,($_Z12KKT_EVALUATEPfS_S_$_Z8J_0_2_13PfS_ - $_Z12KKT_EVALUATEPfS_S_$_Z8J_0_2_12PfS_)
$_Z12KKT_EVALUATEPfS_S_$_Z8J_0_2_12PfS_:
[----:B------:R-:W-:Y:S01]  /*58d0*/  IMAD.MOV.U32 R4, RZ, RZ, RZ ;  /* 0x000000ffff047224 */ /* 0x000fe200078e00ff */
[----:B------:R-:W-:Y:S06]  /*58e0*/  RET.REL.NODEC R20 `(_Z12KKT_EVALUATEPfS_S_) ;  /* 0xffffffa414c47950 */ /* 0x000fec0003c3ffff */
        .type           $_Z12KKT_EVALUATEPfS_S_$_Z8J_0_2_13PfS_,@function
        .size           $_Z12KKT_EVALUATEPfS_S_$_Z8J_0_2_13PfS_,($_Z12KKT_EVALUATEPfS_S_$_Z8J_0_2_14PfS_ - $_Z12KKT_EVALUATEPfS_S_$_Z8J_0_2_13PfS_)
$_Z12KKT_EVALUATEPfS_S_$_Z8J_0_2_13PfS_:
[----:B------:R-:W-:Y:S01]  /*58f0*/  MOV R4, RZ ;  /* 0x000000ff00047202 */ /* 0x000fe20000000f00 */
[----:B------:R-:W-:Y:S06]  /*5900*/  RET.REL.NODEC R20 `(_Z12KKT_EVALUATEPfS_S_) ;  /* 0xffffffa414bc7950 */ /* 0x000fec0003c3ffff */
        .type           $_Z12KKT_EVALUATEPfS_S_$_Z8J_0_2_14PfS_,@function
        .size           $_Z12KKT_EVALUATEPfS_S_$_Z8J_0_2_14PfS_,($_Z12KKT_EVALUATEPfS_S_$_Z8J_0_2_15PfS_ - $_Z12KKT_EVALUATEPfS_S_$_Z8J_0_2_14PfS_)
$_Z12KKT_EVALUATEPfS_S_$_Z8J_0_2_14PfS_:
[----:B------:R-:W-:Y:S01]  /*5910*/  IMAD.MOV.U32 R4, RZ, RZ, RZ ;  /* 0x000000ffff047224 */ /* 0x000fe200078e00ff */
[----:B------:R-:W-:Y:S06]  /*5920*/  RET.REL.NODEC R20 `(_Z12KKT_EVALUATEPfS_S_) ;  /* 0xffffffa414b47950 */ /* 0x000fec0003c3ffff */
        .type           $_Z12KKT_EVALUATEPfS_S_$_Z8J_0_2_15PfS_,@function
        .size           $_Z12KKT_EVALUATEPfS_S_$_Z8J_0_2_15PfS_,($_Z12KKT_EVALUATEPfS_S_$_Z8J_0_2_16PfS_ - $_Z12KKT_EVALUATEPfS_S_$_Z8J_0_2_15PfS_)
$_Z12KKT_EVALUATEPfS_S_$_Z8J_0_2_15PfS_:
[----:B------:R-:W-:Y:S01]  /*5930*/  HFMA2 R4, -RZ, RZ, 0, 0 ;  /* 0x00000000ff047431 */ /* 0x000fe200000001ff */
[----:B------:R-:W-:Y:S06]  /*5940*/  RET.REL.NODEC R20 `(_Z12KKT_EVALUATEPfS_S_) ;  /* 0xffffffa414ac7950 */ /* 0x000fec0003c3ffff */
        .type           $_Z12KKT_EVALUATEPfS_S_$_Z8J_0_2_16PfS_,@function
        .size           $_Z12KKT_EVALUATEPfS_S_$_Z8J_0_2_16PfS_,($_Z12KKT_EVALUATEPfS_S_$_Z8J_0_2_17PfS_ - $_Z12KKT_EVALUATEPfS_S_$_Z8J_0_2_16PfS_)
$_Z12KKT_EVALUATEPfS_S_$_Z8J_0_2_16PfS_:
[----:B------:R-:W-:Y:S01]  /*5950*/  IMAD.MOV.U32 R4, RZ, RZ, RZ ;  /* 0x000000ffff047224 */ /* 0x000fe200078e00ff */
[----:B------:R-:W-:Y:S06]  /*5960*/  RET.REL.NODEC R20 `(_Z12KKT_EVALUATEPfS_S_) ;  /* 0xffffffa414a47950 */ /* 0x000fec0003c3ffff */
        .type           $_Z12KKT_EVALUATEPfS_S_$_Z8J_0_2_17PfS_,@function
        .size           $_Z12KKT_EVALUATEPfS_S_$_Z8J_0_2_17PfS_,($_Z12KKT_EVALUATEPfS_S_$_Z8J_0_2_18PfS_ - $_Z12KKT_EVALUATEPfS_S_$_Z8J_0_2_17PfS_)
$_Z12KKT_EVALUATEPfS_S_$_Z8J_0_2_17PfS_:
[----:B------:R-:W-:Y:S01]  /*5970*/  MOV R4, RZ ;  /* 0x000000ff00047202 */ /* 0x000fe20000000f00 */
[----:B------:R-:W-:Y:S06]  /*5980*/  RET.REL.NODEC R20 `(_Z12KKT_EVALUATEPfS_S_) ;  /* 0xffffffa4149c7950 */ /* 0x000fec0003c3ffff */
        .type           $_Z12KKT_EVALUATEPfS_S_$_Z8J_0_2_18PfS_,@function
        .size           $_Z12KKT_EVALUATEPfS_S_$_Z8J_0_2_18PfS_,($_Z12KKT_EVALUATEPfS_S_$_Z8J_0_2_19PfS_ - $_Z12KKT_EVALUATEPfS_S_$_Z8J_0_2_18PfS_)
$_Z12KKT_EVALUATEPfS_S_$_Z8J_0_2_18PfS_:
[----:B------:R-:W-:Y:S01]  /*5990*/  IMAD.MOV.U32 R4, RZ, RZ, RZ ;  /* 0x000000ffff047224 */ /* 0x000fe200078e00ff */
[----:B------:R-:W-:Y:S06]  /*59a0*/  RET.REL.NODEC R20 `(_Z12KKT_EVALUATEPfS_S_) ;  /* 0xffffffa414947950 */ /* 0x000fec0003c3ffff */
        .type           $_Z12KKT_EVALUATEPfS_S_$_Z8J_0_2_19PfS_,@function
        .size           $_Z12KKT_EVALUATEPfS_S_$_Z8J_0_2_19PfS_,($_Z12KKT_EVALUATEPfS_S_$_Z8J_0_2_20PfS_ - $_Z12KKT_EVALUATEPfS_S_$_Z8J_0_2_19PfS_)
$_Z12KKT_EVALUATEPfS_S_$_Z8J_0_2_19PfS_:
[----:B------:R-:W-:Y:S01]  /*59b0*/  HFMA2 R4, -RZ, RZ, 0, 0 ;  /* 0x00000000ff047431 */ /* 0x000fe200000001ff */
[----:B------:R-:W-:Y:S06]  /*59c0*/  RET.REL.NODEC R20 `(_Z12KKT_EVALUATEPfS_S_) ;  /* 0xffffffa4148c7950 */ /* 0x000fec0003c3ffff */
        .type           $_Z12KKT_EVALUATEPfS_S_$_Z8J_0_2_20PfS_,@function
        .size           $_Z12KKT_EVALUATEPfS_S_$_Z8J_0_2_20PfS_,($_Z12KKT_EVALUATEPfS_S_$_Z8J_0_2_21PfS_ - $_Z12KKT_EVALUATEPfS_S_$_Z8J_0_2_20PfS_)
$_Z12KKT_EVALUATEPfS_S_$_Z8J_0_2_20PfS_:
[----:B------:R-:W-:Y:S01]  /*59d0*/  IMAD.MOV.U32 R4, RZ, RZ, RZ ;  /* 0x000000ffff047224 */ /* 0x000fe200078e00ff */
[----:B------:R-:W-:Y:S06]  /*59e0*/  RET.REL.NODEC R20 `(_Z12KKT_EVALUATEPfS_S_) ;  /* 0xffffffa414847950 */ /* 0x000fec0003c3ffff */
        .type           $_Z12KKT_EVALUATEPfS_S_$_Z8J_0_2_21PfS_,@function
        .size           $_Z12KKT_EVALUATEPfS_S_$_Z8J_0_2_21PfS_,($_Z12KKT_EVALUATEPfS_S_$_Z8J_0_3_10PfS_ - $_Z12KKT_EVALUATEPfS_S_$_Z8J_0_2_21PfS_)
$_Z12KKT_EVALUATEPfS_S_$_Z8J_0_2_21PfS_:
[----:B------:R-:W-:Y:S01]  /*59f0*/  MOV R4, RZ ;  /* 0x000000ff00047202 */ /* 0x000fe20000000f00 */
[----:B------:R-:W-:Y:S06]  /*5a00*/  RET.REL.NODEC R20 `(_Z12KKT_EVALUATEPfS_S_) ;  /* 0xffffffa4147c7950 */ /* 0x000fec0003c3ffff */
        .type           $_Z12KKT_EVALUATEPfS_S_$_Z8J_0_3_10PfS_,@function
        .size           $_Z12KKT_EVALUATEPfS_S_$_Z8J_0_3_10PfS_,($_Z12KKT_EVALUATEPfS_S_$_Z8J_0_3_11PfS_ - $_Z12KKT_EVALUATEPfS_S_$_Z8J_0_3_10PfS_)
$_Z12KKT_EVALUATEPfS_S_$_Z8J_0_3_10PfS_:
[----:B------:R-:W-:Y:S01]  /*5a10*/  IMAD.MOV.U32 R4, RZ, RZ, RZ ;  /* 0x000000ffff047224 */ /* 0x000fe200078e00ff */
[----:B------:R-:W-:Y:S06]  /*5a20*/  RET.REL.NODEC R20 `(_Z12KKT_EVALUATEPfS_S_) ;  /* 0xffffffa414747950 */ /* 0x000fec0003c3ffff */
        .type           $_Z12KKT_EVALUATEPfS_S_$_Z8J_0_3_11PfS_,@function
        .size           $_Z12KKT_EVALUATEPfS_S_$_Z8J_0_3_11PfS_,($_Z12KKT_EVALUATEPfS_S_$_Z8J_0_3_12PfS_ - $_Z12KKT_EVALUATEPfS_S_$_Z8J_0_3_11PfS_)
$_Z12KKT_EVALUATEPfS_S_$_Z8J_0_3_11PfS_:
[----:B------:R-:W-:Y:S01]  /*5a30*/  HFMA2 R4, -RZ, RZ, 0, 0 ;  /* 0x00000000ff047431 */ /* 0x000fe200000001ff */
[----:B------:R-:W-:Y:S06]  /*5a40*/  RET.REL.NODEC R20 `(_Z12KKT_EVALUATEPfS_S_) ;  /* 0xffffffa4146c7950 */ /* 0x000fec0003c3ffff */
        .type           $_Z12KKT_EVALUATEPfS_S_$_Z8J_0_3_12PfS_,@function
        .size           $_Z12KKT_EVALUATEPfS_S_$_Z8J_0_3_12PfS_,($_Z12KKT_EVALUATEPfS_S_$_Z8J_0_3_13PfS_ - $_Z12KKT_EVALUATEPfS_S_$_Z8J_0_3_12PfS_)
$_Z12KKT_EVALUATEPfS_S_$_Z8J_0_3_12PfS_:
[----:B------:R-:W-:Y:S01]  /*5a50*/  IMAD.MOV.U32 R4, RZ, RZ, RZ ;  /* 0x000000ffff047224 */ /* 0x000fe200078e00ff */
[----:B------:R-:W-:Y:S06]  /*5a60*/  RET.REL.NODEC R20 `(_Z12KKT_EVALUATEPfS_S_) ;  /* 0xffffffa414647950 */ /* 0x000fec0003c3ffff */
        .type           $_Z12KKT_EVALUATEPfS_S_$_Z8J_0_3_13PfS_,@function
        .size           $_Z12KKT_EVALUATEPfS_S_$_Z8J_0_3_13PfS_,($_Z12KKT_EVALUATEPfS_S_$_Z8J_0_3_14PfS_ - $_Z12KKT_EVALUATEPfS_S_$_Z8J_0_3_13PfS_)
$_Z12KKT_EVALUATEPfS_S_$_Z8J_0_3_13PfS_:
[----:B------:R-:W-:Y:S01]  /*5a70*/  MOV R4, RZ ;  /* 0x000000ff00047202 */ /* 0x000fe20000000f00 */
[----:B------:R-:W-:Y:S06]  /*5a80*/  RET.REL.NODEC R20 `(_Z12KKT_EVALUATEPfS_S_) ;  /* 0xffffffa4145c7950 */ /* 0x000fec0003c3ffff */
        .type           $_Z12KKT_EVALUATEPfS_S_$_Z8J_0_3_14PfS_,@function
        .size           $_Z12KKT_EVALUATEPfS_S_$_Z8J_0_3_14PfS_,($_Z12KKT_EVALUATEPfS_S_$_Z8J_0_3_15PfS_ - $_Z12KKT_EVALUATEPfS_S_$_Z8J_0_3_14PfS_)
$_Z12KKT_EVALUATEPfS_S_$_Z8J_0_3_14PfS_:
[----:B------:R-:W-:Y:S01]  /*5a90*/  IMAD.MOV.U32 R4, RZ, RZ, RZ ;  /* 0x000000ffff047224 */ /* 0x000fe200078e00ff */
[----:B------:R-:W-:Y:S06]  /*5aa0*/  RET.REL.NODEC R20 `(_Z12KKT_EVALUATEPfS_S_) ;  /* 0xffffffa414547950 */ /* 0x000fec0003c3ffff */
        .type           $_Z12KKT_EVALUATEPfS_S_$_Z8J_0_3_15PfS_,@function
        .size           $_Z12KKT_EVALUATEPfS_S_$_Z8J_0_3_15PfS_,($_Z12KKT_EVALUATEPfS_S_$_Z8J_0_3_16PfS_ - $_Z12KKT_EVALUATEPfS_S_$_Z8J_0_3_15PfS_)
$_Z12KKT_EVALUATEPfS_S_$_Z8J_0_3_15PfS_:
[----:B------:R-:W-:Y:S01]  /*5ab0*/  HFMA2 R4, -RZ, RZ, 0, 0 ;  /* 0x00000000ff047431 */ /* 0x000fe200000001ff */
[----:B------:R-:W-:Y:S06]  /*5ac0*/  RET.REL.NODEC R20 `(_Z12KKT_EVALUATEPfS_S_) ;  /* 0xffffffa4144c7950 */ /* 0x000fec0003c3ffff */
        .type           $_Z12KKT_EVALUATEPfS_S_$_Z8J_0_3_16PfS_,@function
        .size           $_Z12KKT_EVALUATEPfS_S_$_Z8J_0_3_16PfS_,($_Z12KKT_EVALUATEPfS_S_$_Z8J_0_3_17PfS_ - $_Z12KKT_EVALUATEPfS_S_$_Z8J_0_3_16PfS_)
$_Z12KKT_EVALUATEPfS_S_$_Z8J_0_3_16PfS_:
[----:B------:R-:W-:Y:S01]  /*5ad0*/  IMAD.MOV.U32 R4, RZ, RZ, RZ ;  /* 0x000000ffff047224 */ /* 0x000fe200078e00ff */
[----:B------:R-:W-:Y:S06]  /*5ae0*/  RET.REL.NODEC R20 `(_Z12KKT_EVALUATEPfS_S_) ;  /* 0xffffffa414447950 */ /* 0x000fec0003c3ffff */
        .type           $_Z12KKT_EVALUATEPfS_S_$_Z8J_0_3_17PfS_,@function
        .size           $_Z12KKT_EVALUATEPfS_S_$_Z8J_0_3_17PfS_,($_Z12KKT_EVALUATEPfS_S_$_Z8J_0_3_18PfS_ - $_Z12KKT_EVALUATEPfS_S_$_Z8J_0_3_17PfS_)
$_Z12KKT_EVALUATEPfS_S_$_Z8J_0_3_17PfS_:
[----:B------:R-:W-:Y:S01]  /*5af0*/  MOV R4, RZ ;  /* 0x000000ff00047202 */ /* 0x000fe20000000f00 */
[----:B------:R-:W-:Y:S06]  /*5b00*/  RET.REL.NODEC R20 `(_Z12KKT_EVALUATEPfS_S_) ;  /* 0xffffffa4143c7950 */ /* 0x000fec0003c3ffff */
        .type           $_Z12KKT_EVALUATEPfS_S_$_Z8J_0_3_18PfS_,@function
        .size           $_Z12KKT_EVALUATEPfS_S_$_Z8J_0_3_18PfS_,($_Z12KKT_EVALUATEPfS_S_$_Z8J_0_3_19PfS_ - $_Z12KKT_EVALUATEPfS_S_$_Z8J_0_3_18PfS_)
$_Z12KKT_EVALUATEPfS_S_$_Z8J_0_3_18PfS_:
[----:B------:R-:W-:Y:S01]  /*5b10*/  IMAD.MOV.U32 R4, RZ, RZ, RZ ;  /* 0x000000ffff047224 */ /* 0x000fe200078e00ff */
[----:B------:R-:W-:Y:S06]  /*5b20*/  RET.REL.NODEC R20 `(_Z12KKT_EVALUATEPfS_S_) ;  /* 0xffffffa414347950 */ /* 0x000fec0003c3ffff */
        .type           $_Z12KKT_EVALUATEPfS_S_$_Z8J_0_3_19PfS_,@function
        .size           $_Z12KKT_EVALUATEPfS_S_$_Z8J_0_3_19PfS_,($_Z12KKT_EVALUATEPfS_S_$_Z8J_0_3_20PfS_ - $_Z12KKT_EVALUATEPfS_S_$_Z8J_0_3_19PfS_)
$_Z12KKT_EVALUATEPfS_S_$_Z8J_0_3_19PfS_:
[----:B------:R-:W-:Y:S01]  /*5b30*/  HFMA2 R4, -RZ, RZ, 0, 0 ;  /* 0x00000000ff047431 */ /* 0x000fe200000001ff */
[----:B------:R-:W-:Y:S06]  /*5b40*/  RET.REL.NODEC R20 `(_Z12KKT_EVALUATEPfS_S_) ;  /* 0xffffffa4142c7950 */ /* 0x000fec0003c3ffff */
        .type           $_Z12KKT_EVALUATEPfS_S_$_Z8J_0_3_20PfS_,@function
        .size           $_Z12KKT_EVALUATEPfS_S_$_Z8J_0_3_20PfS_,($_Z12KKT_EVALUATEPfS_S_$_Z8J_0_3_21PfS_ - $_Z12KKT_EVALUATEPfS_S_$_Z8J_0_3_20PfS_)
$_Z12KKT_EVALUATEPfS_S_$_Z8J_0_3_20PfS_:
[----:B------:R-:W-:Y:S01]  /*5b50*/  IMAD.MOV.U32 R4, RZ, RZ, RZ ;  /* 0x000000ffff047224 */ /* 0x000fe200078e00ff */
[----:B------:R-:W-:Y:S06]  /*5b60*/  RET.REL.NODEC R20 `(_Z12KKT_EVALUATEPfS_S_) ;  /* 0xffffffa414247950 */ /* 0x000fec0003c3ffff */
        .type           $_Z12KKT_EVALUATEPfS_S_$_Z8J_0_3_21PfS_,@function
        .size           $_Z12KKT_EVALUATEPfS_S_$_Z8J_0_3_21PfS_,($_Z12KKT_EVALUATEPfS_S_$_Z8J_0_4_10PfS_ - $_Z12KKT_EVALUATEPfS_S_$_Z8J_0_3_21PfS_)
$_Z12KKT_EVALUATEPfS_S_$_Z8J_0_3_21PfS_:
[----:B------:R-:W-:Y:S01]  /*5b70*/  MOV R4, RZ ;  /* 0x000000ff00047202 */ /* 0x000fe20000000f00 */
[----:B------:R-:W-:Y:S06]  /*5b80*/  RET.REL.NODEC R20 `(_Z12KKT_EVALUATEPfS_S_) ;  /* 0xffffffa4141c7950 */ /* 0x000fec0003c3ffff */
        .type           $_Z12KKT_EVALUATEPfS_S_$_Z8J_0_4_10PfS_,@function
        .size           $_Z12KKT_EVALUATEPfS_S_$_Z8J_0_4_10PfS_,($_Z12KKT_EVALUATEPfS_S_$_Z8J_0_4_11PfS_ - $_Z12KKT_EVALUATEPfS_S_$_Z8J_0_4_10PfS_)
$_Z12KKT_EVALUATEPfS_S_$_Z8J_0_4_10PfS_:
[----:B------:R-:W-:Y:S01]  /*5b90*/  IMAD.MOV.U32 R4, RZ, RZ, RZ ;  /* 0x000000ffff047224 */ /* 0x000fe200078e00ff */
[----:B------:R-:W-:Y:S06]  /*5ba0*/  RET.REL.NODEC R20 `(_Z12KKT_EVALUATEPfS_S_) ;  /* 0xffffffa414147950 */ /* 0x000fec0003c3ffff */
        .type           $_Z12KKT_EVALUATEPfS_S_$_Z8J_0_4_11PfS_,@function
        .size           $_Z12KKT_EVALUATEPfS_S_$_Z8J_0_4_11PfS_,($_Z12KKT_EVALUATEPfS_S_$_Z8J_0_4_12PfS_ - $_Z12KKT_EVALUATEPfS_S_$_Z8J_0_4_11PfS_)
$_Z12KKT_EVALUATEPfS_S_$_Z8J_0_4_11PfS_:
[----:B------:R-:W-:Y:S01]  /*5bb0*/  HFMA2 R4, -RZ, RZ, 0, 0 ;  /* 0x00000000ff047431 */ /* 0x000fe200000001ff */
[----:B------:R-:W-:Y:S06]  /*5bc0*/  RET.REL.NODEC R20 `(_Z12KKT_EVALUATEPfS_S_) ;  /* 0xffffffa4140c7950 */ /* 0x000fec0003c3ffff */
        .type           $_Z12KKT_EVALUATEPfS_S_$_Z8J_0_4_12PfS_,@function
        .size           $_Z12KKT_EVALUATEPfS_S_$_Z8J_0_4_12PfS_,($_Z12KKT_EVALUATEPfS_S_$_Z8J_0_4_13PfS_ - $_Z12KKT_EVALUATEPfS_S_$_Z8J_0_4_12PfS_)
$_Z12KKT_EVALUATEPfS_S_$_Z8J_0_4_12PfS_:
[----:B------:R-:W-:Y:S01]  /*5bd0*/  IMAD.MOV.U32 R4, RZ, RZ, RZ ;  /* 0x000000ffff047224 */ /* 0x000fe200078e00ff */
[----:B------:R-:W-:Y:S06]  /*5be0*/  RET.REL.NODEC R20 `(_Z12KKT_EVALUATEPfS_S_) ;  /* 0xffffffa414047950 */ /* 0x000fec0003c3ffff */
        .type           $_Z12KKT_EVALUATEPfS_S_$_Z8J_0_4_13PfS_,@function
        .size           $_Z12KKT_EVALUATEPfS_S_$_Z8J_0_4_13PfS_,($_Z12KKT_EVALUATEPfS_S_$_Z8J_0_4_14PfS_ - $_Z12KKT_EVALUATEPfS_S_$_Z8J_0_4_13PfS_)
$_Z12KKT_EVALUATEPfS_S_$_Z8J_0_4_13PfS_:
[----:B------:R-:W-:Y:S01]  /*5bf0*/  MOV R4, RZ ;  /* 0x000000ff00047202 */ /* 0x000fe20000000f00 */
[----:B------:R-:W-:Y:S06]  /*5c00*/  RET.REL.NODEC R20 `(_Z12KKT_EVALUATEPfS_S_) ;  /* 0xffffffa014fc7950 */ /* 0x000fec0003c3ffff */
        .type           $_Z12KKT_EVALUATEPfS_S_$_Z8J_0_4_14PfS_,@function
        .size           $_Z12KKT_EVALUATEPfS_S_$_Z8J_0_4_14PfS_,($_Z12KKT_EVALUATEPfS_S_$_Z8J_0_4_15PfS_ - $_Z12KKT_EVALUATEPfS_S_$_Z8J_0_4_14PfS_)
$_Z12KKT_EVALUATEPfS_S_$_Z8J_0_4_14PfS_:
[----:B------:R-:W-:Y:S01]  /*5c10*/  IMAD.MOV.U32 R4, RZ, RZ, RZ ;  /* 0x000000ffff047224 */ /* 0x000fe200078e00ff */
[----:B------:R-:W-:Y:S06]  /*5c20*/  RET.REL.NODEC R20 `(_Z12KKT_EVALUATEPfS_S_) ;  /* 0xffffffa014f47950 */ /* 0x000fec0003c3ffff */
        .type           $_Z12KKT_EVALUATEPfS_S_$_Z8J_0_4_15PfS_,@function
        .size           $_Z12KKT_EVALUATEPfS_S_$_Z8J_0_4_15PfS_,($_Z12KKT_EVALUATEPfS_S_$_Z8J_0_4_16PfS_ - $_Z12KKT_EVALUATEPfS_S_$_Z8J_0_4_15PfS_)
$_Z12KKT_EVALUATEPfS_S_$_Z8J_0_4_15PfS_:
[----:B------:R-:W-:Y:S01]  /*5c30*/  HFMA2 R4, -RZ, RZ, 0, 0 ;  /* 0x00000000ff047431 */ /* 0x000fe200000001ff */
[----:B------:R-:W-:Y:S06]  /*5c40*/  RET.REL.NODEC R20 `(_Z12KKT_EVALUATEPfS_S_) ;  /* 0xffffffa014ec7950 */ /* 0x000fec0003c3ffff */
        .type           $_Z12KKT_EVALUATEPfS_S_$_Z8J_0_4_16PfS_,@function
        .size           $_Z12KKT_EVALUATEPfS_S_$_Z8J_0_4_16PfS_,($_Z12KKT_EVALUATEPfS_S_$_Z8J_0_4_17PfS_ - $_Z12KKT_EVALUATEPfS_S_$_Z8J_0_4_16PfS_)
$_Z12KKT_EVALUATEPfS_S_$_Z8J_0_4_16PfS_:
[----:B------:R-:W-:Y:S01]  /*5c50*/  IMAD.MOV.U32 R4, RZ, RZ, RZ ;  /* 0x000000ffff047224 */ /* 0x000fe200078e00ff */
[----:B------:R-:W-:Y:S06]  /*5c60*/  RET.REL.NODEC R20 `(_Z12KKT_EVALUATEPfS_S_) ;  /* 0xffffffa014e47950 */ /* 0x000fec0003c3ffff */
        .type           $_Z12KKT_EVALUATEPfS_S_$_Z8J_0_4_17PfS_,@function
        .size           $_Z12KKT_EVALUATEPfS_S_$_Z8J_0_4_17PfS_,($_Z12KKT_EVALUATEPfS_S_$_Z8J_0_4_18PfS_ - $_Z12KKT_EVALUATEPfS_S_$_Z8J_0_4_17PfS_)
$_Z12KKT_EVALUATEPfS_S_$_Z8J_0_4_17PfS_:
[----:B------:R-:W-:Y:S01]  /*5c70*/  MOV R4, RZ ;  /* 0x000000ff00047202 */ /* 0x000fe20000000f00 */
[----:B------:R-:W-:Y:S06]  /*5c80*/  RET.REL.NODEC R20 `(_Z12KKT_EVALUATEPfS_S_) ;  /* 0xffffffa014dc7950 */ /* 0x000fec0003c3ffff */
        .type           $_Z12KKT_EVALUATEPfS_S_$_Z8J_0_4_18PfS_,@function
        .size           $_Z12KKT_EVALUATEPfS_S_$_Z8J_0_4_18PfS_,($_Z12KKT_EVALUATEPfS_S_$_Z8J_0_4_19PfS_ - $_Z12KKT_EVALUATEPfS_S_$_Z8J_0_4_18PfS_)
$_Z12KKT_EVALUATEPfS_S_$_Z8J_0_4_18PfS_:
[----:B------:R-:W-:Y:S01]  /*5c90*/  IMAD.MOV.U32 R4, RZ, RZ, RZ ;  /* 0x000000ffff047224 */ /* 0x000fe200078e00ff */
[----:B------:R-:W-:Y:S06]  /*5ca0*/  RET.REL.NODEC R20 `(_Z12KKT_EVALUATEPfS_S_) ;  /* 0xffffffa014d47950 */ /* 0x000fec0003c3ffff */
        .type           $_Z12KKT_EVALUATEPfS_S_$_Z8J_0_4_19PfS_,@function
        .size           $_Z12KKT_EVALUATEPfS_S_$_Z8J_0_4_19PfS_,($_Z12KKT_EVALUATEPfS_S_$_Z8J_0_4_20PfS_ - $_Z12KKT_EVALUATEPfS_S_$_Z8J_0_4_19PfS_)
$_Z12KKT_EVALUATEPfS_S_$_Z8J_0_4_19PfS_:
[----:B------:R-:W-:Y:S01]  /*5cb0*/  HFMA2 R4, -RZ, RZ, 0, 0 ;  /* 0x00000000ff047431 */ /* 0x000fe200000001ff */
[----:B------:R-:W-:Y:S06]  /*5cc0*/  RET.REL.NODEC R20 `(_Z12KKT_EVALUATEPfS_S_) ;  /* 0xffffffa014cc7950 */ /* 0x000fec0003c3ffff */
        .type           $_Z12KKT_EVALUATEPfS_S_$_Z8J_0_4_20PfS_,@function
        .size           $_Z12KKT_EVALUATEPfS_S_$_Z8J_0_4_20PfS_,($_Z12KKT_EVALUATEPfS_S_$_Z8J_0_4_21PfS_ - $_Z12KKT_EVALUATEPfS_S_$_Z8J_0_4_20PfS_)
$_Z12KKT_EVALUATEPfS_S_$_Z8J_0_4_20PfS_:
[----:B------:R-:W-:Y:S01]  /*5cd0*/  IMAD.MOV.U32 R4, RZ, RZ, RZ ;  /* 0x000000ffff047224 */ /* 0x000fe200078e00ff */
[----:B------:R-:W-:Y:S06]  /*5ce0*/  RET.REL.NODEC R20 `(_Z12KKT_EVALUATEPfS_S_) ;  /* 0xffffffa014c47950 */ /* 0x000fec0003c3ffff */
        .type           $_Z12KKT_EVALUATEPfS_S_$_Z8J_0_4_21PfS_,@function
        .size           $_Z12KKT_EVALUATEPfS_S_$_Z8J_0_4_21PfS_,($_Z12KKT_EVALUATEPfS_S_$_Z8J_0_5_10PfS_ - $_Z12KKT_EVALUATEPfS_S_$_Z8J_0_4_21PfS_)
$_Z12KKT_EVALUATEPfS_S_$_Z8J_0_4_21PfS_:
[----:B------:R-:W-:Y:S01]  /*5cf0*/  MOV R4, RZ ;  /* 0x000000ff00047202 */ /* 0x000fe20000000f00 */
[----:B------:R-:W-:Y:S06]  /*5d00*/  RET.REL.NODEC R20 `(_Z12KKT_EVALUATEPfS_S_) ;  /* 0xffffffa014bc7950 */ /* 0x000fec0003c3ffff */
        .type           $_Z12KKT_EVALUATEPfS_S_$_Z8J_0_5_10PfS_,@function
        .size           $_Z12KKT_EVALUATEPfS_S_$_Z8J_0_5_10PfS_,($_Z12KKT_EVALUATEPfS_S_$_Z8J_0_5_11PfS_ - $_Z12KKT_EVALUATEPfS_S_$_Z8J_0_5_10PfS_)
$_Z12KKT_EVALUATEPfS_S_$_Z8J_0_5_10PfS_:
[----:B------:R-:W-:Y:S01]  /*5d10*/  IMAD.MOV.U32 R4, RZ, RZ, RZ ;  /* 0x000000ffff047224 */ /* 0x000fe200078e00ff */
[----:B------:R-:W-:Y:S06]  /*5d20*/  RET.REL.NODEC R20 `(_Z12KKT_EVALUATEPfS_S_) ;  /* 0xffffffa014b47950 */ /* 0x000fec0003c3ffff */
        .type           $_Z12KKT_EVALUATEPfS_S_$_Z8J_0_5_11PfS_,@function
        .size           $_Z12KKT_EVALUATEPfS_S_$_Z8J_0_5_11PfS_,($_Z12KKT_EVALUATEPfS_S_$_Z8J_0_5_12PfS_ - $_Z12KKT_EVALUATEPfS_S_$_Z8J_0_5_11PfS_)
$_Z12KKT_EVALUATEPfS_S_$_Z8J_0_5_11PfS_:
[----:B------:R-:W-:Y:S01]  /*5d30*/  HFMA2 R4, -RZ, RZ, 0, 0 ;  /* 0x00000000ff047431 */ /* 0x000fe200000001ff */
[----:B------:R-:W-:Y:S06]  /*5d40*/  RET.REL.NODEC R20 `(_Z12KKT_EVALUATEPfS_S_) ;  /* 0xffffffa014ac7950 */ /* 0x000fec0003c3ffff */
        .type           $_Z12KKT_EVALUATEPfS_S_$_Z8J_0_5_12PfS_,@function
        .size           $_Z12KKT_EVALUATEPfS_S_$_Z8J_0_5_12PfS_,($_Z12KKT_EVALUATEPfS_S_$_Z8J_0_5_13PfS_ - $_Z12KKT_EVALUATEPfS_S_$_Z8J_0_5_12PfS_)
$_Z12KKT_EVALUATEPfS_S_$_Z8J_0_5_12PfS_:
[----:B------:R-:W-:Y:S01]  /*5d50*/  IMAD.MOV.U32 R4, RZ, RZ, RZ ;  /* 0x000000ffff047224 */ /* 0x000fe200078e00ff */
[----:B------:R-:W-:Y:S06]  /*5d60*/  RET.REL.NODEC R20 `(_Z12KKT_EVALUATEPfS_S_) ;  /* 0xffffffa014a47950 */ /* 0x000fec0003c3ffff */
        .type           $_Z12KKT_EVALUATEPfS_S_$_Z8J_0_5_13PfS_,@function
        .size           $_Z12KKT_EVALUATEPfS_S_$_Z8J_0_5_13PfS_,($_Z12KKT_EVALUATEPfS_S_$_Z8J_0_5_14PfS_ - $_Z12KKT_EVALUATEPfS_S_$_Z8J_0_5_13PfS_)
$_Z12KKT_EVALUATEPfS_S_$_Z8J_0_5_13PfS_:
[----:B------:R-:W-:Y:S01]  /*5d70*/  MOV R4, RZ ;  /* 0x000000ff00047202 */ /* 0x000fe20000000f00 */
[----:B------:R-:W-:Y:S06]  /*5d80*/  RET.REL.NODEC R20 `(_Z12KKT_EVALUATEPfS_S_) ;  /* 0xffffffa0149c7950 */ /* 0x000fec0003c3ffff */
        .type           $_Z12KKT_EVALUATEPfS_S_$_Z8J_0_5_14PfS_,@function
        .size           $_Z12KKT_EVALUATEPfS_S_$_Z8J_0_5_14PfS_,($_Z12KKT_EVALUATEPfS_S_$_Z8J_0_5_15PfS_ - $_Z12KKT_EVALUATEPfS_S_$_Z8J_0_5_14PfS_)
$_Z12KKT_EVALUATEPfS_S_$_Z8J_0_5_14PfS_:
[----:B------:R-:W-:Y:S01]  /*5d90*/  IMAD.MOV.U32 R4, RZ, RZ, RZ ;  /* 0x000000ffff047224 */ /* 0x000fe200078e00ff */
[----:B------:R-:W-:Y:S06]  /*5da0*/  RET.REL.NODEC R20 `(_Z12KKT_EVALUATEPfS_S_) ;  /* 0xffffffa014947950 */ /* 0x000fec0003c3ffff */
        .type           $_Z12KKT_EVALUATEPfS_S_$_Z8J_0_5_15PfS_,@function
        .size           $_Z12KKT_EVALUATEPfS_S_$_Z8J_0_5_15PfS_,($_Z12KKT_EVALUATEPfS_S_$_Z8J_0_5_16PfS_ - $_Z12KKT_EVALUATEPfS_S_$_Z8J_0_5_15PfS_)
$_Z12KKT_EVALUATEPfS_S_$_Z8J_0_5_15PfS_:
[----:B------:R-:W-:Y:S01]  /*5db0*/  HFMA2 R4, -RZ, RZ, 0, 0 ;  /* 0x00000000ff047431 */ /* 0x000fe200000001ff */
[----:B------:R-:W-:Y:S06]  /*5dc0*/  RET.REL.NODEC R20 `(_Z12KKT_EVALUATEPfS_S_) ;  /* 0xffffffa0148c7950 */ /* 0x000fec0003c3ffff */
        .type           $_Z12KKT_EVALUATEPfS_S_$_Z8J_0_5_16PfS_,@function
        .size           $_Z12KKT_EVALUATEPfS_S_$_Z8J_0_5_16PfS_,($_Z12KKT_EVALUATEPfS_S_$_Z8J_0_5_17PfS_ - $_Z12KKT_EVALUATEPfS_S_$_Z8J_0_5_16PfS_)
$_Z12KKT_EVALUATEPfS_S_$_Z8J_0_5_16PfS_:
[----:B------:R-:W-:Y:S01]  /*5dd0*/  IMAD.MOV.U32 R4, RZ, RZ, RZ ;  /* 0x000000ffff047224 */ /* 0x000fe200078e00ff */
[----:B------:R-:W-:Y:S06]  /*5de0*/  RET.REL.NODEC R20 `(_Z12KKT_EVALUATEPfS_S_) ;  /* 0xffffffa014847950 */ /* 0x000fec0003c3ffff */
        .type           $_Z12KKT_EVALUATEPfS_S_$_Z8J_0_5_17PfS_,@function
        .size           $_Z12KKT_EVALUATEPfS_S_$_Z8J_0_5_17PfS_,($_Z12KKT_EVALUATEPfS_S_$_Z8J_0_5_18PfS_ - $_Z12KKT_EVALUATEPfS_S_$_Z8J_0_5_17PfS_)
$_Z12KKT_EVALUATEPfS_S_$_Z8J_0_5_17PfS_:
[----:B------:R-:W-:Y:S01]  /*5df0*/  MOV R4, RZ ;  /* 0x000000ff00047202 */ /* 0x000fe20000000f00 */
[----:B------:R-:W-:Y:S06]  /*5e00*/  RET.REL.NODEC R20 `(_Z12KKT_EVALUATEPfS_S_) ;  /* 0xffffffa0147c7950 */ /* 0x000fec0003c3ffff */
        .type           $_Z12KKT_EVALUATEPfS_S_$_Z8J_0_5_18PfS_,@function
        .size           $_Z12KKT_EVALUATEPfS_S_$_Z8J_0_5_18PfS_,($_Z12KKT_EVALUATEPfS_S_$_Z8J_0_5_19PfS_ - $_Z12KKT_EVALUATEPfS_S_$_Z8J_0_5_18PfS_)
$_Z12KKT_EVALUATEPfS_S_$_Z8J_0_5_18PfS_:
[----:B------:R-:W-:Y:S01]  /*5e10*/  IMAD.MOV.U32 R4, RZ, RZ, RZ ;  /* 0x000000ffff047224 */ /* 0x000fe200078e00ff */
[----:B------:R-:W-:Y:S06]  /*5e20*/  RET.REL.NODEC R20 `(_Z12KKT_EVALUATEPfS_S_) ;  /* 0xffffffa014747950 */ /* 0x000fec0003c3ffff */
        .type           $_Z12KKT_EVALUATEPfS_S_$_Z8J_0_5_19PfS_,@function
        .size           $_Z12KKT_EVALUATEPfS_S_$_Z8J_0_5_19PfS_,($_Z12KKT_EVALUATEPfS_S_$_Z8J_0_5_20PfS_ - $_Z12KKT_EVALUATEPfS_S_$_Z8J_0_5_19PfS_)
$_Z12KKT_EVALUATEPfS_S_$_Z8J_0_5_19PfS_:
[----:B------:R-:W-:Y:S01]  /*5e30*/  HFMA2 R4, -RZ, RZ, 0, 0 ;  /* 0x00000000ff047431 */ /* 0x000fe200000001ff */
[----:B------:R-:W-:Y:S06]  /*5e40*/  RET.REL.NODEC R20 `(_Z12KKT_EVALUATEPfS_S_) ;  /* 0xffffffa0146c7950 */ /* 0x000fec0003c3ffff */
        .type           $_Z12KKT_EVALUATEPfS_S_$_Z8J_0_5_20PfS_,@function
        .size           $_Z12KKT_EVALUATEPfS_S_$_Z8J_0_5_20PfS_,($_Z12KKT_EVALUATEPfS_S_$_Z8J_0_5_21PfS_ - $_Z12KKT_EVALUATEPfS_S_$_Z8J_0_5_20PfS_)
$_Z12KKT_EVALUATEPfS_S_$_Z8J_0_5_20PfS_:
[----:B------:R-:W-:Y:S01]  /*5e50*/  IMAD.MOV.U32 R4, RZ, RZ, RZ ;  /* 0x000000ffff047224 */ /* 0x000fe200078e00ff */
[----:B------:R-:W-:Y:S06]  /*5e60*/  RET.REL.NODEC R20 `(_Z12KKT_EVALUATEPfS_S_) ;  /* 0xffffffa014647950 */ /* 0x000fec0003c3ffff */
        .type           $_Z12KKT_EVALUATEPfS_S_$_Z8J_0_5_21PfS_,@function
        .size           $_Z12KKT_EVALUATEPfS_S_$_Z8J_0_5_21PfS_,($_Z12KKT_EVALUATEPfS_S_$_Z8J_0_6_10PfS_ - $_Z12KKT_EVALUATEPfS_S_$_Z8J_0_5_21PfS_)
$_Z12KKT_EVALUATEPfS_S_$_Z8J_0_5_21PfS_:
[----:B------:R-:W-:Y:S01]  /*5e70*/  MOV R4, RZ ;  /* 0x000000ff00047202 */ /* 0x000fe20000000f00 */
[----:B------:R-:W-:Y:S06]  /*5e80*/  RET.REL.NODEC R20 `(_Z12KKT_EVALUATEPfS_S_) ;  /* 0xffffffa0145c7950 */ /* 0x000fec0003c3ffff */
        .type           $_Z12KKT_EVALUATEPfS_S_$_Z8J_0_6_10PfS_,@function
        .size           $_Z12KKT_EVALUATEPfS_S_$_Z8J_0_6_10PfS_,($_Z12KKT_EVALUATEPfS_S_$_Z8J_0_6_11PfS_ - $_Z12KKT_EVALUATEPfS_S_$_Z8J_0_6_10PfS_)
$_Z12KKT_EVALUATEPfS_S_$_Z8J_0_6_10PfS_:
[----:B------:R-:W-:Y:S01]  /*5e90*/  IMAD.MOV.U32 R4, RZ, RZ, RZ ;  /* 0x000000ffff047224 */ /* 0x000fe200078e00ff */
[----:B------:R-:W-:Y:S06]  /*5ea0*/  RET.REL.NODEC R20 `(_Z12KKT_EVALUATEPfS_S_) ;  /* 0xffffffa014547950 */ /* 0x000fec0003c3ffff */
        .type           $_Z12KKT_EVALUATEPfS_S_$_Z8J_0_6_11PfS_,@function
        .size           $_Z12KKT_EVALUATEPfS_S_$_Z8J_0_6_11PfS_,($_Z12KKT_EVALUATEPfS_S_$_Z8J_0_6_12PfS_ - $_Z12KKT_EVALUATEPfS_S_$_Z8J_0_6_11PfS_)
$_Z12KKT_EVALUATEPfS_S_$_Z8J_0_6_11PfS_:
[----:B------:R-:W-:Y:S01]  /*5eb0*/  HFMA2 R4, -RZ, RZ, 0, 0 ;  /* 0x00000000ff047431 */ /* 0x000fe200000001ff */
[----:B------:R-:W-:Y:S06]  /*5ec0*/  RET.REL.NODEC R20 `(_Z12KKT_EVALUATEPfS_S_) ;  /* 0xffffffa0144c7950 */ /* 0x000fec0003c3ffff */
        .type           $_Z12KKT_EVALUATEPfS_S_$_Z8J_0_6_12PfS_,@function
        .size           $_Z12KKT_EVALUATEPfS_S_$_Z8J_0_6_12PfS_,($_Z12KKT_EVALUATEPfS_S_$_Z8J_0_6_13PfS_ - $_Z12KKT_EVALUATEPfS_S_$_Z8J_0_6_12PfS_)
$_Z12KKT_EVALUATEPfS_S_$_Z8J_0_6_12PfS_:
[----:B------:R-:W-:Y:S01]  /*5ed0*/  IMAD.MOV.U32 R4, RZ, RZ, RZ ;  /* 0x000000ffff047224 */ /* 0x000fe200078e00ff */
[----:B------:R-:W-:Y:S06]  /*5ee0*/  RET.REL.NODEC R20 `(_Z12KKT_EVALUATEPfS_S_) ;  /* 0xffffffa014447950 */ /* 0x000fec0003c3ffff */
        .type           $_Z12KKT_EVALUATEPfS_S_$_Z8J_0_6_13PfS_,@function
        .size           $_Z12KKT_EVALUATEPfS_S_$_Z8J_0_6_13PfS_,($_Z12KKT_EVALUATEPfS_S_$_Z8J_0_6_14PfS_ - $_Z12KKT_EVALUATEPfS_S_$_Z8J_0_6_13PfS_)
$_Z12KKT_EVALUATEPfS_S_$_Z8J_0_6_13PfS_:
[----:B------:R-:W-:Y:S01]  /*5ef0*/  MOV R4, RZ ;  /* 0x000000ff00047202 */ /* 0x000fe20000000f00 */
[----:B------:R-:W-:Y:S06]  /*5f00*/  RET.REL.NODEC R20 `(_Z12KKT_EVALUATEPfS_S_) ;  /* 0xffffffa0143c7950 */ /* 0x000fec0003c3ffff */
        .type           $_Z12KKT_EVALUATEPfS_S_$_Z8J_0_6_14PfS_,@function
        .size           $_Z12KKT_EVALUATEPfS_S_$_Z8J_0_6_14PfS_,($_Z12KKT_EVALUATEPfS_S_$_Z8J_0_6_15PfS_ - $_Z12KKT_EVALUATEPfS_S_$_Z8J_0_6_14PfS_)
$_Z12KKT_EVALUATEPfS_S_$_Z8J_0_6_14PfS_:
        /* <DEDUP_REMOVED lines=10> */
        .type           $_Z12KKT_EVALUATEPfS_S_$_Z8J_0_6_15PfS_,@function
        .size           $_Z12KKT_EVALUATEPfS_S_$_Z8J_0_6_15PfS_,($_Z12KKT_EVALUATEPfS_S_$_Z8J_0_6_16PfS_ - $_Z12KKT_EVALUATEPfS_S_$_Z8J_0_6_15PfS_)
$_Z12KKT_EVALUATEPfS_S_$_Z8J_0_6_15PfS_:
[----:B------:R-:W-:Y:S01]  /*5fb0*/  IMAD.MOV.U32 R4, RZ, RZ, RZ ;  /* 0x000000ffff047224 */ /* 0x000fe200078e00ff */
[----:B------:R-:W-:Y:S06]  /*5fc0*/  RET.REL.NODEC R20 `(_Z12KKT_EVALUATEPfS_S_) ;  /* 0xffffffa0140c7950 */ /* 0x000fec0003c3ffff */
        .type           $_Z12KKT_EVALUATEPfS_S_$_Z8J_0_6_16PfS_,@function
        .size           $_Z12KKT_EVALUATEPfS_S_$_Z8J_0_6_16PfS_,($_Z12KKT_EVALUATEPfS_S_$_Z8J_0_6_17PfS_ - $_Z12KKT_EVALUATEPfS_S_$_Z8J_0_6_16PfS_)
$_Z12KKT_EVALUATEPfS_S_$_Z8J_0_6_16PfS_:
[----:B------:R-:W-:Y:S01]  /*5fd0*/  HFMA2 R4, -RZ, RZ, 0, 0 ;  /* 0x00000000ff047431 */ /* 0x000fe200000001ff */
[----:B------:R-:W-:Y:S06]  /*5fe0*/  RET.REL.NODEC R20 `(_Z12KKT_EVALUATEPfS_S_) ;  /* 0xffffffa014047950 */ /* 0x000fec0003c3ffff */
        .type           $_Z12KKT_EVALUATEPfS_S_$_Z8J_0_6_17PfS_,@function
        .size           $_Z12KKT_EVALUATEPfS_S_$_Z8J_0_6_17PfS_,($_Z12KKT_EVALUATEPfS_S_$_Z8J_0_6_18PfS_ - $_Z12KKT_EVALUATEPfS_S_$_Z8J_0_6_17PfS_)
$_Z12KKT_EVALUATEPfS_S_$_Z8J_0_6_17PfS_:
[----:B------:R-:W-:Y:S01]  /*5ff0*/  IMAD.MOV.U32 R4, RZ, RZ, RZ ;  /* 0x000000ffff047224 */ /* 0x000fe200078e00ff */
[----:B------:R-:W-:Y:S06]  /*6000*/  RET.REL.NODEC R20 `(_Z12KKT_EVALUATEPfS_S_) ;  /* 0xffffff9c14fc7950 */ /* 0x000fec0003c3ffff */
        .type           $_Z12KKT_EVALUATEPfS_S_$_Z8J_0_6_18PfS_,@function
        .size           $_Z12KKT_EVALUATEPfS_S_$_Z8J_0_6_18PfS_,($_Z12KKT_EVALUATEPfS_S_$_Z8J_0_6_19PfS_ - $_Z12KKT_EVALUATEPfS_S_$_Z8J_0_6_18PfS_)
$_Z12KKT_EVALUATEPfS_S_$_Z8J_0_6_18PfS_:
[----:B------:R-:W-:Y:S01]  /*6010*/  MOV R4, RZ ;  /* 0x000000ff00047202 */ /* 0x000fe20000000f00 */
[----:B------:R-:W-:Y:S06]  /*6020*/  RET.REL.NODEC R20 `(_Z12KKT_EVALUATEPfS_S_) ;  /* 0xffffff9c14f47950 */ /* 0x000fec0003c3ffff */
        .type           $_Z12KKT_EVALUATEPfS_S_$_Z8J_0_6_19PfS_,@function
        .size           $_Z12KKT_EVALUATEPfS_S_$_Z8J_0_6_19PfS_,($_Z12KKT_EVALUATEPfS_S_$_Z8J_0_6_20PfS_ - $_Z12KKT_EVALUATEPfS_S_$_Z8J_0_6_19PfS_)
$_Z12KKT_EVALUATEPfS_S_$_Z8J_0_6_19PfS_:
[----:B------:R-:W-:Y:S01]  /*6030*/  IMAD.MOV.U32 R4, RZ, RZ, RZ ;  /* 0x000000ffff047224 */ /* 0x000fe200078e00ff */
[----:B------:R-:W-:Y:S06]  /*6040*/  RET.REL.NODEC R20 `(_Z12KKT_EVALUATEPfS_S_) ;  /* 0xffffff9c14ec7950 */ /* 0x000fec0003c3ffff */
        .type           $_Z12KKT_EVALUATEPfS_S_$_Z8J_0_6_20PfS_,@function
        .size           $_Z12KKT_EVALUATEPfS_S_$_Z8J_0_6_20PfS_,($_Z12KKT_EVALUATEPfS_S_$_Z8J_0_6_21PfS_ - $_Z12KKT_EVALUATEPfS_S_$_Z8J_0_6_20PfS_)
$_Z12KKT_EVALUATEPfS_S_$_Z8J_0_6_20PfS_:
[----:B------:R-:W-:Y:S01]  /*6050*/  HFMA2 R4, -RZ, RZ, 0, 0 ;  /* 0x00000000ff047431 */ /* 0x000fe200000001ff */
[----:B------:R-:W-:Y:S06]  /*6060*/  RET.REL.NODEC R20 `(_Z12KKT_EVALUATEPfS_S_) ;  /* 0xffffff9c14e47950 */ /* 0x000fec0003c3ffff */
        .type           $_Z12KKT_EVALUATEPfS_S_$_Z8J_0_6_21PfS_,@function
        .size           $_Z12KKT_EVALUATEPfS_S_$_Z8J_0_6_21PfS_,($_Z12KKT_EVALUATEPfS_S_$_Z8J_0_7_10PfS_ - $_Z12KKT_EVALUATEPfS_S_$_Z8J_0_6_21PfS_)
$_Z12KKT_EVALUATEPfS_S_$_Z8J_0_6_21PfS_:
[----:B------:R-:W-:Y:S01]  /*6070*/  IMAD.MOV.U32 R4, RZ, RZ, RZ ;  /* 0x000000ffff047224 */ /* 0x000fe200078e00ff */
[----:B------:R-:W-:Y:S06]  /*6080*/  RET.REL.NODEC R20 `(_Z12KKT_EVALUATEPfS_S_) ;  /* 0xffffff9c14dc7950 */ /* 0x000fec0003c3ffff */
        .type           $_Z12KKT_EVALUATEPfS_S_$_Z8J_0_7_10PfS_,@function
        .size           $_Z12KKT_EVALUATEPfS_S_$_Z8J_0_7_10PfS_,($_Z12KKT_EVALUATEPfS_S_$_Z8J_0_7_11PfS_ - $_Z12KKT_EVALUATEPfS_S_$_Z8J_0_7_10PfS_)
$_Z12KKT_EVALUATEPfS_S_$_Z8J_0_7_10PfS_:
[----:B------:R-:W-:Y:S01]  /*6090*/  MOV R4, RZ ;  /* 0x000000ff00047202 */ /* 0x000fe20000000f00 */
[----:B------:R-:W-:Y:S06]  /*60a0*/  RET.REL.NODEC R20 `(_Z12KKT_EVALUATEPfS_S_) ;  /* 0xffffff9c14d47950 */ /* 0x000fec0003c3ffff */
        .type           $_Z12KKT_EVALUATEPfS_S_$_Z8J_0_7_11PfS_,@function
        .size           $_Z12KKT_EVALUATEPfS_S_$_Z8J_0_7_11PfS_,($_Z12KKT_EVALUATEPfS_S_$_Z8J_0_7_12PfS_ - $_Z12KKT_EVALUATEPfS_S_$_Z8J_0_7_11PfS_)
$_Z12KKT_EVALUATEPfS_S_$_Z8J_0_7_11PfS_:
[----:B------:R-:W-:Y:S01]  /*60b0*/  IMAD.MOV.U32 R4, RZ, RZ, RZ ;  /* 0x000000ffff047224 */ /* 0x000fe200078e00ff */
[----:B------:R-:W-:Y:S06]  /*60c0*/  RET.REL.NODEC R20 `(_Z12KKT_EVALUATEPfS_S_) ;  /* 0xffffff9c14cc7950 */ /* 0x000fec0003c3ffff */
        .type           $_Z12KKT_EVALUATEPfS_S_$_Z8J_0_7_12PfS_,@function
        .size           $_Z12KKT_EVALUATEPfS_S_$_Z8J_0_7_12PfS_,($_Z12KKT_EVALUATEPfS_S_$_Z8J_0_7_13PfS_ - $_Z12KKT_EVALUATEPfS_S_$_Z8J_0_7_12PfS_)
$_Z12KKT_EVALUATEPfS_S_$_Z8J_0_7_12PfS_:
[----:B------:R-:W-:Y:S01]  /*60d0*/  HFMA2 R4, -RZ, RZ, 0, 0 ;  /* 0x00000000ff047431 */ /* 0x000fe200000001ff */
[----:B------:R-:W-:Y:S06]  /*60e0*/  RET.REL.NODEC R20 `(_Z12KKT_EVALUATEPfS_S_) ;  /* 0xffffff9c14c47950 */ /* 0x000fec0003c3ffff */
        .type           $_Z12KKT_EVALUATEPfS_S_$_Z8J_0_7_13PfS_,@function
        .size           $_Z12KKT_EVALUATEPfS_S_$_Z8J_0_7_13PfS_,($_Z12KKT_EVALUATEPfS_S_$_Z8J_0_7_14PfS_ - $_Z12KKT_EVALUATEPfS_S_$_Z8J_0_7_13PfS_)
$_Z12KKT_EVALUATEPfS_S_$_Z8J_0_7_13PfS_:
[----:B------:R-:W-:Y:S01]  /*60f0*/  IMAD.MOV.U32 R4, RZ, RZ, RZ ;  /* 0x000000ffff047224 */ /* 0x000fe200078e00ff */
[----:B------:R-:W-:Y:S06]  /*6100*/  RET.REL.NODEC R20 `(_Z12KKT_EVALUATEPfS_S_) ;  /* 0xffffff9c14bc7950 */ /* 0x000fec0003c3ffff */
        .type           $_Z12KKT_EVALUATEPfS_S_$_Z8J_0_7_14PfS_,@function
        .size           $_Z12KKT_EVALUATEPfS_S_$_Z8J_0_7_14PfS_,($_Z12KKT_EVALUATEPfS_S_$_Z8J_0_7_15PfS_ - $_Z12KKT_EVALUATEPfS_S_$_Z8J_0_7_14PfS_)
$_Z12KKT_EVALUATEPfS_S_$_Z8J_0_7_14PfS_:
[----:B------:R-:W-:Y:S01]  /*6110*/  MOV R4, RZ ;  /* 0x000000ff00047202 */ /* 0x000fe20000000f00 */
[----:B------:R-:W-:Y:S06]  /*6120*/  RET.REL.NODEC R20 `(_Z12KKT_EVALUATEPfS_S_) ;  /* 0xffffff9c14b47950 */ /* 0x000fec0003c3ffff */
        .type           $_Z12KKT_EVALUATEPfS_S_$_Z8J_0_7_15PfS_,@function
        .size           $_Z12KKT_EVALUATEPfS_S_$_Z8J_0_7_15PfS_,($_Z12KKT_EVALUATEPfS_S_$_Z8J_0_7_16PfS_ - $_Z12KKT_EVALUATEPfS_S_$_Z8J_0_7_15PfS_)
$_Z12KKT_EVALUATEPfS_S_$_Z8J_0_7_15PfS_:
        /* <DEDUP_REMOVED lines=10> */
        .type           $_Z12KKT_EVALUATEPfS_S_$_Z8J_0_7_16PfS_,@function
        .size           $_Z12KKT_EVALUATEPfS_S_$_Z8J_0_7_16PfS_,($_Z12KKT_EVALUATEPfS_S_$_Z8J_0_7_17PfS_ - $_Z12KKT_EVALUATEPfS_S_$_Z8J_0_7_16PfS_)
$_Z12KKT_EVALUATEPfS_S_$_Z8J_0_7_16PfS_:
[----:B------:R-:W-:Y:S01]  /*61d0*/  IMAD.MOV.U32 R4, RZ, RZ, RZ ;  /* 0x000000ffff047224 */ /* 0x000fe200078e00ff */
[----:B------:R-:W-:Y:S06]  /*61e0*/  RET.REL.NODEC R20 `(_Z12KKT_EVALUATEPfS_S_) ;  /* 0xffffff9c14847950 */ /* 0x000fec0003c3ffff */
        .type           $_Z12KKT_EVALUATEPfS_S_$_Z8J_0_7_17PfS_,@function
        .size           $_Z12KKT_EVALUATEPfS_S_$_Z8J_0_7_17PfS_,($_Z12KKT_EVALUATEPfS_S_$_Z8J_0_7_18PfS_ - $_Z12KKT_EVALUATEPfS_S_$_Z8J_0_7_17PfS_)
$_Z12KKT_EVALUATEPfS_S_$_Z8J_0_7_17PfS_:
[----:B------:R-:W-:Y:S01]  /*61f0*/  HFMA2 R4, -RZ, RZ, 0, 0 ;  /* 0x00000000ff047431 */ /* 0x000fe200000001ff */
[----:B------:R-:W-:Y:S06]  /*6200*/  RET.REL.NODEC R20 `(_Z12KKT_EVALUATEPfS_S_) ;  /* 0xffffff9c147c7950 */ /* 0x000fec0003c3ffff */
        .type           $_Z12KKT_EVALUATEPfS_S_$_Z8J_0_7_18PfS_,@function
        .size           $_Z12KKT_EVALUATEPfS_S_$_Z8J_0_7_18PfS_,($_Z12KKT_EVALUATEPfS_S_$_Z8J_0_7_19PfS_ - $_Z12KKT_EVALUATEPfS_S_$_Z8J_0_7_18PfS_)
$_Z12KKT_EVALUATEPfS_S_$_Z8J_0_7_18PfS_:
[----:B------:R-:W-:Y:S01]  /*6210*/  IMAD.MOV.U32 R4, RZ, RZ, RZ ;  /* 0x000000ffff047224 */ /* 0x000fe200078e00ff */
[----:B------:R-:W-:Y:S06]  /*6220*/  RET.REL.NODEC R20 `(_Z12KKT_EVALUATEPfS_S_) ;  /* 0xffffff9c14747950 */ /* 0x000fec0003c3ffff */
        .type           $_Z12KKT_EVALUATEPfS_S_$_Z8J_0_7_19PfS_,@function
        .size           $_Z12KKT_EVALUATEPfS_S_$_Z8J_0_7_19PfS_,($_Z12KKT_EVALUATEPfS_S_$_Z8J_0_7_20PfS_ - $_Z12KKT_EVALUATEPfS_S_$_Z8J_0_7_19PfS_)
$_Z12KKT_EVALUATEPfS_S_$_Z8J_0_7_19PfS_:
[----:B------:R-:W-:Y:S01]  /*6230*/  MOV R4, RZ ;  /* 0x000000ff00047202 */ /* 0x000fe20000000f00 */
[----:B------:R-:W-:Y:S06]  /*6240*/  RET.REL.NODEC R20 `(_Z12KKT_EVALUATEPfS_S_) ;  /* 0xffffff9c146c7950 */ /* 0x000fec0003c3ffff */
        .type           $_Z12KKT_EVALUATEPfS_S_$_Z8J_0_7_20PfS_,@function
        .size           $_Z12KKT_EVALUATEPfS_S_$_Z8J_0_7_20PfS_,($_Z12KKT_EVALUATEPfS_S_$_Z8J_0_7_21PfS_ - $_Z12KKT_EVALUATEPfS_S_$_Z8J_0_7_20PfS_)
$_Z12KKT_EVALUATEPfS_S_$_Z8J_0_7_20PfS_:
[----:B------:R-:W-:Y:S01]  /*6250*/  IMAD.MOV.U32 R4, RZ, RZ, RZ ;  /* 0x000000ffff047224 */ /* 0x000fe200078e00ff */
[----:B------:R-:W-:Y:S06]  /*6260*/  RET.REL.NODEC R20 `(_Z12KKT_EVALUATEPfS_S_) ;  /* 0xffffff9c14647950 */ /* 0x000fec0003c3ffff */
        .type           $_Z12KKT_EVALUATEPfS_S_$_Z8J_0_7_21PfS_,@function
        .size           $_Z12KKT_EVALUATEPfS_S_$_Z8J_0_7_21PfS_,($_Z12KKT_EVALUATEPfS_S_$_Z8J_0_8_10PfS_ - $_Z12KKT_EVALUATEPfS_S_$_Z8J_0_7_21PfS_)
$_Z12KKT_EVALUATEPfS_S_$_Z8J_0_7_21PfS_:
[----:B------:R-:W-:Y:S01]  /*6270*/  HFMA2 R4, -RZ, RZ, 0, 0 ;  /* 0x00000000ff047431 */ /* 0x000fe200000001ff */
[----:B------:R-:W-:Y:S06]  /*6280*/  RET.REL.NODEC R20 `(_Z12KKT_EVALUATEPfS_S_) ;  /* 0xffffff9c145c7950 */ /* 0x000fec0003c3ffff */
        .type           $_Z12KKT_EVALUATEPfS_S_$_Z8J_0_8_10PfS_,@function
        .size           $_Z12KKT_EVALUATEPfS_S_$_Z8J_0_8_10PfS_,($_Z12KKT_EVALUATEPfS_S_$_Z8J_0_8_11PfS_ - $_Z12KKT_EVALUATEPfS_S_$_Z8J_0_8_10PfS_)
$_Z12KKT_EVALUATEPfS_S_$_Z8J_0_8_10PfS_:
[----:B------:R-:W-:Y:S01]  /*6290*/  IMAD.MOV.U32 R4, RZ, RZ, RZ ;  /* 0x000000ffff047224 */ /* 0x000fe200078e00ff */
[----:B------:R-:W-:Y:S06]  /*62a0*/  RET.REL.NODEC R20 `(_Z12KKT_EVALUATEPfS_S_) ;  /* 0xffffff9c14547950 */ /* 0x000fec0003c3ffff */
        .type           $_Z12KKT_EVALUATEPfS_S_$_Z8J_0_8_11PfS_,@function
        .size           $_Z12KKT_EVALUATEPfS_S_$_Z8J_0_8_11PfS_,($_Z12KKT_EVALUATEPfS_S_$_Z8J_0_8_12PfS_ - $_Z12KKT_EVALUATEPfS_S_$_Z8J_0_8_11PfS_)
$_Z12KKT_EVALUATEPfS_S_$_Z8J_0_8_11PfS_:
[----:B------:R-:W-:Y:S01]  /*62b0*/  MOV R4, RZ ;  /* 0x000000ff00047202 */ /* 0x000fe20000000f00 */
[----:B------:R-:W-:Y:S06]  /*62c0*/  RET.REL.NODEC R20 `(_Z12KKT_EVALUATEPfS_S_) ;  /* 0xffffff9c144c7950 */ /* 0x000fec0003c3ffff */
        .type           $_Z12KKT_EVALUATEPfS_S_$_Z8J_0_8_12PfS_,@function
        .size           $_Z12KKT_EVALUATEPfS_S_$_Z8J_0_8_12PfS_,($_Z12KKT_EVALUATEPfS_S_$_Z8J_0_8_13PfS_ - $_Z12KKT_EVALUATEPfS_S_$_Z8J_0_8_12PfS_)
$_Z12KKT_EVALUATEPfS_S_$_Z8J_0_8_12PfS_:
[----:B------:R-:W-:Y:S01]  /*62d0*/  IMAD.MOV.U32 R4, RZ, RZ, RZ ;  /* 0x000000ffff047224 */ /* 0x000fe200078e00ff */
[----:B------:R-:W-:Y:S06]  /*62e0*/  RET.REL.NODEC R20 `(_Z12KKT_EVALUATEPfS_S_) ;  /* 0xffffff9c14447950 */ /* 0x000fec0003c3ffff */
        .type           $_Z12KKT_EVALUATEPfS_S_$_Z8J_0_8_13PfS_,@function
        .size           $_Z12KKT_EVALUATEPfS_S_$_Z8J_0_8_13PfS_,($_Z12KKT_EVALUATEPfS_S_$_Z8J_0_8_14PfS_ - $_Z12KKT_EVALUATEPfS_S_$_Z8J_0_8_13PfS_)
$_Z12KKT_EVALUATEPfS_S_$_Z8J_0_8_13PfS_:
[----:B------:R-:W-:Y:S01]  /*62f0*/  HFMA2 R4, -RZ, RZ, 0, 0 ;  /* 0x00000000ff047431 */ /* 0x000fe200000001ff */
[----:B------:R-:W-:Y:S06]  /*6300*/  RET.REL.NODEC R20 `(_Z12KKT_EVALUATEPfS_S_) ;  /* 0xffffff9c143c7950 */ /* 0x000fec0003c3ffff */
        .type           $_Z12KKT_EVALUATEPfS_S_$_Z8J_0_8_14PfS_,@function
        .size           $_Z12KKT_EVALUATEPfS_S_$_Z8J_0_8_14PfS_,($_Z12KKT_EVALUATEPfS_S_$_Z8J_0_8_15PfS_ - $_Z12KKT_EVALUATEPfS_S_$_Z8J_0_8_14PfS_)
$_Z12KKT_EVALUATEPfS_S_$_Z8J_0_8_14PfS_:
[----:B------:R-:W-:Y:S01]  /*6310*/  IMAD.MOV.U32 R4, RZ, RZ, RZ ;  /* 0x000000ffff047224 */ /* 0x000fe200078e00ff */
[----:B------:R-:W-:Y:S06]  /*6320*/  RET.REL.NODEC R20 `(_Z12KKT_EVALUATEPfS_S_) ;  /* 0xffffff9c14347950 */ /* 0x000fec0003c3ffff */
        .type           $_Z12KKT_EVALUATEPfS_S_$_Z8J_0_8_15PfS_,@function
        .size           $_Z12KKT_EVALUATEPfS_S_$_Z8J_0_8_15PfS_,($_Z12KKT_EVALUATEPfS_S_$_Z8J_0_8_16PfS_ - $_Z12KKT_EVALUATEPfS_S_$_Z8J_0_8_15PfS_)
$_Z12KKT_EVALUATEPfS_S_$_Z8J_0_8_15PfS_:
[----:B------:R-:W-:Y:S01]  /*6330*/  MOV R4, RZ ;  /* 0x000000ff00047202 */ /* 0x000fe20000000f00 */
[----:B------:R-:W-:Y:S06]  /*6340*/  RET.REL.NODEC R20 `(_Z12KKT_EVALUATEPfS_S_) ;  /* 0xffffff9c142c7950 */ /* 0x000fec0003c3ffff */
        .type           $_Z12KKT_EVALUATEPfS_S_$_Z8J_0_8_16PfS_,@function
        .size           $_Z12KKT_EVALUATEPfS_S_$_Z8J_0_8_16PfS_,($_Z12KKT_EVALUATEPfS_S_$_Z8J_0_8_17PfS_ - $_Z12KKT_EVALUATEPfS_S_$_Z8J_0_8_16PfS_)
$_Z12KKT_EVALUATEPfS_S_$_Z8J_0_8_16PfS_:
        /* <DEDUP_REMOVED lines=10> */
        .type           $_Z12KKT_EVALUATEPfS_S_$_Z8J_0_8_17PfS_,@function
        .size           $_Z12KKT_EVALUATEPfS_S_$_Z8J_0_8_17PfS_,($_Z12KKT_EVALUATEPfS_S_$_Z8J_0_8_18PfS_ - $_Z12KKT_EVALUATEPfS_S_$_Z8J_0_8_17PfS_)
$_Z12KKT_EVALUATEPfS_S_$_Z8J_0_8_17PfS_:
[----:B------:R-:W-:Y:S01]  /*63f0*/  IMAD.MOV.U32 R4, RZ, RZ, RZ ;  /* 0x000000ffff047224 */ /* 0x000fe200078e00ff */
[----:B------:R-:W-:Y:S06]  /*6400*/  RET.REL.NODEC R20 `(_Z12KKT_EVALUATEPfS_S_) ;  /* 0xffffff9814fc7950 */ /* 0x000fec0003c3ffff */
        .type           $_Z12KKT_EVALUATEPfS_S_$_Z8J_0_8_18PfS_,@function
        .size           $_Z12KKT_EVALUATEPfS_S_$_Z8J_0_8_18PfS_,($_Z12KKT_EVALUATEPfS_S_$_Z8J_0_8_19PfS_ - $_Z12KKT_EVALUATEPfS_S_$_Z8J_0_8_18PfS_)
$_Z12KKT_EVALUATEPfS_S_$_Z8J_0_8_18PfS_:
[----:B------:R-:W-:Y:S01]  /*6410*/  HFMA2 R4, -RZ, RZ, 0, 0 ;  /* 0x00000000ff047431 */ /* 0x000fe200000001ff */
[----:B------:R-:W-:Y:S06]  /*6420*/  RET.REL.NODEC R20 `(_Z12KKT_EVALUATEPfS_S_) ;  /* 0xffffff9814f47950 */ /* 0x000fec0003c3ffff */
        .type           $_Z12KKT_EVALUATEPfS_S_$_Z8J_0_8_19PfS_,@function
        .size           $_Z12KKT_EVALUATEPfS_S_$_Z8J_0_8_19PfS_,($_Z12KKT_EVALUATEPfS_S_$_Z8J_0_8_20PfS_ - $_Z12KKT_EVALUATEPfS_S_$_Z8J_0_8_19PfS_)
$_Z12KKT_EVALUATEPfS_S_$_Z8J_0_8_19PfS_:
[----:B------:R-:W-:Y:S01]  /*6430*/  IMAD.MOV.U32 R4, RZ, RZ, RZ ;  /* 0x000000ffff047224 */ /* 0x000fe200078e00ff */
[----:B------:R-:W-:Y:S06]  /*6440*/  RET.REL.NODEC R20 `(_Z12KKT_EVALUATEPfS_S_) ;  /* 0xffffff9814ec7950 */ /* 0x000fec0003c3ffff */
        .type           $_Z12KKT_EVALUATEPfS_S_$_Z8J_0_8_20PfS_,@function
        .size           $_Z12KKT_EVALUATEPfS_S_$_Z8J_0_8_20PfS_,($_Z12KKT_EVALUATEPfS_S_$_Z8J_0_8_21PfS_ - $_Z12KKT_EVALUATEPfS_S_$_Z8J_0_8_20PfS_)
$_Z12KKT_EVALUATEPfS_S_$_Z8J_0_8_20PfS_:
[----:B------:R-:W-:Y:S01]  /*6450*/  MOV R4, RZ ;  /* 0x000000ff00047202 */ /* 0x000fe20000000f00 */
[----:B------:R-:W-:Y:S06]  /*6460*/  RET.REL.NODEC R20 `(_Z12KKT_EVALUATEPfS_S_) ;  /* 0xffffff9814e47950 */ /* 0x000fec0003c3ffff */
        .type           $_Z12KKT_EVALUATEPfS_S_$_Z8J_0_8_21PfS_,@function
        .size           $_Z12KKT_EVALUATEPfS_S_$_Z8J_0_8_21PfS_,($_Z12KKT_EVALUATEPfS_S_$_Z8J_0_9_10PfS_ - $_Z12KKT_EVALUATEPfS_S_$_Z8J_0_8_21PfS_)
$_Z12KKT_EVALUATEPfS_S_$_Z8J_0_8_21PfS_:
[----:B------:R-:W-:Y:S01]  /*6470*/  IMAD.MOV.U32 R4, RZ, RZ, RZ ;  /* 0x000000ffff047224 */ /* 0x000fe200078e00ff */
[----:B------:R-:W-:Y:S06]  /*6480*/  RET.REL.NODEC R20 `(_Z12KKT_EVALUATEPfS_S_) ;  /* 0xffffff9814dc7950 */ /* 0x000fec0003c3ffff */
        .type           $_Z12KKT_EVALUATEPfS_S_$_Z8J_0_9_10PfS_,@function
        .size           $_Z12KKT_EVALUATEPfS_S_$_Z8J_0_9_10PfS_,($_Z12KKT_EVALUATEPfS_S_$_Z8J_0_9_11PfS_ - $_Z12KKT_EVALUATEPfS_S_$_Z8J_0_9_10PfS_)
$_Z12KKT_EVALUATEPfS_S_$_Z8J_0_9_10PfS_:
[----:B------:R-:W-:Y:S01]  /*6490*/  HFMA2 R4, -RZ, RZ, 0, 0 ;  /* 0x00000000ff047431 */ /* 0x000fe200000001ff */
[----:B------:R-:W-:Y:S06]  /*64a0*/  RET.REL.NODEC R20 `(_Z12KKT_EVALUATEPfS_S_) ;  /* 0xffffff9814d47950 */ /* 0x000fec0003c3ffff */
        .type           $_Z12KKT_EVALUATEPfS_S_$_Z8J_0_9_11PfS_,@function
        .size           $_Z12KKT_EVALUATEPfS_S_$_Z8J_0_9_11PfS_,($_Z12KKT_EVALUATEPfS_S_$_Z8J_0_9_12PfS_ - $_Z12KKT_EVALUATEPfS_S_$_Z8J_0_9_11PfS_)
$_Z12KKT_EVALUATEPfS_S_$_Z8J_0_9_11PfS_:
[----:B------:R-:W-:Y:S01]  /*64b0*/  IMAD.MOV.U32 R4, RZ, RZ, RZ ;  /* 0x000000ffff047224 */ /* 0x000fe200078e00ff */
[----:B------:R-:W-:Y:S06]  /*64c0*/  RET.REL.NODEC R20 `(_Z12KKT_EVALUATEPfS_S_) ;  /* 0xffffff9814cc7950 */ /* 0x000fec0003c3ffff */
        .type           $_Z12KKT_EVALUATEPfS_S_$_Z8J_0_9_12PfS_,@function
        .size           $_Z12KKT_EVALUATEPfS_S_$_Z8J_0_9_12PfS_,($_Z12KKT_EVALUATEPfS_S_$_Z8J_0_9_13PfS_ - $_Z12KKT_EVALUATEPfS_S_$_Z8J_0_9_12PfS_)
$_Z12KKT_EVALUATEPfS_S_$_Z8J_0_9_12PfS_:
[----:B------:R-:W-:Y:S01]  /*64d0*/  MOV R4, RZ ;  /* 0x000000ff00047202 */ /* 0x000fe20000000f00 */
[----:B------:R-:W-:Y:S06]  /*64e0*/  RET.REL.NODEC R20 `(_Z12KKT_EVALUATEPfS_S_) ;  /* 0xffffff9814c47950 */ /* 0x000fec0003c3ffff */
        .type           $_Z12KKT_EVALUATEPfS_S_$_Z8J_0_9_13PfS_,@function
        .size           $_Z12KKT_EVALUATEPfS_S_$_Z8J_0_9_13PfS_,($_Z12KKT_EVALUATEPfS_S_$_Z8J_0_9_14PfS_ - $_Z12KKT_EVALUATEPfS_S_$_Z8J_0_9_13PfS_)
$_Z12KKT_EVALUATEPfS_S_$_Z8J_0_9_13PfS_:
[----:B------:R-:W-:Y:S01]  /*64f0*/  IMAD.MOV.U32 R4, RZ, RZ, RZ ;  /* 0x000000ffff047224 */ /* 0x000fe200078e00ff */
[----:B------:R-:W-:Y:S06]  /*6500*/  RET.REL.NODEC R20 `(_Z12KKT_EVALUATEPfS_S_) ;  /* 0xffffff9814bc7950 */ /* 0x000fec0003c3ffff */
        .type           $_Z12KKT_EVALUATEPfS_S_$_Z8J_0_9_14PfS_,@function
        .size           $_Z12KKT_EVALUATEPfS_S_$_Z8J_0_9_14PfS_,($_Z12KKT_EVALUATEPfS_S_$_Z8J_0_9_15PfS_ - $_Z12KKT_EVALUATEPfS_S_$_Z8J_0_9_14PfS_)
$_Z12KKT_EVALUATEPfS_S_$_Z8J_0_9_14PfS_:
[----:B------:R-:W-:Y:S01]  /*6510*/  HFMA2 R4, -RZ, RZ, 0, 0 ;  /* 0x00000000ff047431 */ /* 0x000fe200000001ff */
[----:B------:R-:W-:Y:S06]  /*6520*/  RET.REL.NODEC R20 `(_Z12KKT_EVALUATEPfS_S_) ;  /* 0xffffff9814b47950 */ /* 0x000fec0003c3ffff */
        .type           $_Z12KKT_EVALUATEPfS_S_$_Z8J_0_9_15PfS_,@function
        .size           $_Z12KKT_EVALUATEPfS_S_$_Z8J_0_9_15PfS_,($_Z12KKT_EVALUATEPfS_S_$_Z8J_0_9_16PfS_ - $_Z12KKT_EVALUATEPfS_S_$_Z8J_0_9_15PfS_)
$_Z12KKT_EVALUATEPfS_S_$_Z8J_0_9_15PfS_:
[----:B------:R-:W-:Y:S01]  /*6530*/  IMAD.MOV.U32 R4, RZ, RZ, RZ ;  /* 0x000000ffff047224 */ /* 0x000fe200078e00ff */
[----:B------:R-:W-:Y:S06]  /*6540*/  RET.REL.NODEC R20 `(_Z12KKT_EVALUATEPfS_S_) ;  /* 0xffffff9814ac7950 */ /* 0x000fec0003c3ffff */
        .type           $_Z12KKT_EVALUATEPfS_S_$_Z8J_0_9_16PfS_,@function
        .size           $_Z12KKT_EVALUATEPfS_S_$_Z8J_0_9_16PfS_,($_Z12KKT_EVALUATEPfS_S_$_Z8J_0_9_17PfS_ - $_Z12KKT_EVALUATEPfS_S_$_Z8J_0_9_16PfS_)
$_Z12KKT_EVALUATEPfS_S_$_Z8J_0_9_16PfS_:
[----:B------:R-:W-:Y:S01]  /*6550*/  MOV R4, RZ ;  /* 0x000000ff00047202 */ /* 0x000fe20000000f00 */
[----:B------:R-:W-:Y:S06]  /*6560*/  RET.REL.NODEC R20 `(_Z12KKT_EVALUATEPfS_S_) ;  /* 0xffffff9814a47950 */ /* 0x000fec0003c3ffff */
        .type           $_Z12KKT_EVALUATEPfS_S_$_Z8J_0_9_17PfS_,@function
        .size           $_Z12KKT_EVALUATEPfS_S_$_Z8J_0_9_17PfS_,($_Z12KKT_EVALUATEPfS_S_$_Z8J_0_9_18PfS_ - $_Z12KKT_EVALUATEPfS_S_$_Z8J_0_9_17PfS_)
$_Z12KKT_EVALUATEPfS_S_$_Z8J_0_9_17PfS_:
        /* <DEDUP_REMOVED lines=10> */
        .type           $_Z12KKT_EVALUATEPfS_S_$_Z8J_0_9_18PfS_,@function
        .size           $_Z12KKT_EVALUATEPfS_S_$_Z8J_0_9_18PfS_,($_Z12KKT_EVALUATEPfS_S_$_Z8J_0_9_19PfS_ - $_Z12KKT_EVALUATEPfS_S_$_Z8J_0_9_18PfS_)
$_Z12KKT_EVALUATEPfS_S_$_Z8J_0_9_18PfS_:
[----:B------:R-:W-:Y:S01]  /*6610*/  IMAD.MOV.U32 R4, RZ, RZ, RZ ;  /* 0x000000ffff047224 */ /* 0x000fe200078e00ff */
[----:B------:R-:W-:Y:S06]  /*6620*/  RET.REL.NODEC R20 `(_Z12KKT_EVALUATEPfS_S_) ;  /* 0xffffff9814747950 */ /* 0x000fec0003c3ffff */
        .type           $_Z12KKT_EVALUATEPfS_S_$_Z8J_0_9_19PfS_,@function
        .size           $_Z12KKT_EVALUATEPfS_S_$_Z8J_0_9_19PfS_,($_Z12KKT_EVALUATEPfS_S_$_Z8J_0_9_20PfS_ - $_Z12KKT_EVALUATEPfS_S_$_Z8J_0_9_19PfS_)
$_Z12KKT_EVALUATEPfS_S_$_Z8J_0_9_19PfS_:
[----:B------:R-:W-:Y:S01]  /*6630*/  HFMA2 R4, -RZ, RZ, 0, 0 ;  /* 0x00000000ff047431 */ /* 0x000fe200000001ff */
[----:B------:R-:W-:Y:S06]  /*6640*/  RET.REL.NODEC R20 `(_Z12KKT_EVALUATEPfS_S_) ;  /* 0xffffff98146c7950 */ /* 0x000fec0003c3ffff */
        .type           $_Z12KKT_EVALUATEPfS_S_$_Z8J_0_9_20PfS_,@function
        .size           $_Z12KKT_EVALUATEPfS_S_$_Z8J_0_9_20PfS_,($_Z12KKT_EVALUATEPfS_S_$_Z8J_0_9_21PfS_ - $_Z12KKT_EVALUATEPfS_S_$_Z8J_0_9_20PfS_)
$_Z12KKT_EVALUATEPfS_S_$_Z8J_0_9_20PfS_:
[----:B------:R-:W-:Y:S01]  /*6650*/  IMAD.MOV.U32 R4, RZ, RZ, RZ ;  /* 0x000000ffff047224 */ /* 0x000fe200078e00ff */
[----:B------:R-:W-:Y:S06]  /*6660*/  RET.REL.NODEC R20 `(_Z12KKT_EVALUATEPfS_S_) ;  /* 0xffffff9814647950 */ /* 0x000fec0003c3ffff */
        .type           $_Z12KKT_EVALUATEPfS_S_$_Z8J_0_9_21PfS_,@function
        .size           $_Z12KKT_EVALUATEPfS_S_$_Z8J_0_9_21PfS_,($_Z12KKT_EVALUATEPfS_S_$_Z8J_1_0_10PfS_ - $_Z12KKT_EVALUATEPfS_S_$_Z8J_0_9_21PfS_)
$_Z12KKT_EVALUATEPfS_S_$_Z8J_0_9_21PfS_:
[----:B------:R-:W-:Y:S01]  /*6670*/  MOV R4, RZ ;  /* 0x000000ff00047202 */ /* 0x000fe20000000f00 */
[----:B------:R-:W-:Y:S06]  /*6680*/  RET.REL.NODEC R20 `(_Z12KKT_EVALUATEPfS_S_) ;  /* 0xffffff98145c7950 */ /* 0x000fec0003c3ffff */
        .type           $_Z12KKT_EVALUATEPfS_S_$_Z8J_1_0_10PfS_,@function
        .size           $_Z12KKT_EVALUATEPfS_S_$_Z8J_1_0_10PfS_,($_Z12KKT_EVALUATEPfS_S_$_Z8J_1_0_11PfS_ - $_Z12KKT_EVALUATEPfS_S_$_Z8J_1_0_10PfS_)
$_Z12KKT_EVALUATEPfS_S_$_Z8J_1_0_10PfS_:
[----:B------:R-:W-:Y:S01]  /*6690*/  IMAD.MOV.U32 R4, RZ, RZ, RZ ;  /* 0x000000ffff047224 */ /* 0x000fe200078e00ff */
[----:B------:R-:W-:Y:S06]  /*66a0*/  RET.REL.NODEC R20 `(_Z12KKT_EVALUATEPfS_S_) ;  /* 0xffffff9814547950 */ /* 0x000fec0003c3ffff */
        .type           $_Z12KKT_EVALUATEPfS_S_$_Z8J_1_0_11PfS_,@function
        .size           $_Z12KKT_EVALUATEPfS_S_$_Z8J_1_0_11PfS_,($_Z12KKT_EVALUATEPfS_S_$_Z8J_1_0_12PfS_ - $_Z12KKT_EVALUATEPfS_S_$_Z8J_1_0_11PfS_)
$_Z12KKT_EVALUATEPfS_S_$_Z8J_1_0_11PfS_:
[----:B------:R-:W-:Y:S01]  /*66b0*/  HFMA2 R4, -RZ, RZ, 0, 0 ;  /* 0x00000000ff047431 */ /* 0x000fe200000001ff */
[----:B------:R-:W-:Y:S06]  /*66c0*/  RET.REL.NODEC R20 `(_Z12KKT_EVALUATEPfS_S_) ;  /* 0xffffff98144c7950 */ /* 0x000fec0003c3ffff */
        .type           $_Z12KKT_EVALUATEPfS_S_$_Z8J_1_0_12PfS_,@function
        .size           $_Z12KKT_EVALUATEPfS_S_$_Z8J_1_0_12PfS_,($_Z12KKT_EVALUATEPfS_S_$_Z8J_1_0_13PfS_ - $_Z12KKT_EVALUATEPfS_S_$_Z8J_1_0_12PfS_)
$_Z12KKT_EVALUATEPfS_S_$_Z8J_1_0_12PfS_:
[----:B------:R-:W-:Y:S01]  /*66d0*/  IMAD.MOV.U32 R4, RZ, RZ, RZ ;  /* 0x000000ffff047224 */ /* 0x000fe200078e00ff */
[----:B------:R-:W-:Y:S06]  /*66e0*/  RET.REL.NODEC R20 `(_Z12KKT_EVALUATEPfS_S_) ;  /* 0xffffff9814447950 */ /* 0x000fec0003c3ffff */
        .type           $_Z12KKT_EVALUATEPfS_S_$_Z8J_1_0_13PfS_,@function
        .size           $_Z12KKT_EVALUATEPfS_S_$_Z8J_1_0_13PfS_,($_Z12KKT_EVALUATEPfS_S_$_Z8J_1_0_14PfS_ - $_Z12KKT_EVALUATEPfS_S_$_Z8J_1_0_13PfS_)
$_Z12KKT_EVALUATEPfS_S_$_Z8J_1_0_13PfS_:
[----:B------:R-:W-:Y:S01]  /*66f0*/  MOV R4, RZ ;  /* 0x000000ff00047202 */ /* 0x000fe20000000f00 */
[----:B------:R-:W-:Y:S06]  /*6700*/  RET.REL.NODEC R20 `(_Z12KKT_EVALUATEPfS_S_) ;  /* 0xffffff98143c7950 */ /* 0x000fec0003c3ffff */
        .type           $_Z12KKT_EVALUATEPfS_S_$_Z8J_1_0_14PfS_,@function
        .size           $_Z12KKT_EVALUATEPfS_S_$_Z8J_1_0_14PfS_,($_Z12KKT_EVALUATEPfS_S_$_Z8J_1_0_15PfS_ - $_Z12KKT_EVALUATEPfS_S_$_Z8J_1_0_14PfS_)
$_Z12KKT_EVALUATEPfS_S_$_Z8J_1_0_14PfS_:
[----:B------:R-:W-:Y:S01]  /*6710*/  IMAD.MOV.U32 R4, RZ, RZ, RZ ;  /* 0x000000ffff047224 */ /* 0x000fe200078e00ff */
[----:B------:R-:W-:Y:S06]  /*6720*/  RET.REL.NODEC R20 `(_Z12KKT_EVALUATEPfS_S_) ;  /* 0xffffff9814347950 */ /* 0x000fec0003c3ffff */
        .type           $_Z12KKT_EVALUATEPfS_S_$_Z8J_1_0_15PfS_,@function
        .size           $_Z12KKT_EVALUATEPfS_S_$_Z8J_1_0_15PfS_,($_Z12KKT_EVALUATEPfS_S_$_Z8J_1_0_16PfS_ - $_Z12KKT_EVALUATEPfS_S_$_Z8J_1_0_15PfS_)
$_Z12KKT_EVALUATEPfS_S_$_Z8J_1_0_15PfS_:
[----:B------:R-:W-:Y:S01]  /*6730*/  HFMA2 R4, -RZ, RZ, 0, 0 ;  /* 0x00000000ff047431 */ /* 0x000fe200000001ff */
[----:B------:R-:W-:Y:S06]  /*6740*/  RET.REL.NODEC R20 `(_Z12KKT_EVALUATEPfS_S_) ;  /* 0xffffff98142c7950 */ /* 0x000fec0003c3ffff */
        .type           $_Z12KKT_EVALUATEPfS_S_$_Z8J_1_0_16PfS_,@function
        .size           $_Z12KKT_EVALUATEPfS_S_$_Z8J_1_0_16PfS_,($_Z12KKT_EVALUATEPfS_S_$_Z8J_1_0_17PfS_ - $_Z12KKT_EVALUATEPfS_S_$_Z8J_1_0_16PfS_)
$_Z12KKT_EVALUATEPfS_S_$_Z8J_1_0_16PfS_:
[----:B------:R-:W-:Y:S01]  /*6750*/  IMAD.MOV.U32 R4, RZ, RZ, RZ ;  /* 0x000000ffff047224 */ /* 0x000fe200078e00ff */
[----:B------:R-:W-:Y:S06]  /*6760*/  RET.REL.NODEC R20 `(_Z12KKT_EVALUATEPfS_S_) ;  /* 0xffffff9814247950 */ /* 0x000fec0003c3ffff */
        .type           $_Z12KKT_EVALUATEPfS_S_$_Z8J_1_0_17PfS_,@function
        .size           $_Z12KKT_EVALUATEPfS_S_$_Z8J_1_0_17PfS_,($_Z12KKT_EVALUATEPfS_S_$_Z8J_1_0_18PfS_ - $_Z12KKT_EVALUATEPfS_S_$_Z8J_1_0_17PfS_)
$_Z12KKT_EVALUATEPfS_S_$_Z8J_1_0_17PfS_:
[----:B------:R-:W-:Y:S01]  /*6770*/  MOV R4, RZ ;  /* 0x000000ff00047202 */ /* 0x000fe20000000f00 */
[----:B------:R-:W-:Y:S06]  /*6780*/  RET.REL.NODEC R20 `(_Z12KKT_EVALUATEPfS_S_) ;  /* 0xffffff98141c7950 */ /* 0x000fec0003c3ffff */
        .type           $_Z12KKT_EVALUATEPfS_S_$_Z8J_1_0_18PfS_,@function
        .size           $_Z12KKT_EVALUATEPfS_S_$_Z8J_1_0_18PfS_,($_Z12KKT_EVALUATEPfS_S_$_Z8J_1_0_19PfS_ - $_Z12KKT_EVALUATEPfS_S_$_Z8J_1_0_18PfS_)
$_Z12KKT_EVALUATEPfS_S_$_Z8J_1_0_18PfS_:
[----:B------:R-:W-:Y:S01]  /*6790*/  IMAD.MOV.U32 R4, RZ, RZ, RZ ;  /* 0x000000ffff047224 */ /* 0x000fe200078e00ff */
[----:B------:R-:W-:Y:S06]  /*67a0*/  RET.REL.NODEC R20 `(_Z12KKT_EVALUATEPfS_S_) ;  /* 0xffffff9814147950 */ /* 0x000fec0003c3ffff */
        .type           $_Z12KKT_EVALUATEPfS_S_$_Z8J_1_0_19PfS_,@function
        .size           $_Z12KKT_EVALUATEPfS_S_$_Z8J_1_0_19PfS_,($_Z12KKT_EVALUATEPfS_S_$_Z8J_1_0_20PfS_ - $_Z12KKT_EVALUATEPfS_S_$_Z8J_1_0_19PfS_)
$_Z12KKT_EVALUATEPfS_S_$_Z8J_1_0_19PfS_:
[----:B------:R-:W-:Y:S01]  /*67b0*/  HFMA2 R4, -RZ, RZ, 0, 0 ;  /* 0x00000000ff047431 */ /* 0x000fe200000001ff */
[----:B------:R-:W-:Y:S06]  /*67c0*/  RET.REL.NODEC R20 `(_Z12KKT_EVALUATEPfS_S_) ;  /* 0xffffff98140c7950 */ /* 0x000fec0003c3ffff */
        .type           $_Z12KKT_EVALUATEPfS_S_$_Z8J_1_0_20PfS_,@function
        .size           $_Z12KKT_EVALUATEPfS_S_$_Z8J_1_0_20PfS_,($_Z12KKT_EVALUATEPfS_S_$_Z8J_1_0_21PfS_ - $_Z12KKT_EVALUATEPfS_S_$_Z8J_1_0_20PfS_)
$_Z12KKT_EVALUATEPfS_S_$_Z8J_1_0_20PfS_:
[----:B------:R-:W-:Y:S01]  /*67d0*/  IMAD.MOV.U32 R4, RZ, RZ, RZ ;  /* 0x000000ffff047224 */ /* 0x000fe200078e00ff */
[----:B------:R-:W-:Y:S06]  /*67e0*/  RET.REL.NODEC R20 `(_Z12KKT_EVALUATEPfS_S_) ;  /* 0xffffff9814047950 */ /* 0x000fec0003c3ffff */
        .type           $_Z12KKT_EVALUATEPfS_S_$_Z8J_1_0_21PfS_,@function
        .size           $_Z12KKT_EVALUATEPfS_S_$_Z8J_1_0_21PfS_,($_Z12KKT_EVALUATEPfS_S_$_Z8J_1_10_0PfS_ - $_Z12KKT_EVALUATEPfS_S_$_Z8J_1_0_21PfS_)
$_Z12KKT_EVALUATEPfS_S_$_Z8J_1_0_21PfS_:
[----:B------:R-:W-:Y:S01]  /*67f0*/  MOV R4, RZ ;  /* 0x000000ff00047202 */ /* 0x000fe20000000f00 */
[----:B------:R-:W-:Y:S06]  /*6800*/  RET.REL.NODEC R20 `(_Z12KKT_EVALUATEPfS_S_) ;  /* 0xffffff9414fc7950 */ /* 0x000fec0003c3ffff */
        .type           $_Z12KKT_EVALUATEPfS_S_$_Z8J_1_10_0PfS_,@function
        .size           $_Z12KKT_EVALUATEPfS_S_$_Z8J_1_10_0PfS_,($_Z12KKT_EVALUATEPfS_S_$_Z8J_1_10_1PfS_ - $_Z12KKT_EVALUATEPfS_S_$_Z8J_1_10_0PfS_)
$_Z12KKT_EVALUATEPfS_S_$_Z8J_1_10_0PfS_:
[----:B------:R-:W-:Y:S01]  /*6810*/  IMAD.MOV.U32 R4, RZ, RZ, RZ ;  /* 0x000000ffff047224 */ /* 0x000fe200078e00ff */
[----:B------:R-:W-:Y:S06]  /*6820*/  RET.REL.NODEC R20 `(_Z12KKT_EVALUATEPfS_S_) ;  /* 0xffffff9414f47950 */ /* 0x000fec0003c3ffff */
        .type           $_Z12KKT_EVALUATEPfS_S_$_Z8J_1_10_1PfS_,@function
        .size           $_Z12KKT_EVALUATEPfS_S_$_Z8J_1_10_1PfS_,($_Z12KKT_EVALUATEPfS_S_$_Z8J_1_10_2PfS_ - $_Z12KKT_EVALUATEPfS_S_$_Z8J_1_10_1PfS_)
$_Z12KKT_EVALUATEPfS_S_$_Z8J_1_10_1PfS_:
[----:B------:R-:W-:Y:S01]  /*6830*/  HFMA2 R4, -RZ, RZ, 0, 0 ;  /* 0x00000000ff047431 */ /* 0x000fe200000001ff */
[----:B------:R-:W-:Y:S06]  /*6840*/  RET.REL.NODEC R20 `(_Z12KKT_EVALUATEPfS_S_) ;  /* 0xffffff9414ec7950 */ /* 0x000fec0003c3ffff */
        .type           $_Z12KKT_EVALUATEPfS_S_$_Z8J_1_10_2PfS_,@function
        .size           $_Z12KKT_EVALUATEPfS_S_$_Z8J_1_10_2PfS_,($_Z12KKT_EVALUATEPfS_S_$_Z8J_1_10_3PfS_ - $_Z12KKT_EVALUATEPfS_S_$_Z8J_1_10_2PfS_)
$_Z12KKT_EVALUATEPfS_S_$_Z8J_1_10_2PfS_:
[----:B------:R-:W-:Y:S01]  /*6850*/  IMAD.MOV.U32 R4, RZ, RZ, RZ ;  /* 0x000000ffff047224 */ /* 0x000fe200078e00ff */
[----:B------:R-:W-:Y:S06]  /*6860*/  RET.REL.NODEC R20 `(_Z12KKT_EVALUATEPfS_S_) ;  /* 0xffffff9414e47950 */ /* 0x000fec0003c3ffff */
        .type           $_Z12KKT_EVALUATEPfS_S_$_Z8J_1_10_3PfS_,@function
        .size           $_Z12KKT_EVALUATEPfS_S_$_Z8J_1_10_3PfS_,($_Z12KKT_EVALUATEPfS_S_$_Z8J_1_10_4PfS_ - $_Z12KKT_EVALUATEPfS_S_$_Z8J_1_10_3PfS_)
$_Z12KKT_EVALUATEPfS_S_$_Z8J_1_10_3PfS_:
[----:B------:R-:W-:Y:S01]  /*6870*/  MOV R4, RZ ;  /* 0x000000ff00047202 */ /* 0x000fe20000000f00 */
[----:B------:R-:W-:Y:S06]  /*6880*/  RET.REL.NODEC R20 `(_Z12KKT_EVALUATEPfS_S_) ;  /* 0xffffff9414dc7950 */ /* 0x000fec0003c3ffff */
        .type           $_Z12KKT_EVALUATEPfS_S_$_Z8J_1_10_4PfS_,@function
        .size           $_Z12KKT_EVALUATEPfS_S_$_Z8J_1_10_4PfS_,($_Z12KKT_EVALUATEPfS_S_$_Z8J_1_10_5PfS_ - $_Z12KKT_EVALUATEPfS_S_$_Z8J_1_10_4PfS_)
$_Z12KKT_EVALUATEPfS_S_$_Z8J_1_10_4PfS_:
[----:B------:R-:W-:Y:S01]  /*6890*/  IMAD.MOV.U32 R4, RZ, RZ, RZ ;  /* 0x000000ffff047224 */ /* 0x000fe200078e00ff */
[----:B------:R-:W-:Y:S06]  /*68a0*/  RET.REL.NODEC R20 `(_Z12KKT_EVALUATEPfS_S_) ;  /* 0xffffff9414d47950 */ /* 0x000fec0003c3ffff */
        .type           $_Z12KKT_EVALUATEPfS_S_$_Z8J_1_10_5PfS_,@function
        .size           $_Z12KKT_EVALUATEPfS_S_$_Z8J_1_10_5PfS_,($_Z12KKT_EVALUATEPfS_S_$_Z8J_1_10_6PfS_ - $_Z12KKT_EVALUATEPfS_S_$_Z8J_1_10_5PfS_)
$_Z12KKT_EVALUATEPfS_S_$_Z8J_1_10_5PfS_:
[----:B------:R-:W-:Y:S01]  /*68b0*/  HFMA2 R4, -RZ, RZ, 0, 0 ;  /* 0x00000000ff047431 */ /* 0x000fe200000001ff */
[----:B------:R-:W-:Y:S06]  /*68c0*/  RET.REL.NODEC R20 `(_Z12KKT_EVALUATEPfS_S_) ;  /* 0xffffff9414cc7950 */ /* 0x000fec0003c3ffff */
        .type           $_Z12KKT_EVALUATEPfS_S_$_Z8J_1_10_6PfS_,@function
        .size           $_Z12KKT_EVALUATEPfS_S_$_Z8J_1_10_6PfS_,($_Z12KKT_EVALUATEPfS_S_$_Z8J_1_10_7PfS_ - $_Z12KKT_EVALUATEPfS_S_$_Z8J_1_10_6PfS_)
$_Z12KKT_EVALUATEPfS_S_$_Z8J_1_10_6PfS_:
[----:B------:R-:W-:Y:S01]  /*68d0*/  IMAD.MOV.U32 R4, RZ, RZ, RZ ;  /* 0x000000ffff047224 */ /* 0x000fe200078e00ff */
[----:B------:R-:W-:Y:S06]  /*68e0*/  RET.REL.NODEC R20 `(_Z12KKT_EVALUATEPfS_S_) ;  /* 0xffffff9414c47950 */ /* 0x000fec0003c3ffff */
        .type           $_Z12KKT_EVALUATEPfS_S_$_Z8J_1_10_7PfS_,@function
        .size           $_Z12KKT_EVALUATEPfS_S_$_Z8J_1_10_7PfS_,($_Z12KKT_EVALUATEPfS_S_$_Z8J_1_10_8PfS_ - $_Z12KKT_EVALUATEPfS_S_$_Z8J_1_10_7PfS_)
$_Z12KKT_EVALUATEPfS_S_$_Z8J_1_10_7PfS_:
[----:B------:R-:W-:Y:S01]  /*68f0*/  MOV R4, RZ ;  /* 0x000000ff00047202 */ /* 0x000fe20000000f00 */
[----:B------:R-:W-:Y:S06]  /*6900*/  RET.REL.NODEC R20 `(_Z12KKT_EVALUATEPfS_S_) ;  /* 0xffffff9414bc7950 */ /* 0x000fec0003c3ffff */
        .type           $_Z12KKT_EVALUATEPfS_S_$_Z8J_1_10_8PfS_,@function
        .size           $_Z12KKT_EVALUATEPfS_S_$_Z8J_1_10_8PfS_,($_Z12KKT_EVALUATEPfS_S_$_Z8J_1_10_9PfS_ - $_Z12KKT_EVALUATEPfS_S_$_Z8J_1_10_8PfS_)
$_Z12KKT_EVALUATEPfS_S_$_Z8J_1_10_8PfS_:
[----:B------:R-:W-:Y:S01]  /*6910*/  IMAD.MOV.U32 R4, RZ, RZ, RZ ;  /* 0x000000ffff047224 */ /* 0x000fe200078e00ff */
[----:B------:R-:W-:Y:S06]  /*6920*/  RET.REL.NODEC R20 `(_Z12KKT_EVALUATEPfS_S_) ;  /* 0xffffff9414b47950 */ /* 0x000fec0003c3ffff */
        .type           $_Z12KKT_EVALUATEPfS_S_$_Z8J_1_10_9PfS_,@function
        .size           $_Z12KKT_EVALUATEPfS_S_$_Z8J_1_10_9PfS_,($_Z12KKT_EVALUATEPfS_S_$_Z8J_1_11_0PfS_ - $_Z12KKT_EVALUATEPfS_S_$_Z8J_1_10_9PfS_)
$_Z12KKT_EVALUATEPfS_S_$_Z8J_1_10_9PfS_:
[----:B------:R-:W-:Y:S01]  /*6930*/  HFMA2 R4, -RZ, RZ, 0, 0 ;  /* 0x00000000ff047431 */ /* 0x000fe200000001ff */
[----:B------:R-:W-:Y:S06]  /*6940*/  RET.REL.NODEC R20 `(_Z12KKT_EVALUATEPfS_S_) ;  /* 0xffffff9414ac7950 */ /* 0x000fec0003c3ffff */
        .type           $_Z12KKT_EVALUATEPfS_S_$_Z8J_1_11_0PfS_,@function
        .size           $_Z12KKT_EVALUATEPfS_S_$_Z8J_1_11_0PfS_,($_Z12KKT_EVALUATEPfS_S_$_Z8J_1_11_1PfS_ - $_Z12KKT_EVALUATEPfS_S_$_Z8J_1_11_0PfS_)
$_Z12KKT_EVALUATEPfS_S_$_Z8J_1_11_0PfS_:
[----:B------:R-:W-:Y:S01]  /*6950*/  IMAD.MOV.U32 R4, RZ, RZ, RZ ;  /* 0x000000ffff047224 */ /* 0x000fe200078e00ff */
[----:B------:R-:W-:Y:S06]  /*6960*/  RET.REL.NODEC R20 `(_Z12KKT_EVALUATEPfS_S_) ;  /* 0xffffff9414a47950 */ /* 0x000fec0003c3ffff */
        .type           $_Z12KKT_EVALUATEPfS_S_$_Z8J_1_11_1PfS_,@function
        .size           $_Z12KKT_EVALUATEPfS_S_$_Z8J_1_11_1PfS_,($_Z12KKT_EVALUATEPfS_S_$_Z8J_1_11_2PfS_ - $_Z12KKT_EVALUATEPfS_S_$_Z8J_1_11_1PfS_)
$_Z12KKT_EVALUATEPfS_S_$_Z8J_1_11_1PfS_:
[----:B------:R-:W-:Y:S01]  /*6970*/  MOV R4, RZ ;  /* 0x000000ff00047202 */ /* 0x000fe20000000f00 */
[----:B------:R-:W-:Y:S06]  /*6980*/  RET.REL.NODEC R20 `(_Z12KKT_EVALUATEPfS_S_) ;  /* 0xffffff94149c7950 */ /* 0x000fec0003c3ffff */
        .type           $_Z12KKT_EVALUATEPfS_S_$_Z8J_1_11_2PfS_,@function
        .size           $_Z12KKT_EVALUATEPfS_S_$_Z8J_1_11_2PfS_,($_Z12KKT_EVALUATEPfS_S_$_Z8J_1_11_3PfS_ - $_Z12KKT_EVALUATEPfS_S_$_Z8J_1_11_2PfS_)
$_Z12KKT_EVALUATEPfS_S_$_Z8J_1_11_2PfS_:
[----:B------:R-:W-:Y:S01]  /*6990*/  IMAD.MOV.U32 R4, RZ, RZ, RZ ;  /* 0x000000ffff047224 */ /* 0x000fe200078e00ff */
[----:B------:R-:W-:Y:S06]  /*69a0*/  RET.REL.NODEC R20 `(_Z12KKT_EVALUATEPfS_S_) ;  /* 0xffffff9414947950 */ /* 0x000fec0003c3ffff */
        .type           $_Z12KKT_EVALUATEPfS_S_$_Z8J_1_11_3PfS_,@function
        .size           $_Z12KKT_EVALUATEPfS_S_$_Z8J_1_11_3PfS_,($_Z12KKT_EVALUATEPfS_S_$_Z8J_1_11_4PfS_ - $_Z12KKT_EVALUATEPfS_S_$_Z8J_1_11_3PfS_)
$_Z12KKT_EVALUATEPfS_S_$_Z8J_1_11_3PfS_:
[----:B------:R-:W-:Y:S01]  /*69b0*/  HFMA2 R4, -RZ, RZ, 0, 0 ;  /* 0x00000000ff047431 */ /* 0x000fe200000001ff */
[----:B------:R-:W-:Y:S06]  /*69c0*/  RET.REL.NODEC R20 `(_Z12KKT_EVALUATEPfS_S_) ;  /* 0xffffff94148c7950 */ /* 0x000fec0003c3ffff */
        .type           $_Z12KKT_EVALUATEPfS_S_$_Z8J_1_11_4PfS_,@function
        .size           $_Z12KKT_EVALUATEPfS_S_$_Z8J_1_11_4PfS_,($_Z12KKT_EVALUATEPfS_S_$_Z8J_1_11_5PfS_ - $_Z12KKT_EVALUATEPfS_S_$_Z8J_1_11_4PfS_)
$_Z12KKT_EVALUATEPfS_S_$_Z8J_1_11_4PfS_:
[----:B------:R-:W-:Y:S01]  /*69d0*/  IMAD.MOV.U32 R4, RZ, RZ, RZ ;  /* 0x000000ffff047224 */ /* 0x000fe200078e00ff */
[----:B------:R-:W-:Y:S06]  /*69e0*/  RET.REL.NODEC R20 `(_Z12KKT_EVALUATEPfS_S_) ;  /* 0xffffff9414847950 */ /* 0x000fec0003c3ffff */
        .type           $_Z12KKT_EVALUATEPfS_S_$_Z8J_1_11_5PfS_,@function
        .size           $_Z12KKT_EVALUATEPfS_S_$_Z8J_1_11_5PfS_,($_Z12KKT_EVALUATEPfS_S_$_Z8J_1_11_6PfS_ - $_Z12KKT_EVALUATEPfS_S_$_Z8J_1_11_5PfS_)
$_Z12KKT_EVALUATEPfS_S_$_Z8J_1_11_5PfS_:
[----:B------:R-:W-:Y:S01]  /*69f0*/  MOV R4, RZ ;  /* 0x000000ff00047202 */ /* 0x000fe20000000f00 */
[----:B------:R-:W-:Y:S06]  /*6a00*/  RET.REL.NODEC R20 `(_Z12KKT_EVALUATEPfS_S_) ;  /* 0xffffff94147c7950 */ /* 0x000fec0003c3ffff */
        .type           $_Z12KKT_EVALUATEPfS_S_$_Z8J_1_11_6PfS_,@function
        .size           $_Z12KKT_EVALUATEPfS_S_$_Z8J_1_11_6PfS_,($_Z12KKT_EVALUATEPfS_S_$_Z8J_1_11_7PfS_ - $_Z12KKT_EVALUATEPfS_S_$_Z8J_1_11_6PfS_)
$_Z12KKT_EVALUATEPfS_S_$_Z8J_1_11_6PfS_:
[----:B------:R-:W-:Y:S01]  /*6a10*/  IMAD.MOV.U32 R4, RZ, RZ, RZ ;  /* 0x000000ffff047224 */ /* 0x000fe200078e00ff */
[----:B------:R-:W-:Y:S06]  /*6a20*/  RET.REL.NODEC R20 `(_Z12KKT_EVALUATEPfS_S_) ;  /* 0xffffff9414747950 */ /* 0x000fec0003c3ffff */
        .type           $_Z12KKT_EVALUATEPfS_S_$_Z8J_1_11_7PfS_,@function
        .size           $_Z12KKT_EVALUATEPfS_S_$_Z8J_1_11_7PfS_,($_Z12KKT_EVALUATEPfS_S_$_Z8J_1_11_8PfS_ - $_Z12KKT_EVALUATEPfS_S_$_Z8J_1_11_7PfS_)
$_Z12KKT_EVALUATEPfS_S_$_Z8J_1_11_7PfS_:
[----:B------:R-:W-:Y:S01]  /*6a30*/  HFMA2 R4, -RZ, RZ, 0, 0 ;  /* 0x00000000ff047431 */ /* 0x000fe200000001ff */
[----:B------:R-:W-:Y:S06]  /*6a40*/  RET.REL.NODEC R20 `(_Z12KKT_EVALUATEPfS_S_) ;  /* 0xffffff94146c7950 */ /* 0x000fec0003c3ffff */
        .type           $_Z12KKT_EVALUATEPfS_S_$_Z8J_1_11_8PfS_,@function
        .size           $_Z12KKT_EVALUATEPfS_S_$_Z8J_1_11_8PfS_,($_Z12KKT_EVALUATEPfS_S_$_Z8J_1_11_9PfS_ - $_Z12KKT_EVALUATEPfS_S_$_Z8J_1_11_8PfS_)
$_Z12KKT_EVALUATEPfS_S_$_Z8J_1_11_8PfS_:
[----:B------:R-:W-:Y:S01]  /*6a50*/  IMAD.MOV.U32 R4, RZ, RZ, RZ ;  /* 0x000000ffff047224 */ /* 0x000fe200078e00ff */
[----:B------:R-:W-:Y:S06]  /*6a60*/  RET.REL.NODEC R20 `(_Z12KKT_EVALUATEPfS_S_) ;  /* 0xffffff9414647950 */ /* 0x000fec0003c3ffff */
        .type           $_Z12KKT_EVALUATEPfS_S_$_Z8J_1_11_9PfS_,@function
        .size           $_Z12KKT_EVALUATEPfS_S_$_Z8J_1_11_9PfS_,($_Z12KKT_EVALUATEPfS_S_$_Z8J_1_12_0PfS_ - $_Z12KKT_EVALUATEPfS_S_$_Z8J_1_11_9PfS_)
$_Z12KKT_EVALUATEPfS_S_$_Z8J_1_11_9PfS_:
[----:B------:R-:W-:Y:S01]  /*6a70*/  MOV R4, RZ ;  /* 0x000000ff00047202 */ /* 0x000fe20000000f00 */
[----:B------:R-:W-:Y:S06]  /*6a80*/  RET.REL.NODEC R20 `(_Z12KKT_EVALUATEPfS_S_) ;  /* 0xffffff94145c7950 */ /* 0x000fec0003c3ffff */
        .type           $_Z12KKT_EVALUATEPfS_S_$_Z8J_1_12_0PfS_,@function
        .size           $_Z12KKT_EVALUATEPfS_S_$_Z8J_1_12_0PfS_,($_Z12KKT_EVALUATEPfS_S_$_Z8J_1_12_1PfS_ - $_Z12KKT_EVALUATEPfS_S_$_Z8J_1_12_0PfS_)
$_Z12KKT_EVALUATEPfS_S_$_Z8J_1_12_0PfS_:
[----:B------:R-:W-:Y:S01]  /*6a90*/  IMAD.MOV.U32 R4, RZ, RZ, RZ ;  /* 0x000000ffff047224 */ /* 0x000fe200078e00ff */
[----:B------:R-:W-:Y:S06]  /*6aa0*/  RET.REL.NODEC R20 `(_Z12KKT_EVALUATEPfS_S_) ;  /* 0xffffff9414547950 */ /* 0x000fec0003c3ffff */
        .type           $_Z12KKT_EVALUATEPfS_S_$_Z8J_1_12_1PfS_,@function
        .size           $_Z12KKT_EVALUATEPfS_S_$_Z8J_1_12_1PfS_,($_Z12KKT_EVALUATEPfS_S_$_Z8J_1_12_2PfS_ - $_Z12KKT_EVALUATEPfS_S_$_Z8J_1_12_1PfS_)
$_Z12KKT_EVALUATEPfS_S_$_Z8J_1_12_1PfS_:
[----:B------:R-:W-:Y:S01]  /*6ab0*/  HFMA2 R4, -RZ, RZ, 0, 0 ;  /* 0x00000000ff047431 */ /* 0x000fe200000001ff */
[----:B------:R-:W-:Y:S06]  /*6ac0*/  RET.REL.NODEC R20 `(_Z12KKT_EVALUATEPfS_S_) ;  /* 0xffffff94144c7950 */ /* 0x000fec0003c3ffff */
        .type           $_Z12KKT_EVALUATEPfS_S_$_Z8J_1_12_2PfS_,@function
        .size           $_Z12KKT_EVALUATEPfS_S_$_Z8J_1_12_2PfS_,($_Z12KKT_EVALUATEPfS_S_$_Z8J_1_12_3PfS_ - $_Z12KKT_EVALUATEPfS_S_$_Z8J_1_12_2PfS_)
$_Z12KKT_EVALUATEPfS_S_$_Z8J_1_12_2PfS_:
[----:B------:R-:W-:Y:S01]  /*6ad0*/  IMAD.MOV.U32 R4, RZ, RZ, RZ ;  /* 0x000000ffff047224 */ /* 0x000fe200078e00ff */
[----:B------:R-:W-:Y:S06]  /*6ae0*/  RET.REL.NODEC R20 `(_Z12KKT_EVALUATEPfS_S_) ;  /* 0xffffff9414447950 */ /* 0x000fec0003c3ffff */
        .type           $_Z12KKT_EVALUATEPfS_S_$_Z8J_1_12_3PfS_,@function
        .size           $_Z12KKT_EVALUATEPfS_S_$_Z8J_1_12_3PfS_,($_Z12KKT_EVALUATEPfS_S_$_Z8J_1_12_4PfS_ - $_Z12KKT_EVALUATEPfS_S_$_Z8J_1_12_3PfS_)
$_Z12KKT_EVALUATEPfS_S_$_Z8J_1_12_3PfS_:
[----:B------:R-:W-:Y:S01]  /*6af0*/  MOV R4, RZ ;  /* 0x000000ff00047202 */ /* 0x000fe20000000f00 */
[----:B------:R-:W-:Y:S06]  /*6b00*/  RET.REL.NODEC R20 `(_Z12KKT_EVALUATEPfS_S_) ;  /* 0xffffff94143c7950 */ /* 0x000fec0003c3ffff */
        .type           $_Z12KKT_EVALUATEPfS_S_$_Z8J_1_12_4PfS_,@function
        .size           $_Z12KKT_EVALUATEPfS_S_$_Z8J_1_12_4PfS_,($_Z12KKT_EVALUATEPfS_S_$_Z8J_1_12_5PfS_ - $_Z12KKT_EVALUATEPfS_S_$_Z8J_1_12_4PfS_)
$_Z12KKT_EVALUATEPfS_S_$_Z8J_1_12_4PfS_:
[----:B------:R-:W-:Y:S01]  /*6b10*/  IMAD.MOV.U32 R4, RZ, RZ, RZ ;  /* 0x000000ffff047224 */ /* 0x000fe200078e00ff */
[----:B------:R-:W-:Y:S06]  /*6b20*/  RET.REL.NODEC R20 `(_Z12KKT_EVALUATEPfS_S_) ;  /* 0xffffff9414347950 */ /* 0x000fec0003c3ffff */
        .type           $_Z12KKT_EVALUATEPfS_S_$_Z8J_1_12_5PfS_,@function
        .size           $_Z12KKT_EVALUATEPfS_S_$_Z8J_1_12_5PfS_,($_Z12KKT_EVALUATEPfS_S_$_Z8J_1_12_6PfS_ - $_Z12KKT_EVALUATEPfS_S_$_Z8J_1_12_5PfS_)
$_Z12KKT_EVALUATEPfS_S_$_Z8J_1_12_5PfS_:
[----:B------:R-:W-:Y:S01]  /*6b30*/  HFMA2 R4, -RZ, RZ, 0, 0 ;  /* 0x00000000ff047431 */ /* 0x000fe200000001ff */
[----:B------:R-:W-:Y:S06]  /*6b40*/  RET.REL.NODEC R20 `(_Z12KKT_EVALUATEPfS_S_) ;  /* 0xffffff94142c7950 */ /* 0x000fec0003c3ffff */
        .type           $_Z12KKT_EVALUATEPfS_S_$_Z8J_1_12_6PfS_,@function
        .size           $_Z12KKT_EVALUATEPfS_S_$_Z8J_1_12_6PfS_,($_Z12KKT_EVALUATEPfS_S_$_Z8J_1_12_7PfS_ - $_Z12KKT_EVALUATEPfS_S_$_Z8J_1_12_6PfS_)
$_Z12KKT_EVALUATEPfS_S_$_Z8J_1_12_6PfS_:
[----:B------:R-:W-:Y:S01]  /*6b50*/  IMAD.MOV.U32 R4, RZ, RZ, RZ ;  /* 0x000000ffff047224 */ /* 0x000fe200078e00ff */
[----:B------:R-:W-:Y:S06]  /*6b60*/  RET.REL.NODEC R20 `(_Z12KKT_EVALUATEPfS_S_) ;  /* 0xffffff9414247950 */ /* 0x000fec0003c3ffff */
        .type           $_Z12KKT_EVALUATEPfS_S_$_Z8J_1_12_7PfS_,@function
        .size           $_Z12KKT_EVALUATEPfS_S_$_Z8J_1_12_7PfS_,($_Z12KKT_EVALUATEPfS_S_$_Z8J_1_12_8PfS_ - $_Z12KKT_EVALUATEPfS_S_$_Z8J_1_12_7PfS_)
$_Z12KKT_EVALUATEPfS_S_$_Z8J_1_12_7PfS_:
[----:B------:R-:W-:Y:S01]  /*6b70*/  MOV R4, RZ ;  /* 0x000000ff00047202 */ /* 0x000fe20000000f00 */
[----:B------:R-:W-:Y:S06]  /*6b80*/  RET.REL.NODEC R20 `(_Z12KKT_EVALUATEPfS_S_) ;  /* 0xffffff94141c7950 */ /* 0x000fec0003c3ffff */
        .type           $_Z12KKT_EVALUATEPfS_S_$_Z8J_1_12_8PfS_,@function
        .size           $_Z12KKT_EVALUATEPfS_S_$_Z8J_1_12_8PfS_,($_Z12KKT_EVALUATEPfS_S_$_Z8J_1_12_9PfS_ - $_Z12KKT_EVALUATEPfS_S_$_Z8J_1_12_8PfS_)
$_Z12KKT_EVALUATEPfS_S_$_Z8J_1_12_8PfS_:
[----:B------:R-:W-:Y:S01]  /*6b90*/  IMAD.MOV.U32 R4, RZ, RZ, RZ ;  /* 0x000000ffff047224 */ /* 0x000fe200078e00ff */
[----:B------:R-:W-:Y:S06]  /*6ba0*/  RET.REL.NODEC R20 `(_Z12KKT_EVALUATEPfS_S_) ;  /* 0xffffff9414147950 */ /* 0x000fec0003c3ffff */
        .type           $_Z12KKT_EVALUATEPfS_S_$_Z8J_1_12_9PfS_,@function
        .size           $_Z12KKT_EVALUATEPfS_S_$_Z8J_1_12_9PfS_,($_Z12KKT_EVALUATEPfS_S_$_Z8J_1_13_0PfS_ - $_Z12KKT_EVALUATEPfS_S_$_Z8J_1_12_9PfS_)
$_Z12KKT_EVALUATEPfS_S_$_Z8J_1_12_9PfS_:
[----:B------:R-:W-:Y:S01]  /*6bb0*/  HFMA2 R4, -RZ, RZ, 0, 0 ;  /* 0x00000000ff047431 */ /* 0x000fe200000001ff */
[----:B------:R-:W-:Y:S06]  /*6bc0*/  RET.REL.NODEC R20 `(_Z12KKT_EVALUATEPfS_S_) ;  /* 0xffffff94140c7950 */ /* 0x000fec0003c3ffff */
        .type           $_Z12KKT_EVALUATEPfS_S_$_Z8J_1_13_0PfS_,@function
        .size           $_Z12KKT_EVALUATEPfS_S_$_Z8J_1_13_0PfS_,($_Z12KKT_EVALUATEPfS_S_$_Z8J_1_13_1PfS_ - $_Z12KKT_EVALUATEPfS_S_$_Z8J_1_13_0PfS_)
$_Z12KKT_EVALUATEPfS_S_$_Z8J_1_13_0PfS_:
[----:B------:R-:W-:Y:S01]  /*6bd0*/  IMAD.MOV.U32 R4, RZ, RZ, RZ ;  /* 0x000000ffff047224 */ /* 0x000fe200078e00ff */
[----:B------:R-:W-:Y:S06]  /*6be0*/  RET.REL.NODEC R20 `(_Z12KKT_EVALUATEPfS_S_) ;  /* 0xffffff9414047950 */ /* 0x000fec0003c3ffff */
        .type           $_Z12KKT_EVALUATEPfS_S_$_Z8J_1_13_1PfS_,@function
        .size           $_Z12KKT_EVALUATEPfS_S_$_Z8J_1_13_1PfS_,($_Z12KKT_EVALUATEPfS_S_$_Z8J_1_13_2PfS_ - $_Z12KKT_EVALUATEPfS_S_$_Z8J_1_13_1PfS_)
$_Z12KKT_EVALUATEPfS_S_$_Z8J_1_13_1PfS_:
[----:B------:R-:W-:Y:S01]  /*6bf0*/  MOV R4, RZ ;  /* 0x000000ff00047202 */ /* 0x000fe20000000f00 */
[----:B------:R-:W-:Y:S06]  /*6c00*/  RET.REL.NODEC R20 `(_Z12KKT_EVALUATEPfS_S_) ;  /* 0xffffff9014fc7950 */ /* 0x000fec0003c3ffff */
        .type           $_Z12KKT_EVALUATEPfS_S_$_Z8J_1_13_2PfS_,@function
        .size           $_Z12KKT_EVALUATEPfS_S_$_Z8J_1_13_2PfS_,($_Z12KKT_EVALUATEPfS_S_$_Z8J_1_13_3PfS_ - $_Z12KKT_EVALUATEPfS_S_$_Z8J_1_13_2PfS_)
$_Z12KKT_EVALUATEPfS_S_$_Z8J_1_13_2PfS_:
[----:B------:R-:W-:Y:S01]  /*6c10*/  IMAD.MOV.U32 R4, RZ, RZ, RZ ;  /* 0x000000ffff047224 */ /* 0x000fe200078e00ff */
[----:B------:R-:W-:Y:S06]  /*6c20*/  RET.REL.NODEC R20 `(_Z12KKT_EVALUATEPfS_S_) ;  /* 0xffffff9014f47950 */ /* 0x000fec0003c3ffff */
        .type           $_Z12KKT_EVALUATEPfS_S_$_Z8J_1_13_3PfS_,@function
        .size           $_Z12KKT_EVALUATEPfS_S_$_Z8J_1_13_3PfS_,($_Z12KKT_EVALUATEPfS_S_$_Z8J_1_13_4PfS_ - $_Z12KKT_EVALUATEPfS_S_$_Z8J_1_13_3PfS_)
$_Z12KKT_EVALUATEPfS_S_$_Z8J_1_13_3PfS_:
[----:B------:R-:W-:Y:S01]  /*6c30*/  HFMA2 R4, -RZ, RZ, 0, 0 ;  /* 0x00000000ff047431 */ /* 0x000fe200000001ff */
[----:B------:R-:W-:Y:S06]  /*6c40*/  RET.REL.NODEC R20 `(_Z12KKT_EVALUATEPfS_S_) ;  /* 0xffffff9014ec7950 */ /* 0x000fec0003c3ffff */
        .type           $_Z12KKT_EVALUATEPfS_S_$_Z8J_1_13_4PfS_,@function
        .size           $_Z12KKT_EVALUATEPfS_S_$_Z8J_1_13_4PfS_,($_Z12KKT_EVALUATEPfS_S_$_Z8J_1_13_5PfS_ - $_Z12KKT_EVALUATEPfS_S_$_Z8J_1_13_4PfS_)
$_Z12KKT_EVALUATEPfS_S_$_Z8J_1_13_4PfS_:
[----:B------:R-:W-:Y:S01]  /*6c50*/  IMAD.MOV.U32 R4, RZ, RZ, RZ ;  /* 0x000000ffff047224 */ /* 0x000fe200078e00ff */
[----:B------:R-:W-:Y:S06]  /*6c60*/  RET.REL.NODEC R20 `(_Z12KKT_EVALUATEPfS_S_) ;  /* 0xffffff9014e47950 */ /* 0x000fec0003c3ffff */
        .type           $_Z12KKT_EVALUATEPfS_S_$_Z8J_1_13_5PfS_,@function
        .size           $_Z12KKT_EVALUATEPfS_S_$_Z8J_1_13_5PfS_,($_Z12KKT_EVALUATEPfS_S_$_Z8J_1_13_6PfS_ - $_Z12KKT_EVALUATEPfS_S_$_Z8J_1_13_5PfS_)
$_Z12KKT_EVALUATEPfS_S_$_Z8J_1_13_5PfS_:
[----:B------:R-:W-:Y:S01]  /*6c70*/  MOV R4, RZ ;  /* 0x000000ff00047202 */ /* 0x000fe20000000f00 */
[----:B------:R-:W-:Y:S06]  /*6c80*/  RET.REL.NODEC R20 `(_Z12KKT_EVALUATEPfS_S_) ;  /* 0xffffff9014dc7950 */ /* 0x000fec0003c3ffff */
        .type           $_Z12KKT_EVALUATEPfS_S_$_Z8J_1_13_6PfS_,@function
        .size           $_Z12KKT_EVALUATEPfS_S_$_Z8J_1_13_6PfS_,($_Z12KKT_EVALUATEPfS_S_$_Z8J_1_13_7PfS_ - $_Z12KKT_EVALUATEPfS_S_$_Z8J_1_13_6PfS_)
$_Z12KKT_EVALUATEPfS_S_$_Z8J_1_13_6PfS_:
[----:B------:R-:W-:Y:S01]  /*6c90*/  IMAD.MOV.U32 R4, RZ, RZ, RZ ;  /* 0x000000ffff047224 */ /* 0x000fe200078e00ff */
[----:B------:R-:W-:Y:S06]  /*6ca0*/  RET.REL.NODEC R20 `(_Z12KKT_EVALUATEPfS_S_) ;  /* 0xffffff9014d47950 */ /* 0x000fec0003c3ffff */
        .type           $_Z12KKT_EVALUATEPfS_S_$_Z8J_1_13_7PfS_,@function
        .size           $_Z12KKT_EVALUATEPfS_S_$_Z8J_1_13_7PfS_,($_Z12KKT_EVALUATEPfS_S_$_Z8J_1_13_8PfS_ - $_Z12KKT_EVALUATEPfS_S_$_Z8J_1_13_7PfS_)
$_Z12KKT_EVALUATEPfS_S_$_Z8J_1_13_7PfS_:
[----:B------:R-:W-:Y:S01]  /*6cb0*/  HFMA2 R4, -RZ, RZ, 0, 0 ;  /* 0x00000000ff047431 */ /* 0x000fe200000001ff */
[----:B------:R-:W-:Y:S06]  /*6cc0*/  RET.REL.NODEC R20 `(_Z12KKT_EVALUATEPfS_S_) ;  /* 0xffffff9014cc7950 */ /* 0x000fec0003c3ffff */
        .type           $_Z12KKT_EVALUATEPfS_S_$_Z8J_1_13_8PfS_,@function
        .size           $_Z12KKT_EVALUATEPfS_S_$_Z8J_1_13_8PfS_,($_Z12KKT_EVALUATEPfS_S_$_Z8J_1_13_9PfS_ - $_Z12KKT_EVALUATEPfS_S_$_Z8J_1_13_8PfS_)
$_Z12KKT_EVALUATEPfS_S_$_Z8J_1_13_8PfS_:
[----:B------:R-:W-:Y:S01]  /*6cd0*/  IMAD.MOV.U32 R4, RZ, RZ, RZ ;  /* 0x000000ffff047224 */ /* 0x000fe200078e00ff */
[----:B------:R-:W-:Y:S06]  /*6ce0*/  RET.REL.NODEC R20 `(_Z12KKT_EVALUATEPfS_S_) ;  /* 0xffffff9014c47950 */ /* 0x000fec0003c3ffff */
        .type           $_Z12KKT_EVALUATEPfS_S_$_Z8J_1_13_9PfS_,@function
        .size           $_Z12KKT_EVALUATEPfS_S_$_Z8J_1_13_9PfS_,($_Z12KKT_EVALUATEPfS_S_$_Z8J_1_14_0PfS_ - $_Z12KKT_EVALUATEPfS_S_$_Z8J_1_13_9PfS_)
$_Z12KKT_EVALUATEPfS_S_$_Z8J_1_13_9PfS_:
[----:B------:R-:W-:Y:S01]  /*6cf0*/  MOV R4, RZ ;  /* 0x000000ff00047202 */ /* 0x000fe20000000f00 */
[----:B------:R-:W-:Y:S06]  /*6d00*/  RET.REL.NODEC R20 `(_Z12KKT_EVALUATEPfS_S_) ;  /* 0xffffff9014bc7950 */ /* 0x000fec0003c3ffff */
        .type           $_Z12KKT_EVALUATEPfS_S_$_Z8J_1_14_0PfS_,@function
        .size           $_Z12KKT_EVALUATEPfS_S_$_Z8J_1_14_0PfS_,($_Z12KKT_EVALUATEPfS_S_$_Z8J_1_14_1PfS_ - $_Z12KKT_EVALUATEPfS_S_$_Z8J_1_14_0PfS_)
$_Z12KKT_EVALUATEPfS_S_$_Z8J_1_14_0PfS_:
[----:B------:R-:W-:Y:S01]  /*6d10*/  IMAD.MOV.U32 R4, RZ, RZ, RZ ;  /* 0x000000ffff047224 */ /* 0x000fe200078e00ff */
[----:B------:R-:W-:Y:S06]  /*6d20*/  RET.REL.NODEC R20 `(_Z12KKT_EVALUATEPfS_S_) ;  /* 0xffffff9014b47950 */ /* 0x000fec0003c3ffff */
        .type           $_Z12KKT_EVALUATEPfS_S_$_Z8J_1_14_1PfS_,@function
        .size           $_Z12KKT_EVALUATEPfS_S_$_Z8J_1_14_1PfS_,($_Z12KKT_EVALUATEPfS_S_$_Z8J_1_14_2PfS_ - $_Z12KKT_EVALUATEPfS_S_$_Z8J_1_14_1PfS_)
$_Z12KKT_EVALUATEPfS_S_$_Z8J_1_14_1PfS_:
[----:B------:R-:W-:Y:S01]  /*6d30*/  HFMA2 R4, -RZ, RZ, 0, 0 ;  /* 0x00000000ff047431 */ /* 0x000fe200000001ff */
[----:B------:R-:W-:Y:S06]  /*6d40*/  RET.REL.NODEC R20 `(_Z12KKT_EVALUATEPfS_S_) ;  /* 0xffffff9014ac7950 */ /* 0x000fec0003c3ffff */
        .type           $_Z12KKT_EVALUATEPfS_S_$_Z8J_1_14_2PfS_,@function
        .size           $_Z12KKT_EVALUATEPfS_S_$_Z8J_1_14_2PfS_,($_Z12KKT_EVALUATEPfS_S_$_Z8J_1_14_3PfS_ - $_Z12KKT_EVALUATEPfS_S_$_Z8J_1_14_2PfS_)
$_Z12KKT_EVALUATEPfS_S_$_Z8J_1_14_2PfS_:
[----:B------:R-:W-:Y:S01]  /*6d50*/  IMAD.MOV.U32 R4, RZ, RZ, RZ ;  /* 0x000000ffff047224 */ /* 0x000fe200078e00ff */
[----:B------:R-:W-:Y:S06]  /*6d60*/  RET.REL.NODEC R20 `(_Z12KKT_EVALUATEPfS_S_) ;  /* 0xffffff9014a47950 */ /* 0x000fec0003c3ffff */
        .type           $_Z12KKT_EVALUATEPfS_S_$_Z8J_1_14_3PfS_,@function
        .size           $_Z12KKT_EVALUATEPfS_S_$_Z8J_1_14_3PfS_,($_Z12KKT_EVALUATEPfS_S_$_Z8J_1_14_4PfS_ - $_Z12KKT_EVALUATEPfS_S_$_Z8J_1_14_3PfS_)
$_Z12KKT_EVALUATEPfS_S_$_Z8J_1_14_3PfS_:
[----:B------:R-:W-:Y:S01]  /*6d70*/  MOV R4, RZ ;  /* 0x000000ff00047202 */ /* 0x000fe20000000f00 */
[----:B------:R-:W-:Y:S06]  /*6d80*/  RET.REL.NODEC R20 `(_Z12KKT_EVALUATEPfS_S_) ;  /* 0xffffff90149c7950 */ /* 0x000fec0003c3ffff */
        .type           $_Z12KKT_EVALUATEPfS_S_$_Z8J_1_14_4PfS_,@function
        .size           $_Z12KKT_EVALUATEPfS_S_$_Z8J_1_14_4PfS_,($_Z12KKT_EVALUATEPfS_S_$_Z8J_1_14_5PfS_ - $_Z12KKT_EVALUATEPfS_S_$_Z8J_1_14_4PfS_)
$_Z12KKT_EVALUATEPfS_S_$_Z8J_1_14_4PfS_:
[----:B------:R-:W-:Y:S01]  /*6d90*/  IMAD.MOV.U32 R4, RZ, RZ, RZ ;  /* 0x000000ffff047224 */ /* 0x000fe200078e00ff */
[----:B------:R-:W-:Y:S06]  /*6da0*/  RET.REL.NODEC R20 `(_Z12KKT_EVALUATEPfS_S_) ;  /* 0xffffff9014947950 */ /* 0x000fec0003c3ffff */
        .type           $_Z12KKT_EVALUATEPfS_S_$_Z8J_1_14_5PfS_,@function
        .size           $_Z12KKT_EVALUATEPfS_S_$_Z8J_1_14_5PfS_,($_Z12KKT_EVALUATEPfS_S_$_Z8J_1_14_6PfS_ - $_Z12KKT_EVALUATEPfS_S_$_Z8J_1_14_5PfS_)
$_Z12KKT_EVALUATEPfS_S_$_Z8J_1_14_5PfS_:
[----:B------:R-:W-:Y:S01]  /*6db0*/  HFMA2 R4, -RZ, RZ, 0, 0 ;  /* 0x00000000ff047431 */ /* 0x000fe200000001ff */
[----:B------:R-:W-:Y:S06]  /*6dc0*/  RET.REL.NODEC R20 `(_Z12KKT_EVALUATEPfS_S_) ;  /* 0xffffff90148c7950 */ /* 0x000fec0003c3ffff */
        .type           $_Z12KKT_EVALUATEPfS_S_$_Z8J_1_14_6PfS_,@function
        .size           $_Z12KKT_EVALUATEPfS_S_$_Z8J_1_14_6PfS_,($_Z12KKT_EVALUATEPfS_S_$_Z8J_1_14_7PfS_ - $_Z12KKT_EVALUATEPfS_S_$_Z8J_1_14_6PfS_)
$_Z12KKT_EVALUATEPfS_S_$_Z8J_1_14_6PfS_:
        /* <DEDUP_REMOVED lines=10> */
        .type           $_Z12KKT_EVALUATEPfS_S_$_Z8J_1_14_7PfS_,@function
        .size           $_Z12KKT_EVALUATEPfS_S_$_Z8J_1_14_7PfS_,($_Z12KKT_EVALUATEPfS_S_$_Z8J_1_14_8PfS_ - $_Z12KKT_EVALUATEPfS_S_$_Z8J_1_14_7PfS_)
$_Z12KKT_EVALUATEPfS_S_$_Z8J_1_14_7PfS_:
[----:B------:R-:W-:Y:S01]  /*6e70*/  IMAD.MOV.U32 R4, RZ, RZ, RZ ;  /* 0x000000ffff047224 */ /* 0x000fe200078e00ff */
[----:B------:R-:W-:Y:S06]  /*6e80*/  RET.REL.NODEC R20 `(_Z12KKT_EVALUATEPfS_S_) ;  /* 0xffffff90145c7950 */ /* 0x000fec0003c3ffff */
        .type           $_Z12KKT_EVALUATEPfS_S_$_Z8J_1_14_8PfS_,@function
        .size           $_Z12KKT_EVALUATEPfS_S_$_Z8J_1_14_8PfS_,($_Z12KKT_EVALUATEPfS_S_$_Z8J_1_14_9PfS_ - $_Z12KKT_EVALUATEPfS_S_$_Z8J_1_14_8PfS_)
$_Z12KKT_EVALUATEPfS_S_$_Z8J_1_14_8PfS_:
[----:B------:R-:W-:Y:S01]  /*6e90*/  HFMA2 R4, -RZ, RZ, 0, 0 ;  /* 0x00000000ff047431 */ /* 0x000fe200000001ff */
[----:B------:R-:W-:Y:S06]  /*6ea0*/  RET.REL.NODEC R20 `(_Z12KKT_EVALUATEPfS_S_) ;  /* 0xffffff9014547950 */ /* 0x000fec0003c3ffff */
        .type           $_Z12KKT_EVALUATEPfS_S_$_Z8J_1_14_9PfS_,@function
        .size           $_Z12KKT_EVALUATEPfS_S_$_Z8J_1_14_9PfS_,($_Z12KKT_EVALUATEPfS_S_$_Z8J_1_15_0PfS_ - $_Z12KKT_EVALUATEPfS_S_$_Z8J_1_14_9PfS_)
$_Z12KKT_EVALUATEPfS_S_$_Z8J_1_14_9PfS_:
[----:B------:R-:W-:Y:S01]  /*6eb0*/  IMAD.MOV.U32 R4, RZ, RZ, RZ ;  /* 0x000000ffff047224 */ /* 0x000fe200078e00ff */
[----:B------:R-:W-:Y:S06]  /*6ec0*/  RET.REL.NODEC R20 `(_Z12KKT_EVALUATEPfS_S_) ;  /* 0xffffff90144c7950 */ /* 0x000fec0003c3ffff */
        .type           $_Z12KKT_EVALUATEPfS_S_$_Z8J_1_15_0PfS_,@function
        .size           $_Z12KKT_EVALUATEPfS_S_$_Z8J_1_15_0PfS_,($_Z12KKT_EVALUATEPfS_S_$_Z8J_1_15_1PfS_ - $_Z12KKT_EVALUATEPfS_S_$_Z8J_1_15_0PfS_)
$_Z12KKT_EVALUATEPfS_S_$_Z8J_1_15_0PfS_:
[----:B------:R-:W-:Y:S01]  /*6ed0*/  MOV R4, RZ ;  /* 0x000000ff00047202 */ /* 0x000fe20000000f00 */
[----:B------:R-:W-:Y:S06]  /*6ee0*/  RET.REL.NODEC R20 `(_Z12KKT_EVALUATEPfS_S_) ;  /* 0xffffff9014447950 */ /* 0x000fec0003c3ffff */
        .type           $_Z12KKT_EVALUATEPfS_S_$_Z8J_1_15_1PfS_,@function
        .size           $_Z12KKT_EVALUATEPfS_S_$_Z8J_1_15_1PfS_,($_Z12KKT_EVALUATEPfS_S_$_Z8J_1_15_2PfS_ - $_Z12KKT_EVALUATEPfS_S_$_Z8J_1_15_1PfS_)
$_Z12KKT_EVALUATEPfS_S_$_Z8J_1_15_1PfS_:
[----:B------:R-:W-:Y:S01]  /*6ef0*/  IMAD.MOV.U32 R4, RZ, RZ, RZ ;  /* 0x000000ffff047224 */ /* 0x000fe200078e00ff */
[----:B------:R-:W-:Y:S06]  /*6f00*/  RET.REL.NODEC R20 `(_Z12KKT_EVALUATEPfS_S_) ;  /* 0xffffff90143c7950 */ /* 0x000fec0003c3ffff */
        .type           $_Z12KKT_EVALUATEPfS_S_$_Z8J_1_15_2PfS_,@function
        .size           $_Z12KKT_EVALUATEPfS_S_$_Z8J_1_15_2PfS_,($_Z12KKT_EVALUATEPfS_S_$_Z8J_1_15_3PfS_ - $_Z12KKT_EVALUATEPfS_S_$_Z8J_1_15_2PfS_)
$_Z12KKT_EVALUATEPfS_S_$_Z8J_1_15_2PfS_:
[----:B------:R-:W-:Y:S01]  /*6f10*/  HFMA2 R4, -RZ, RZ, 0, 0 ;  /* 0x00000000ff047431 */ /* 0x000fe200000001ff */
[----:B------:R-:W-:Y:S06]  /*6f20*/  RET.REL.NODEC R20 `(_Z12KKT_EVALUATEPfS_S_) ;  /* 0xffffff9014347950 */ /* 0x000fec0003c3ffff */
        .type           $_Z12KKT_EVALUATEPfS_S_$_Z8J_1_15_3PfS_,@function
        .size           $_Z12KKT_EVALUATEPfS_S_$_Z8J_1_15_3PfS_,($_Z12KKT_EVALUATEPfS_S_$_Z8J_1_15_4PfS_ - $_Z12KKT_EVALUATEPfS_S_$_Z8J_1_15_3PfS_)
$_Z12KKT_EVALUATEPfS_S_$_Z8J_1_15_3PfS_:
[----:B------:R-:W-:Y:S01]  /*6f30*/  IMAD.MOV.U32 R4, RZ, RZ, RZ ;  /* 0x000000ffff047224 */ /* 0x000fe200078e00ff */
[----:B------:R-:W-:Y:S06]  /*6f40*/  RET.REL.NODEC R20 `(_Z12KKT_EVALUATEPfS_S_) ;  /* 0xffffff90142c7950 */ /* 0x000fec0003c3ffff */
        .type           $_Z12KKT_EVALUATEPfS_S_$_Z8J_1_15_4PfS_,@function
        .size           $_Z12KKT_EVALUATEPfS_S_$_Z8J_1_15_4PfS_,($_Z12KKT_EVALUATEPfS_S_$_Z8J_1_15_5PfS_ - $_Z12KKT_EVALUATEPfS_S_$_Z8J_1_15_4PfS_)
$_Z12KKT_EVALUATEPfS_S_$_Z8J_1_15_4PfS_:
[----:B------:R-:W-:Y:S01]  /*6f50*/  MOV R4, RZ ;  /* 0x000000ff00047202 */ /* 0x000fe20000000f00 */
[----:B------:R-:W-:Y:S06]  /*6f60*/  RET.REL.NODEC R20 `(_Z12KKT_EVALUATEPfS_S_) ;  /* 0xffffff9014247950 */ /* 0x000fec0003c3ffff */
        .type           $_Z12KKT_EVALUATEPfS_S_$_Z8J_1_15_5PfS_,@function
        .size           $_Z12KKT_EVALUATEPfS_S_$_Z8J_1_15_5PfS_,($_Z12KKT_EVALUATEPfS_S_$_Z8J_1_15_6PfS_ - $_Z12KKT_EVALUATEPfS_S_$_Z8J_1_15_5PfS_)
$_Z12KKT_EVALUATEPfS_S_$_Z8J_1_15_5PfS_:
[----:B------:R-:W-:Y:S01]  /*6f70*/  IMAD.MOV.U32 R4, RZ, RZ, RZ ;  /* 0x000000ffff047224 */ /* 0x000fe200078e00ff */
[----:B------:R-:W-:Y:S06]  /*6f80*/  RET.REL.NODEC R20 `(_Z12KKT_EVALUATEPfS_S_) ;  /* 0xffffff90141c7950 */ /* 0x000fec0003c3ffff */
        .type           $_Z12KKT_EVALUATEPfS_S_$_Z8J_1_15_6PfS_,@function
        .size           $_Z12KKT_EVALUATEPfS_S_$_Z8J_1_15_6PfS_,($_Z12KKT_EVALUATEPfS_S_$_Z8J_1_15_7PfS_ - $_Z12KKT_EVALUATEPfS_S_$_Z8J_1_15_6PfS_)
$_Z12KKT_EVALUATEPfS_S_$_Z8J_1_15_6PfS_:
[----:B------:R-:W-:Y:S01]  /*6f90*/  HFMA2 R4, -RZ, RZ, 0, 0 ;  /* 0x00000000ff047431 */ /* 0x000fe200000001ff */
[----:B------:R-:W-:Y:S06]  /*6fa0*/  RET.REL.NODEC R20 `(_Z12KKT_EVALUATEPfS_S_) ;  /* 0xffffff9014147950 */ /* 0x000fec0003c3ffff */
        .type           $_Z12KKT_EVALUATEPfS_S_$_Z8J_1_15_7PfS_,@function
        .size           $_Z12KKT_EVALUATEPfS_S_$_Z8J_1_15_7PfS_,($_Z12KKT_EVALUATEPfS_S_$_Z8J_1_15_8PfS_ - $_Z12KKT_EVALUATEPfS_S_$_Z8J_1_15_7PfS_)
$_Z12KKT_EVALUATEPfS_S_$_Z8J_1_15_7PfS_:
        /* <DEDUP_REMOVED lines=10> */
        .type           $_Z12KKT_EVALUATEPfS_S_$_Z8J_1_15_8PfS_,@function
        .size           $_Z12KKT_EVALUATEPfS_S_$_Z8J_1_15_8PfS_,($_Z12KKT_EVALUATEPfS_S_$_Z8J_1_15_9PfS_ - $_Z12KKT_EVALUATEPfS_S_$_Z8J_1_15_8PfS_)
$_Z12KKT_EVALUATEPfS_S_$_Z8J_1_15_8PfS_:
[----:B------:R-:W-:Y:S01]  /*7050*/  IMAD.MOV.U32 R4, RZ, RZ, RZ ;  /* 0x000000ffff047224 */ /* 0x000fe200078e00ff */
[----:B------:R-:W-:Y:S06]  /*7060*/  RET.REL.NODEC R20 `(_Z12KKT_EVALUATEPfS_S_) ;  /* 0xffffff8c14e47950 */ /* 0x000fec0003c3ffff */
        .type           $_Z12KKT_EVALUATEPfS_S_$_Z8J_1_15_9PfS_,@function
        .size           $_Z12KKT_EVALUATEPfS_S_$_Z8J_1_15_9PfS_,($_Z12KKT_EVALUATEPfS_S_$_Z8J_1_16_0PfS_ - $_Z12KKT_EVALUATEPfS_S_$_Z8J_1_15_9PfS_)
$_Z12KKT_EVALUATEPfS_S_$_Z8J_1_15_9PfS_:
[----:B------:R-:W-:Y:S01]  /*7070*/  HFMA2 R4, -RZ, RZ, 0, 0 ;  /* 0x00000000ff047431 */ /* 0x000fe200000001ff */
[----:B------:R-:W-:Y:S06]  /*7080*/  RET.REL.NODEC R20 `(_Z12KKT_EVALUATEPfS_S_) ;  /* 0xffffff8c14dc7950 */ /* 0x000fec0003c3ffff */
        .type           $_Z12KKT_EVALUATEPfS_S_$_Z8J_1_16_0PfS_,@function
        .size           $_Z12KKT_EVALUATEPfS_S_$_Z8J_1_16_0PfS_,($_Z12KKT_EVALUATEPfS_S_$_Z8J_1_16_1PfS_ - $_Z12KKT_EVALUATEPfS_S_$_Z8J_1_16_0PfS_)
$_Z12KKT_EVALUATEPfS_S_$_Z8J_1_16_0PfS_:
[----:B------:R-:W-:Y:S01]  /*7090*/  IMAD.MOV.U32 R4, RZ, RZ, RZ ;  /* 0x000000ffff047224 */ /* 0x000fe200078e00ff */
[----:B------:R-:W-:Y:S06]  /*70a0*/  RET.REL.NODEC R20 `(_Z12KKT_EVALUATEPfS_S_) ;  /* 0xffffff8c14d47950 */ /* 0x000fec0003c3ffff */
        .type           $_Z12KKT_EVALUATEPfS_S_$_Z8J_1_16_1PfS_,@function
        .size           $_Z12KKT_EVALUATEPfS_S_$_Z8J_1_16_1PfS_,($_Z12KKT_EVALUATEPfS_S_$_Z8J_1_16_2PfS_ - $_Z12KKT_EVALUATEPfS_S_$_Z8J_1_16_1PfS_)
$_Z12KKT_EVALUATEPfS_S_$_Z8J_1_16_1PfS_:
[----:B------:R-:W-:Y:S01]  /*70b0*/  MOV R4, RZ ;  /* 0x000000ff00047202 */ /* 0x000fe20000000f00 */
[----:B------:R-:W-:Y:S06]  /*70c0*/  RET.REL.NODEC R20 `(_Z12KKT_EVALUATEPfS_S_) ;  /* 0xffffff8c14cc7950 */ /* 0x000fec0003c3ffff */
        .type           $_Z12KKT_EVALUATEPfS_S_$_Z8J_1_16_2PfS_,@function
        .size           $_Z12KKT_EVALUATEPfS_S_$_Z8J_1_16_2PfS_,($_Z12KKT_EVALUATEPfS_S_$_Z8J_1_16_3PfS_ - $_Z12KKT_EVALUATEPfS_S_$_Z8J_1_16_2PfS_)
$_Z12KKT_EVALUATEPfS_S_$_Z8J_1_16_2PfS_:
[----:B------:R-:W-:Y:S01]  /*70d0*/  IMAD.MOV.U32 R4, RZ, RZ, RZ ;  /* 0x000000ffff047224 */ /* 0x000fe200078e00ff */
[----:B------:R-:W-:Y:S06]  /*70e0*/  RET.REL.NODEC R20 `(_Z12KKT_EVALUATEPfS_S_) ;  /* 0xffffff8c14c47950 */ /* 0x000fec0003c3ffff */
        .type           $_Z12KKT_EVALUATEPfS_S_$_Z8J_1_16_3PfS_,@function
        .size           $_Z12KKT_EVALUATEPfS_S_$_Z8J_1_16_3PfS_,($_Z12KKT_EVALUATEPfS_S_$_Z8J_1_16_4PfS_ - $_Z12KKT_EVALUATEPfS_S_$_Z8J_1_16_3PfS_)
$_Z12KKT_EVALUATEPfS_S_$_Z8J_1_16_3PfS_:
[----:B------:R-:W-:Y:S01]  /*70f0*/  HFMA2 R4, -RZ, RZ, 0, 0 ;  /* 0x00000000ff047431 */ /* 0x000fe200000001ff */
[----:B------:R-:W-:Y:S06]  /*7100*/  RET.REL.NODEC R20 `(_Z12KKT_EVALUATEPfS_S_) ;  /* 0xffffff8c14bc7950 */ /* 0x000fec0003c3ffff */
        .type           $_Z12KKT_EVALUATEPfS_S_$_Z8J_1_16_4PfS_,@function
        .size           $_Z12KKT_EVALUATEPfS_S_$_Z8J_1_16_4PfS_,($_Z12KKT_EVALUATEPfS_S_$_Z8J_1_16_5PfS_ - $_Z12KKT_EVALUATEPfS_S_$_Z8J_1_16_4PfS_)
$_Z12KKT_EVALUATEPfS_S_$_Z8J_1_16_4PfS_:
[----:B------:R-:W-:Y:S01]  /*7110*/  IMAD.MOV.U32 R4, RZ, RZ, RZ ;  /* 0x000000ffff047224 */ /* 0x000fe200078e00ff */
[----:B------:R-:W-:Y:S06]  /*7120*/  RET.REL.NODEC R20 `(_Z12KKT_EVALUATEPfS_S_) ;  /* 0xffffff8c14b47950 */ /* 0x000fec0003c3ffff */
        .type           $_Z12KKT_EVALUATEPfS_S_$_Z8J_1_16_5PfS_,@function
        .size           $_Z12KKT_EVALUATEPfS_S_$_Z8J_1_16_5PfS_,($_Z12KKT_EVALUATEPfS_S_$_Z8J_1_16_6PfS_ - $_Z12KKT_EVALUATEPfS_S_$_Z8J_1_16_5PfS_)
$_Z12KKT_EVALUATEPfS_S_$_Z8J_1_16_5PfS_:
[----:B------:R-:W-:Y:S01]  /*7130*/  MOV R4, RZ ;  /* 0x000000ff00047202 */ /* 0x000fe20000000f00 */
[----:B------:R-:W-:Y:S06]  /*7140*/  RET.REL.NODEC R20 `(_Z12KKT_EVALUATEPfS_S_) ;  /* 0xffffff8c14ac7950 */ /* 0x000fec0003c3ffff */
        .type           $_Z12KKT_EVALUATEPfS_S_$_Z8J_1_16_6PfS_,@function
        .size           $_Z12KKT_EVALUATEPfS_S_$_Z8J_1_16_6PfS_,($_Z12KKT_EVALUATEPfS_S_$_Z8J_1_16_7PfS_ - $_Z12KKT_EVALUATEPfS_S_$_Z8J_1_16_6PfS_)
$_Z12KKT_EVALUATEPfS_S_$_Z8J_1_16_6PfS_:
[----:B------:R-:W-:Y:S01]  /*7150*/  IMAD.MOV.U32 R4, RZ, RZ, RZ ;  /* 0x000000ffff047224 */ /* 0x000fe200078e00ff */
[----:B------:R-:W-:Y:S06]  /*7160*/  RET.REL.NODEC R20 `(_Z12KKT_EVALUATEPfS_S_) ;  /* 0xffffff8c14a47950 */ /* 0x000fec0003c3ffff */
        .type           $_Z12KKT_EVALUATEPfS_S_$_Z8J_1_16_7PfS_,@function
        .size           $_Z12KKT_EVALUATEPfS_S_$_Z8J_1_16_7PfS_,($_Z12KKT_EVALUATEPfS_S_$_Z8J_1_16_8PfS_ - $_Z12KKT_EVALUATEPfS_S_$_Z8J_1_16_7PfS_)
$_Z12KKT_EVALUATEPfS_S_$_Z8J_1_16_7PfS_:
[----:B------:R-:W-:Y:S01]  /*7170*/  HFMA2 R4, -RZ, RZ, 0, 0 ;  /* 0x00000000ff047431 */ /* 0x000fe200000001ff */
[----:B------:R-:W-:Y:S06]  /*7180*/  RET.REL.NODEC R20 `(_Z12KKT_EVALUATEPfS_S_) ;  /* 0xffffff8c149c7950 */ /* 0x000fec0003c3ffff */
        .type           $_Z12KKT_EVALUATEPfS_S_$_Z8J_1_16_8PfS_,@function
        .size           $_Z12KKT_EVALUATEPfS_S_$_Z8J_1_16_8PfS_,($_Z12KKT_EVALUATEPfS_S_$_Z8J_1_16_9PfS_ - $_Z12KKT_EVALUATEPfS_S_$_Z8J_1_16_8PfS_)
$_Z12KKT_EVALUATEPfS_S_$_Z8J_1_16_8PfS_:
        /* <DEDUP_REMOVED lines=10> */
        .type           $_Z12KKT_EVALUATEPfS_S_$_Z8J_1_16_9PfS_,@function
        .size           $_Z12KKT_EVALUATEPfS_S_$_Z8J_1_16_9PfS_,($_Z12KKT_EVALUATEPfS_S_$_Z8J_1_17_0PfS_ - $_Z12KKT_EVALUATEPfS_S_$_Z8J_1_16_9PfS_)
$_Z12KKT_EVALUATEPfS_S_$_Z8J_1_16_9PfS_:
[----:B------:R-:W-:Y:S01]  /*7230*/  IMAD.MOV.U32 R4, RZ, RZ, RZ ;  /* 0x000000ffff047224 */ /* 0x000fe200078e00ff */
[----:B------:R-:W-:Y:S06]  /*7240*/  RET.REL.NODEC R20 `(_Z12KKT_EVALUATEPfS_S_) ;  /* 0xffffff8c146c7950 */ /* 0x000fec0003c3ffff */
        .type           $_Z12KKT_EVALUATEPfS_S_$_Z8J_1_17_0PfS_,@function
        .size           $_Z12KKT_EVALUATEPfS_S_$_Z8J_1_17_0PfS_,($_Z12KKT_EVALUATEPfS_S_$_Z8J_1_17_1PfS_ - $_Z12KKT_EVALUATEPfS_S_$_Z8J_1_17_0PfS_)
$_Z12KKT_EVALUATEPfS_S_$_Z8J_1_17_0PfS_:
[----:B------:R-:W-:Y:S01]  /*7250*/  HFMA2 R4, -RZ, RZ, 0, 0 ;  /* 0x00000000ff047431 */ /* 0x000fe200000001ff */
[----:B------:R-:W-:Y:S06]  /*7260*/  RET.REL.NODEC R20 `(_Z12KKT_EVALUATEPfS_S_) ;  /* 0xffffff8c14647950 */ /* 0x000fec0003c3ffff */
        .type           $_Z12KKT_EVALUATEPfS_S_$_Z8J_1_17_1PfS_,@function
        .size           $_Z12KKT_EVALUATEPfS_S_$_Z8J_1_17_1PfS_,($_Z12KKT_EVALUATEPfS_S_$_Z8J_1_17_2PfS_ - $_Z12KKT_EVALUATEPfS_S_$_Z8J_1_17_1PfS_)
$_Z12KKT_EVALUATEPfS_S_$_Z8J_1_17_1PfS_:
[----:B------:R-:W-:Y:S01]  /*7270*/  IMAD.MOV.U32 R4, RZ, RZ, RZ ;  /* 0x000000ffff047224 */ /* 0x000fe200078e00ff */
[----:B------:R-:W-:Y:S06]  /*7280*/  RET.REL.NODEC R20 `(_Z12KKT_EVALUATEPfS_S_) ;  /* 0xffffff8c145c7950 */ /* 0x000fec0003c3ffff */
        .type           $_Z12KKT_EVALUATEPfS_S_$_Z8J_1_17_2PfS_,@function
        .size           $_Z12KKT_EVALUATEPfS_S_$_Z8J_1_17_2PfS_,($_Z12KKT_EVALUATEPfS_S_$_Z8J_1_17_3PfS_ - $_Z12KKT_EVALUATEPfS_S_$_Z8J_1_17_2PfS_)
$_Z12KKT_EVALUATEPfS_S_$_Z8J_1_17_2PfS_:
[----:B------:R-:W-:Y:S01]  /*7290*/  MOV R4, RZ ;  /* 0x000000ff00047202 */ /* 0x000fe20000000f00 */
[----:B------:R-:W-:Y:S06]  /*72a0*/  RET.REL.NODEC R20 `(_Z12KKT_EVALUATEPfS_S_) ;  /* 0xffffff8c14547950 */ /* 0x000fec0003c3ffff */
        .type           $_Z12KKT_EVALUATEPfS_S_$_Z8J_1_17_3PfS_,@function
        .size           $_Z12KKT_EVALUATEPfS_S_$_Z8J_1_17_3PfS_,($_Z12KKT_EVALUATEPfS_S_$_Z8J_1_17_4PfS_ - $_Z12KKT_EVALUATEPfS_S_$_Z8J_1_17_3PfS_)
$_Z12KKT_EVALUATEPfS_S_$_Z8J_1_17_3PfS_:
[----:B------:R-:W-:Y:S01]  /*72b0*/  IMAD.MOV.U32 R4, RZ, RZ, RZ ;  /* 0x000000ffff047224 */ /* 0x000fe200078e00ff */
[----:B------:R-:W-:Y:S06]  /*72c0*/  RET.REL.NODEC R20 `(_Z12KKT_EVALUATEPfS_S_) ;  /* 0xffffff8c144c7950 */ /* 0x000fec0003c3ffff */
        .type           $_Z12KKT_EVALUATEPfS_S_$_Z8J_1_17_4PfS_,@function
        .size           $_Z12KKT_EVALUATEPfS_S_$_Z8J_1_17_4PfS_,($_Z12KKT_EVALUATEPfS_S_$_Z8J_1_17_5PfS_ - $_Z12KKT_EVALUATEPfS_S_$_Z8J_1_17_4PfS_)
$_Z12KKT_EVALUATEPfS_S_$_Z8J_1_17_4PfS_:
[----:B------:R-:W-:Y:S01]  /*72d0*/  HFMA2 R4, -RZ, RZ, 0, 0 ;  /* 0x00000000ff047431 */ /* 0x000fe200000001ff */
[----:B------:R-:W-:Y:S06]  /*72e0*/  RET.REL.NODEC R20 `(_Z12KKT_EVALUATEPfS_S_) ;  /* 0xffffff8c14447950 */ /* 0x000fec0003c3ffff */
        .type           $_Z12KKT_EVALUATEPfS_S_$_Z8J_1_17_5PfS_,@function
        .size           $_Z12KKT_EVALUATEPfS_S_$_Z8J_1_17_5PfS_,($_Z12KKT_EVALUATEPfS_S_$_Z8J_1_17_6PfS_ - $_Z12KKT_EVALUATEPfS_S_$_Z8J_1_17_5PfS_)
$_Z12KKT_EVALUATEPfS_S_$_Z8J_1_17_5PfS_:
[----:B------:R-:W-:Y:S01]  /*72f0*/  IMAD.MOV.U32 R4, RZ, RZ, RZ ;  /* 0x000000ffff047224 */ /* 0x000fe200078e00ff */
[----:B------:R-:W-:Y:S06]  /*7300*/  RET.REL.NODEC R20 `(_Z12KKT_EVALUATEPfS_S_) ;  /* 0xffffff8c143c7950 */ /* 0x000fec0003c3ffff */
        .type           $_Z12KKT_EVALUATEPfS_S_$_Z8J_1_17_6PfS_,@function
        .size           $_Z12KKT_EVALUATEPfS_S_$_Z8J_1_17_6PfS_,($_Z12KKT_EVALUATEPfS_S_$_Z8J_1_17_7PfS_ - $_Z12KKT_EVALUATEPfS_S_$_Z8J_1_17_6PfS_)
$_Z12KKT_EVALUATEPfS_S_$_Z8J_1_17_6PfS_:
[----:B------:R-:W-:Y:S01]  /*7310*/  MOV R4, RZ ;  /* 0x000000ff00047202 */ /* 0x000fe20000000f00 */
[----:B------:R-:W-:Y:S06]  /*7320*/  RET.REL.NODEC R20 `(_Z12KKT_EVALUATEPfS_S_) ;  /* 0xffffff8c14347950 */ /* 0x000fec0003c3ffff */
        .type           $_Z12KKT_EVALUATEPfS_S_$_Z8J_1_17_7PfS_,@function
        .size           $_Z12KKT_EVALUATEPfS_S_$_Z8J_1_17_7PfS_,($_Z12KKT_EVALUATEPfS_S_$_Z8J_1_17_8PfS_ - $_Z12KKT_EVALUATEPfS_S_$_Z8J_1_17_7PfS_)
$_Z12KKT_EVALUATEPfS_S_$_Z8J_1_17_7PfS_:
[----:B------:R-:W-:Y:S01]  /*7330*/  IMAD.MOV.U32 R4, RZ, RZ, RZ ;  /* 0x000000ffff047224 */ /* 0x000fe200078e00ff */
[----:B------:R-:W-:Y:S06]  /*7340*/  RET.REL.NODEC R20 `(_Z12KKT_EVALUATEPfS_S_) ;  /* 0xffffff8c142c7950 */ /* 0x000fec0003c3ffff */
        .type           $_Z12KKT_EVALUATEPfS_S_$_Z8J_1_17_8PfS_,@function
        .size           $_Z12KKT_EVALUATEPfS_S_$_Z8J_1_17_8PfS_,($_Z12KKT_EVALUATEPfS_S_$_Z8J_1_17_9PfS_ - $_Z12KKT_EVALUATEPfS_S_$_Z8J_1_17_8PfS_)
$_Z12KKT_EVALUATEPfS_S_$_Z8J_1_17_8PfS_:
[----:B------:R-:W-:Y:S01]  /*7350*/  HFMA2 R4, -RZ, RZ, 0, 0 ;  /* 0x00000000ff047431 */ /* 0x000fe200000001ff */
[----:B------:R-:W-:Y:S06]  /*7360*/  RET.REL.NODEC R20 `(_Z12KKT_EVALUATEPfS_S_) ;  /* 0xffffff8c14247950 */ /* 0x000fec0003c3ffff */
        .type           $_Z12KKT_EVALUATEPfS_S_$_Z8J_1_17_9PfS_,@function
        .size           $_Z12KKT_EVALUATEPfS_S_$_Z8J_1_17_9PfS_,($_Z12KKT_EVALUATEPfS_S_$_Z8J_1_18_0PfS_ - $_Z12KKT_EVALUATEPfS_S_$_Z8J_1_17_9PfS_)
$_Z12KKT_EVALUATEPfS_S_$_Z8J_1_17_9PfS_:
        /* <DEDUP_REMOVED lines=10> */
        .type           $_Z12KKT_EVALUATEPfS_S_$_Z8J_1_18_0PfS_,@function
        .size           $_Z12KKT_EVALUATEPfS_S_$_Z8J_1_18_0PfS_,($_Z12KKT_EVALUATEPfS_S_$_Z8J_1_18_1PfS_ - $_Z12KKT_EVALUATEPfS_S_$_Z8J_1_18_0PfS_)
$_Z12KKT_EVALUATEPfS_S_$_Z8J_1_18_0PfS_:
[----:B------:R-:W-:Y:S01]  /*7410*/  IMAD.MOV.U32 R4, RZ, RZ, RZ ;  /* 0x000000ffff047224 */ /* 0x000fe200078e00ff */
[----:B------:R-:W-:Y:S06]  /*7420*/  RET.REL.NODEC R20 `(_Z12KKT_EVALUATEPfS_S_) ;  /* 0xffffff8814f47950 */ /* 0x000fec0003c3ffff */
        .type           $_Z12KKT_EVALUATEPfS_S_$_Z8J_1_18_1PfS_,@function
        .size           $_Z12KKT_EVALUATEPfS_S_$_Z8J_1_18_1PfS_,($_Z12KKT_EVALUATEPfS_S_$_Z8J_1_18_2PfS_ - $_Z12KKT_EVALUATEPfS_S_$_Z8J_1_18_1PfS_)
$_Z12KKT_EVALUATEPfS_S_$_Z8J_1_18_1PfS_:
[----:B------:R-:W-:Y:S01]  /*7430*/  HFMA2 R4, -RZ, RZ, 0, 0 ;  /* 0x00000000ff047431 */ /* 0x000fe200000001ff */
[----:B------:R-:W-:Y:S06]  /*7440*/  RET.REL.NODEC R20 `(_Z12KKT_EVALUATEPfS_S_) ;  /* 0xffffff8814ec7950 */ /* 0x000fec0003c3ffff */
        .type           $_Z12KKT_EVALUATEPfS_S_$_Z8J_1_18_2PfS_,@function
        .size           $_Z12KKT_EVALUATEPfS_S_$_Z8J_1_18_2PfS_,($_Z12KKT_EVALUATEPfS_S_$_Z8J_1_18_3PfS_ - $_Z12KKT_EVALUATEPfS_S_$_Z8J_1_18_2PfS_)
$_Z12KKT_EVALUATEPfS_S_$_Z8J_1_18_2PfS_:
[----:B------:R-:W-:Y:S01]  /*7450*/  IMAD.MOV.U32 R4, RZ, RZ, RZ ;  /* 0x000000ffff047224 */ /* 0x000fe200078e00ff */
[----:B------:R-:W-:Y:S06]  /*7460*/  RET.REL.NODEC R20 `(_Z12KKT_EVALUATEPfS_S_) ;  /* 0xffffff8814e47950 */ /* 0x000fec0003c3ffff */
        .type           $_Z12KKT_EVALUATEPfS_S_$_Z8J_1_18_3PfS_,@function
        .size           $_Z12KKT_EVALUATEPfS_S_$_Z8J_1_18_3PfS_,($_Z12KKT_EVALUATEPfS_S_$_Z8J_1_18_4PfS_ - $_Z12KKT_EVALUATEPfS_S_$_Z8J_1_18_3PfS_)
$_Z12KKT_EVALUATEPfS_S_$_Z8J_1_18_3PfS_:
[----:B------:R-:W-:Y:S01]  /*7470*/  MOV R4, RZ ;  /* 0x000000ff00047202 */ /* 0x000fe20000000f00 */
[----:B------:R-:W-:Y:S06]  /*7480*/  RET.REL.NODEC R20 `(_Z12KKT_EVALUATEPfS_S_) ;  /* 0xffffff8814dc7950 */ /* 0x000fec0003c3ffff */
        .type           $_Z12KKT_EVALUATEPfS_S_$_Z8J_1_18_4PfS_,@function
        .size           $_Z12KKT_EVALUATEPfS_S_$_Z8J_1_18_4PfS_,($_Z12KKT_EVALUATEPfS_S_$_Z8J_1_18_5PfS_ - $_Z12KKT_EVALUATEPfS_S_$_Z8J_1_18_4PfS_)
$_Z12KKT_EVALUATEPfS_S_$_Z8J_1_18_4PfS_:
[----:B------:R-:W-:Y:S01]  /*7490*/  IMAD.MOV.U32 R4, RZ, RZ, RZ ;  /* 0x000000ffff047224 */ /* 0x000fe200078e00ff */
[----:B------:R-:W-:Y:S06]  /*74a0*/  RET.REL.NODEC R20 `(_Z12KKT_EVALUATEPfS_S_) ;  /* 0xffffff8814d47950 */ /* 0x000fec0003c3ffff */
        .type           $_Z12KKT_EVALUATEPfS_S_$_Z8J_1_18_5PfS_,@function
        .size           $_Z12KKT_EVALUATEPfS_S_$_Z8J_1_18_5PfS_,($_Z12KKT_EVALUATEPfS_S_$_Z8J_1_18_6PfS_ - $_Z12KKT_EVALUATEPfS_S_$_Z8J_1_18_5PfS_)
$_Z12KKT_EVALUATEPfS_S_$_Z8J_1_18_5PfS_:
[----:B------:R-:W-:Y:S01]  /*74b0*/  HFMA2 R4, -RZ, RZ, 0, 0 ;  /* 0x00000000ff047431 */ /* 0x000fe200000001ff */
[----:B------:R-:W-:Y:S06]  /*74c0*/  RET.REL.NODEC R20 `(_Z12KKT_EVALUATEPfS_S_) ;  /* 0xffffff8814cc7950 */ /* 0x000fec0003c3ffff */
        .type           $_Z12KKT_EVALUATEPfS_S_$_Z8J_1_18_6PfS_,@function
        .size           $_Z12KKT_EVALUATEPfS_S_$_Z8J_1_18_6PfS_,($_Z12KKT_EVALUATEPfS_S_$_Z8J_1_18_7PfS_ - $_Z12KKT_EVALUATEPfS_S_$_Z8J_1_18_6PfS_)
$_Z12KKT_EVALUATEPfS_S_$_Z8J_1_18_6PfS_:
[----:B------:R-:W-:Y:S01]  /*74d0*/  IMAD.MOV.U32 R4, RZ, RZ, RZ ;  /* 0x000000ffff047224 */ /* 0x000fe200078e00ff */
[----:B------:R-:W-:Y:S06]  /*74e0*/  RET.REL.NODEC R20 `(_Z12KKT_EVALUATEPfS_S_) ;  /* 0xffffff8814c47950 */ /* 0x000fec0003c3ffff */
        .type           $_Z12KKT_EVALUATEPfS_S_$_Z8J_1_18_7PfS_,@function
        .size           $_Z12KKT_EVALUATEPfS_S_$_Z8J_1_18_7PfS_,($_Z12KKT_EVALUATEPfS_S_$_Z8J_1_18_8PfS_ - $_Z12KKT_EVALUATEPfS_S_$_Z8J_1_18_7PfS_)
$_Z12KKT_EVALUATEPfS_S_$_Z8J_1_18_7PfS_:
[----:B------:R-:W-:Y:S01]  /*74f0*/  MOV R4, RZ ;  /* 0x000000ff00047202 */ /* 0x000fe20000000f00 */
[----:B------:R-:W-:Y:S06]  /*7500*/  RET.REL.NODEC R20 `(_Z12KKT_EVALUATEPfS_S_) ;  /* 0xffffff8814bc7950 */ /* 0x000fec0003c3ffff */
        .type           $_Z12KKT_EVALUATEPfS_S_$_Z8J_1_18_8PfS_,@function
        .size           $_Z12KKT_EVALUATEPfS_S_$_Z8J_1_18_8PfS_,($_Z12KKT_EVALUATEPfS_S_$_Z8J_1_18_9PfS_ - $_Z12KKT_EVALUATEPfS_S_$_Z8J_1_18_8PfS_)
$_Z12KKT_EVALUATEPfS_S_$_Z8J_1_18_8PfS_:
[----:B------:R-:W-:Y:S01]  /*7510*/  IMAD.MOV.U32 R4, RZ, RZ, RZ ;  /* 0x000000ffff047224 */ /* 0x000fe200078e00ff */
[----:B------:R-:W-:Y:S06]  /*7520*/  RET.REL.NODEC R20 `(_Z12KKT_EVALUATEPfS_S_) ;  /* 0xffffff8814b47950 */ /* 0x000fec0003c3ffff */
        .type           $_Z12KKT_EVALUATEPfS_S_$_Z8J_1_18_9PfS_,@function
        .size           $_Z12KKT_EVALUATEPfS_S_$_Z8J_1_18_9PfS_,($_Z12KKT_EVALUATEPfS_S_$_Z8J_1_19_0PfS_ - $_Z12KKT_EVALUATEPfS_S_$_Z8J_1_18_9PfS_)
$_Z12KKT_EVALUATEPfS_S_$_Z8J_1_18_9PfS_:
[----:B------:R-:W-:Y:S01]  /*7530*/  HFMA2 R4, -RZ, RZ, 0, 0 ;  /* 0x00000000ff047431 */ /* 0x000fe200000001ff */
[----:B------:R-:W-:Y:S06]  /*7540*/  RET.REL.NODEC R20 `(_Z12KKT_EVALUATEPfS_S_) ;  /* 0xffffff8814ac7950 */ /* 0x000fec0003c3ffff */
        .type           $_Z12KKT_EVALUATEPfS_S_$_Z8J_1_19_0PfS_,@function
        .size           $_Z12KKT_EVALUATEPfS_S_$_Z8J_1_19_0PfS_,($_Z12KKT_EVALUATEPfS_S_$_Z8J_1_19_1PfS_ - $_Z12KKT_EVALUATEPfS_S_$_Z8J_1_19_0PfS_)
$_Z12KKT_EVALUATEPfS_S_$_Z8J_1_19_0PfS_:
[----:B------:R-:W-:Y:S01]  /*7550*/  IMAD.MOV.U32 R4, RZ, RZ, RZ ;  /* 0x000000ffff047224 */ /* 0x000fe200078e00ff */
[----:B------:R-:W-:Y:S06]  /*7560*/  RET.REL.NODEC R20 `(_Z12KKT_EVALUATEPfS_S_) ;  /* 0xffffff8814a47950 */ /* 0x000fec0003c3ffff */
        .type           $_Z12KKT_EVALUATEPfS_S_$_Z8J_1_19_1PfS_,@function
        .size           $_Z12KKT_EVALUATEPfS_S_$_Z8J_1_19_1PfS_,($_Z12KKT_EVALUATEPfS_S_$_Z8J_1_19_2PfS_ - $_Z12KKT_EVALUATEPfS_S_$_Z8J_1_19_1PfS_)
$_Z12KKT_EVALUATEPfS_S_$_Z8J_1_19_1PfS_:
[----:B------:R-:W-:Y:S01]  /*7570*/  MOV R4, RZ ;  /* 0x000000ff00047202 */ /* 0x000fe20000000f00 */
[----:B------:R-:W-:Y:S06]  /*7580*/  RET.REL.NODEC R20 `(_Z12KKT_EVALUATEPfS_S_) ;  /* 0xffffff88149c7950 */ /* 0x000fec0003c3ffff */
        .type           $_Z12KKT_EVALUATEPfS_S_$_Z8J_1_19_2PfS_,@function
        .size           $_Z12KKT_EVALUATEPfS_S_$_Z8J_1_19_2PfS_,($_Z12KKT_EVALUATEPfS_S_$_Z8J_1_19_3PfS_ - $_Z12KKT_EVALUATEPfS_S_$_Z8J_1_19_2PfS_)
$_Z12KKT_EVALUATEPfS_S_$_Z8J_1_19_2PfS_:
[----:B------:R-:W-:Y:S01]  /*7590*/  IMAD.MOV.U32 R4, RZ, RZ, RZ ;  /* 0x000000ffff047224 */ /* 0x000fe200078e00ff */
[----:B------:R-:W-:Y:S06]  /*75a0*/  RET.REL.NODEC R20 `(_Z12KKT_EVALUATEPfS_S_) ;  /* 0xffffff8814947950 */ /* 0x000fec0003c3ffff */
        .type           $_Z12KKT_EVALUATEPfS_S_$_Z8J_1_19_3PfS_,@function
        .size           $_Z12KKT_EVALUATEPfS_S_$_Z8J_1_19_3PfS_,($_Z12KKT_EVALUATEPfS_S_$_Z8J_1_19_4PfS_ - $_Z12KKT_EVALUATEPfS_S_$_Z8J_1_19_3PfS_)
$_Z12KKT_EVALUATEPfS_S_$_Z8J_1_19_3PfS_:
[----:B------:R-:W-:Y:S01]  /*75b0*/  HFMA2 R4, -RZ, RZ, 0, 0 ;  /* 0x00000000ff047431 */ /* 0x000fe200000001ff */
[----:B------:R-:W-:Y:S06]  /*75c0*/  RET.REL.NODEC R20 `(_Z12KKT_EVALUATEPfS_S_) ;  /* 0xffffff88148c7950 */ /* 0x000fec0003c3ffff */
        .type           $_Z12KKT_EVALUATEPfS_S_$_Z8J_1_19_4PfS_,@function
        .size           $_Z12KKT_EVALUATEPfS_S_$_Z8J_1_19_4PfS_,($_Z12KKT_EVALUATEPfS_S_$_Z8J_1_19_5PfS_ - $_Z12KKT_EVALUATEPfS_S_$_Z8J_1_19_4PfS_)
$_Z12KKT_EVALUATEPfS_S_$_Z8J_1_19_4PfS_:
[----:B------:R-:W-:Y:S01]  /*75d0*/  IMAD.MOV.U32 R4, RZ, RZ, RZ ;  /* 0x000000ffff047224 */ /* 0x000fe200078e00ff */
[----:B------:R-:W-:Y:S06]  /*75e0*/  RET.REL.NODEC R20 `(_Z12KKT_EVALUATEPfS_S_) ;  /* 0xffffff8814847950 */ /* 0x000fec0003c3ffff */
        .type           $_Z12KKT_EVALUATEPfS_S_$_Z8J_1_19_5PfS_,@function
        .size           $_Z12KKT_EVALUATEPfS_S_$_Z8J_1_19_5PfS_,($_Z12KKT_EVALUATEPfS_S_$_Z8J_1_19_6PfS_ - $_Z12KKT_EVALUATEPfS_S_$_Z8J_1_19_5PfS_)
$_Z12KKT_EVALUATEPfS_S_$_Z8J_1_19_5PfS_:
[----:B------:R-:W-:Y:S01]  /*75f0*/  MOV R4, RZ ;  /* 0x000000ff00047202 */ /* 0x000fe20000000f00 */
[----:B------:R-:W-:Y:S06]  /*7600*/  RET.REL.NODEC R20 `(_Z12KKT_EVALUATEPfS_S_) ;  /* 0xffffff88147c7950 */ /* 0x000fec0003c3ffff */
        .type           $_Z12KKT_EVALUATEPfS_S_$_Z8J_1_19_6PfS_,@function
        .size           $_Z12KKT_EVALUATEPfS_S_$_Z8J_1_19_6PfS_,($_Z12KKT_EVALUATEPfS_S_$_Z8J_1_19_7PfS_ - $_Z12KKT_EVALUATEPfS_S_$_Z8J_1_19_6PfS_)
$_Z12KKT_EVALUATEPfS_S_$_Z8J_1_19_6PfS_:
[----:B------:R-:W-:Y:S01]  /*7610*/  IMAD.MOV.U32 R4, RZ, RZ, RZ ;  /* 0x000000ffff047224 */ /* 0x000fe200078e00ff */
[----:B------:R-:W-:Y:S06]  /*7620*/  RET.REL.NODEC R20 `(_Z12KKT_EVALUATEPfS_S_) ;  /* 0xffffff8814747950 */ /* 0x000fec0003c3ffff */
        .type           $_Z12KKT_EVALUATEPfS_S_$_Z8J_1_19_7PfS_,@function
        .size           $_Z12KKT_EVALUATEPfS_S_$_Z8J_1_19_7PfS_,($_Z12KKT_EVALUATEPfS_S_$_Z8J_1_19_8PfS_ - $_Z12KKT_EVALUATEPfS_S_$_Z8J_1_19_7PfS_)
$_Z12KKT_EVALUATEPfS_S_$_Z8J_1_19_7PfS_:
[----:B------:R-:W-:Y:S01]  /*7630*/  HFMA2 R4, -RZ, RZ, 0, 0 ;  /* 0x00000000ff047431 */ /* 0x000fe200000001ff */
[----:B------:R-:W-:Y:S06]  /*7640*/  RET.REL.NODEC R20 `(_Z12KKT_EVALUATEPfS_S_) ;  /* 0xffffff88146c7950 */ /* 0x000fec0003c3ffff */
        .type           $_Z12KKT_EVALUATEPfS_S_$_Z8J_1_19_8PfS_,@function
        .size           $_Z12KKT_EVALUATEPfS_S_$_Z8J_1_19_8PfS_,($_Z12KKT_EVALUATEPfS_S_$_Z8J_1_19_9PfS_ - $_Z12KKT_EVALUATEPfS_S_$_Z8J_1_19_8PfS_)
$_Z12KKT_EVALUATEPfS_S_$_Z8J_1_19_8PfS_:
[----:B------:R-:W-:Y:S01]  /*7650*/  IMAD.MOV.U32 R4, RZ, RZ, RZ ;  /* 0x000000ffff047224 */ /* 0x000fe200078e00ff */
[----:B------:R-:W-:Y:S06]  /*7660*/  RET.REL.NODEC R20 `(_Z12KKT_EVALUATEPfS_S_) ;  /* 0xffffff8814647950 */ /* 0x000fec0003c3ffff */
        .type           $_Z12KKT_EVALUATEPfS_S_$_Z8J_1_19_9PfS_,@function
        .size           $_Z12KKT_EVALUATEPfS_S_$_Z8J_1_19_9PfS_,($_Z12KKT_EVALUATEPfS_S_$_Z8J_1_1_10PfS_ - $_Z12KKT_EVALUATEPfS_S_$_Z8J_1_19_9PfS_)
$_Z12KKT_EVALUATEPfS_S_$_Z8J_1_19_9PfS_:
[----:B------:R-:W-:Y:S01]  /*7670*/  MOV R4, RZ ;  /* 0x000000ff00047202 */ /* 0x000fe20000000f00 */
[----:B------:R-:W-:Y:S06]  /*7680*/  RET.REL.NODEC R20 `(_Z12KKT_EVALUATEPfS_S_) ;  /* 0xffffff88145c7950 */ /* 0x000fec0003c3ffff */
        .type           $_Z12KKT_EVALUATEPfS_S_$_Z8J_1_1_10PfS_,@function
        .size           $_Z12KKT_EVALUATEPfS_S_$_Z8J_1_1_10PfS_,($_Z12KKT_EVALUATEPfS_S_$_Z8J_1_1_11PfS_ - $_Z12KKT_EVALUATEPfS_S_$_Z8J_1_1_10PfS_)
$_Z12KKT_EVALUATEPfS_S_$_Z8J_1_1_10PfS_:
[----:B------:R-:W-:Y:S01]  /*7690*/  IMAD.MOV.U32 R4, RZ, RZ, RZ ;  /* 0x000000ffff047224 */ /* 0x000fe200078e00ff */
[----:B------:R-:W-:Y:S06]  /*76a0*/  RET.REL.NODEC R20 `(_Z12KKT_EVALUATEPfS_S_) ;  /* 0xffffff8814547950 */ /* 0x000fec0003c3ffff */
        .type           $_Z12KKT_EVALUATEPfS_S_$_Z8J_1_1_11PfS_,@function
        .size           $_Z12KKT_EVALUATEPfS_S_$_Z8J_1_1_11PfS_,($_Z12KKT_EVALUATEPfS_S_$_Z8J_1_1_12PfS_ - $_Z12KKT_EVALUATEPfS_S_$_Z8J_1_1_11PfS_)
$_Z12KKT_EVALUATEPfS_S_$_Z8J_1_1_11PfS_:
[----:B------:R-:W-:Y:S01]  /*76b0*/  HFMA2 R4, -RZ, RZ, 0, 0 ;  /* 0x00000000ff047431 */ /* 0x000fe200000001ff */
[----:B------:R-:W-:Y:S06]  /*76c0*/  RET.REL.NODEC R20 `(_Z12KKT_EVALUATEPfS_S_) ;  /* 0xffffff88144c7950 */ /* 0x000fec0003c3ffff */
        .type           $_Z12KKT_EVALUATEPfS_S_$_Z8J_1_1_12PfS_,@function
        .size           $_Z12KKT_EVALUATEPfS_S_$_Z8J_1_1_12PfS_,($_Z12KKT_EVALUATEPfS_S_$_Z8J_1_1_13PfS_ - $_Z12KKT_EVALUATEPfS_S_$_Z8J_1_1_12PfS_)
$_Z12KKT_EVALUATEPfS_S_$_Z8J_1_1_12PfS_:
[----:B------:R-:W-:Y:S01]  /*76d0*/  IMAD.MOV.U32 R4, RZ, RZ, RZ ;  /* 0x000000ffff047224 */ /* 0x000fe200078e00ff */
[----:B------:R-:W-:Y:S06]  /*76e0*/  RET.REL.NODEC R20 `(_Z12KKT_EVALUATEPfS_S_) ;  /* 0xffffff8814447950 */ /* 0x000fec0003c3ffff */
        .type           $_Z12KKT_EVALUATEPfS_S_$_Z8J_1_1_13PfS_,@function
        .size           $_Z12KKT_EVALUATEPfS_S_$_Z8J_1_1_13PfS_,($_Z12KKT_EVALUATEPfS_S_$_Z8J_1_1_14PfS_ - $_Z12KKT_EVALUATEPfS_S_$_Z8J_1_1_13PfS_)
$_Z12KKT_EVALUATEPfS_S_$_Z8J_1_1_13PfS_:
[----:B------:R-:W-:Y:S01]  /*76f0*/  MOV R4, RZ ;  /* 0x000000ff00047202 */ /* 0x000fe20000000f00 */
[----:B------:R-:W-:Y:S06]  /*7700*/  RET.REL.NODEC R20 `(_Z12KKT_EVALUATEPfS_S_) ;  /* 0xffffff88143c7950 */ /* 0x000fec0003c3ffff */
        .type           $_Z12KKT_EVALUATEPfS_S_$_Z8J_1_1_14PfS_,@function
        .size           $_Z12KKT_EVALUATEPfS_S_$_Z8J_1_1_14PfS_,($_Z12KKT_EVALUATEPfS_S_$_Z8J_1_1_15PfS_ - $_Z12KKT_EVALUATEPfS_S_$_Z8J_1_1_14PfS_)
$_Z12KKT_EVALUATEPfS_S_$_Z8J_1_1_14PfS_:
[----:B------:R-:W-:Y:S01]  /*7710*/  IMAD.MOV.U32 R4, RZ, RZ, RZ ;  /* 0x000000ffff047224 */ /* 0x000fe200078e00ff */
[----:B------:R-:W-:Y:S06]  /*7720*/  RET.REL.NODEC R20 `(_Z12KKT_EVALUATEPfS_S_) ;  /* 0xffffff8814347950 */ /* 0x000fec0003c3ffff */
        .type           $_Z12KKT_EVALUATEPfS_S_$_Z8J_1_1_15PfS_,@function
        .size           $_Z12KKT_EVALUATEPfS_S_$_Z8J_1_1_15PfS_,($_Z12KKT_EVALUATEPfS_S_$_Z8J_1_1_16PfS_ - $_Z12KKT_EVALUATEPfS_S_$_Z8J_1_1_15PfS_)
$_Z12KKT_EVALUATEPfS_S_$_Z8J_1_1_15PfS_:
[----:B------:R-:W-:Y:S01]  /*7730*/  HFMA2 R4, -RZ, RZ, 0, 0 ;  /* 0x00000000ff047431 */ /* 0x000fe200000001ff */
[----:B------:R-:W-:Y:S06]  /*7740*/  RET.REL.NODEC R20 `(_Z12KKT_EVALUATEPfS_S_) ;  /* 0xffffff88142c7950 */ /* 0x000fec0003c3ffff */
        .type           $_Z12KKT_EVALUATEPfS_S_$_Z8J_1_1_16PfS_,@function
        .size           $_Z12KKT_EVALUATEPfS_S_$_Z8J_1_1_16PfS_,($_Z12KKT_EVALUATEPfS_S_$_Z8J_1_1_17PfS_ - $_Z12KKT_EVALUATEPfS_S_$_Z8J_1_1_16PfS_)
$_Z12KKT_EVALUATEPfS_S_$_Z8J_1_1_16PfS_:
[----:B------:R-:W-:Y:S01]  /*7750*/  IMAD.MOV.U32 R4, RZ, RZ, RZ ;  /* 0x000000ffff047224 */ /* 0x000fe200078e00ff */
[----:B------:R-:W-:Y:S06]  /*7760*/  RET.REL.NODEC R20 `(_Z12KKT_EVALUATEPfS_S_) ;  /* 0xffffff8814247950 */ /* 0x000fec0003c3ffff */
        .type           $_Z12KKT_EVALUATEPfS_S_$_Z8J_1_1_17PfS_,@function
        .size           $_Z12KKT_EVALUATEPfS_S_$_Z8J_1_1_17PfS_,($_Z12KKT_EVALUATEPfS_S_$_Z8J_1_1_18PfS_ - $_Z12KKT_EVALUATEPfS_S_$_Z8J_1_1_17PfS_)
$_Z12KKT_EVALUATEPfS_S_$_Z8J_1_1_17PfS_:
[----:B------:R-:W-:Y:S01]  /*7770*/  MOV R4, RZ ;  /* 0x000000ff00047202 */ /* 0x000fe20000000f00 */
[----:B------:R-:W-:Y:S06]  /*7780*/  RET.REL.NODEC R20 `(_Z12KKT_EVALUATEPfS_S_) ;  /* 0xffffff88141c7950 */ /* 0x000fec0003c3ffff */
        .type           $_Z12KKT_EVALUATEPfS_S_$_Z8J_1_1_18PfS_,@function
        .size           $_Z12KKT_EVALUATEPfS_S_$_Z8J_1_1_18PfS_,($_Z12KKT_EVALUATEPfS_S_$_Z8J_1_1_19PfS_ - $_Z12KKT_EVALUATEPfS_S_$_Z8J_1_1_18PfS_)
$_Z12KKT_EVALUATEPfS_S_$_Z8J_1_1_18PfS_:
[----:B------:R-:W-:Y:S01]  /*7790*/  IMAD.MOV.U32 R4, RZ, RZ, RZ ;  /* 0x000000ffff047224 */ /* 0x000fe200078e00ff */
[----:B------:R-:W-:Y:S06]  /*77a0*/  RET.REL.NODEC R20 `(_Z12KKT_EVALUATEPfS_S_) ;  /* 0xffffff8814147950 */ /* 0x000fec0003c3ffff */
        .type           $_Z12KKT_EVALUATEPfS_S_$_Z8J_1_1_19PfS_,@function
        .size           $_Z12KKT_EVALUATEPfS_S_$_Z8J_1_1_19PfS_,($_Z12KKT_EVALUATEPfS_S_$_Z8J_1_1_20PfS_ - $_Z12KKT_EVALUATEPfS_S_$_Z8J_1_1_19PfS_)
$_Z12KKT_EVALUATEPfS_S_$_Z8J_1_1_19PfS_:
[----:B------:R-:W-:Y:S01]  /*77b0*/  HFMA2 R4, -RZ, RZ, 0, 0 ;  /* 0x00000000ff047431 */ /* 0x000fe200000001ff */
[----:B------:R-:W-:Y:S06]  /*77c0*/  RET.REL.NODEC R20 `(_Z12KKT_EVALUATEPfS_S_) ;  /* 0xffffff88140c7950 */ /* 0x000fec0003c3ffff */
        .type           $_Z12KKT_EVALUATEPfS_S_$_Z8J_1_1_20PfS_,@function
        .size           $_Z12KKT_EVALUATEPfS_S_$_Z8J_1_1_20PfS_,($_Z12KKT_EVALUATEPfS_S_$_Z8J_1_1_21PfS_ - $_Z12KKT_EVALUATEPfS_S_$_Z8J_1_1_20PfS_)
$_Z12KKT_EVALUATEPfS_S_$_Z8J_1_1_20PfS_:
[----:B------:R-:W-:Y:S01]  /*77d0*/  IMAD.MOV.U32 R4, RZ, RZ, RZ ;  /* 0x000000ffff047224 */ /* 0x000fe200078e00ff */
[----:B------:R-:W-:Y:S06]  /*77e0*/  RET.REL.NODEC R20 `(_Z12KKT_EVALUATEPfS_S_) ;  /* 0xffffff8814047950 */ /* 0x000fec0003c3ffff */
        .type           $_Z12KKT_EVALUATEPfS_S_$_Z8J_1_1_21PfS_,@function
        .size           $_Z12KKT_EVALUATEPfS_S_$_Z8J_1_1_21PfS_,($_Z12KKT_EVALUATEPfS_S_$_Z8J_1_20_0PfS_ - $_Z12KKT_EVALUATEPfS_S_$_Z8J_1_1_21PfS_)
$_Z12KKT_EVALUATEPfS_S_$_Z8J_1_1_21PfS_:
[----:B------:R-:W-:Y:S01]  /*77f0*/  MOV R4, RZ ;  /* 0x000000ff00047202 */ /* 0x000fe20000000f00 */
[----:B------:R-:W-:Y:S06]  /*7800*/  RET.REL.NODEC R20 `(_Z12KKT_EVALUATEPfS_S_) ;  /* 0xffffff8414fc7950 */ /* 0x000fec0003c3ffff */
        .type           $_Z12KKT_EVALUATEPfS_S_$_Z8J_1_20_0PfS_,@function
        .size           $_Z12KKT_EVALUATEPfS_S_$_Z8J_1_20_0PfS_,($_Z12KKT_EVALUATEPfS_S_$_Z8J_1_20_1PfS_ - $_Z12KKT_EVALUATEPfS_S_$_Z8J_1_20_0PfS_)
$_Z12KKT_EVALUATEPfS_S_$_Z8J_1_20_0PfS_:
[----:B------:R-:W-:Y:S01]  /*7810*/  IMAD.MOV.U32 R4, RZ, RZ, RZ ;  /* 0x000000ffff047224 */ /* 0x000fe200078e00ff */
[----:B------:R-:W-:Y:S06]  /*7820*/  RET.REL.NODEC R20 `(_Z12KKT_EVALUATEPfS_S_) ;  /* 0xffffff8414f47950 */ /* 0x000fec0003c3ffff */
        .type           $_Z12KKT_EVALUATEPfS_S_$_Z8J_1_20_1PfS_,@function
        .size           $_Z12KKT_EVALUATEPfS_S_$_Z8J_1_20_1PfS_,($_Z12KKT_EVALUATEPfS_S_$_Z8J_1_20_2PfS_ - $_Z12KKT_EVALUATEPfS_S_$_Z8J_1_20_1PfS_)
$_Z12KKT_EVALUATEPfS_S_$_Z8J_1_20_1PfS_:
[----:B------:R-:W-:Y:S01]  /*7830*/  HFMA2 R4, -RZ, RZ, 0, 0 ;  /* 0x00000000ff047431 */ /* 0x000fe200000001ff */
[----:B------:R-:W-:Y:S06]  /*7840*/  RET.REL.NODEC R20 `(_Z12KKT_EVALUATEPfS_S_) ;  /* 0xffffff8414ec7950 */ /* 0x000fec0003c3ffff */
        .type           $_Z12KKT_EVALUATEPfS_S_$_Z8J_1_20_2PfS_,@function
        .size           $_Z12KKT_EVALUATEPfS_S_$_Z8J_1_20_2PfS_,($_Z12KKT_EVALUATEPfS_S_$_Z8J_1_20_3PfS_ - $_Z12KKT_EVALUATEPfS_S_$_Z8J_1_20_2PfS_)
$_Z12KKT_EVALUATEPfS_S_$_Z8J_1_20_2PfS_:
[----:B------:R-:W-:Y:S01]  /*7850*/  IMAD.MOV.U32 R4, RZ, RZ, RZ ;  /* 0x000000ffff047224 */ /* 0x000fe200078e00ff */
[----:B------:R-:W-:Y:S06]  /*7860*/  RET.REL.NODEC R20 `(_Z12KKT_EVALUATEPfS_S_) ;  /* 0xffffff8414e47950 */ /* 0x000fec0003c3ffff */
        .type           $_Z12KKT_EVALUATEPfS_S_$_Z8J_1_20_3PfS_,@function
        .size           $_Z12KKT_EVALUATEPfS_S_$_Z8J_1_20_3PfS_,($_Z12KKT_EVALUATEPfS_S_$_Z8J_1_20_4PfS_ - $_Z12KKT_EVALUATEPfS_S_$_Z8J_1_20_3PfS_)
$_Z12KKT_EVALUATEPfS_S_$_Z8J_1_20_3PfS_:
[----:B------:R-:W-:Y:S01]  /*7870*/  MOV R4, RZ ;  /* 0x000000ff00047202 */ /* 0x000fe20000000f00 */
[----:B------:R-:W-:Y:S06]  /*7880*/  RET.REL.NODEC R20 `(_Z12KKT_EVALUATEPfS_S_) ;  /* 0xffffff8414dc7950 */ /* 0x000fec0003c3ffff */
        .type           $_Z12KKT_EVALUATEPfS_S_$_Z8J_1_20_4PfS_,@function
        .size           $_Z12KKT_EVALUATEPfS_S_$_Z8J_1_20_4PfS_,($_Z12KKT_EVALUATEPfS_S_$_Z8J_1_20_5PfS_ - $_Z12KKT_EVALUATEPfS_S_$_Z8J_1_20_4PfS_)
$_Z12KKT_EVALUATEPfS_S_$_Z8J_1_20_4PfS_:
[----:B------:R-:W-:Y:S01]  /*7890*/  IMAD.MOV.U32 R4, RZ, RZ, RZ ;  /* 0x000000ffff047224 */ /* 0x000fe200078e00ff */
[----:B------:R-:W-:Y:S06]  /*78a0*/  RET.REL.NODEC R20 `(_Z12KKT_EVALUATEPfS_S_) ;  /* 0xffffff8414d47950 */ /* 0x000fec0003c3ffff */
        .type           $_Z12KKT_EVALUATEPfS_S_$_Z8J_1_20_5PfS_,@function
        .size           $_Z12KKT_EVALUATEPfS_S_$_Z8J_1_20_5PfS_,($_Z12KKT_EVALUATEPfS_S_$_Z8J_1_20_6PfS_ - $_Z12KKT_EVALUATEPfS_S_$_Z8J_1_20_5PfS_)
$_Z12KKT_EVALUATEPfS_S_$_Z8J_1_20_5PfS_:
[----:B------:R-:W-:Y:S01]  /*78b0*/  HFMA2 R4, -RZ, RZ, 0, 0 ;  /* 0x00000000ff047431 */ /* 0x000fe200000001ff */
[----:B------:R-:W-:Y:S06]  /*78c0*/  RET.REL.NODEC R20 `(_Z12KKT_EVALUATEPfS_S_) ;  /* 0xffffff8414cc7950 */ /* 0x000fec0003c3ffff */
        .type           $_Z12KKT_EVALUATEPfS_S_$_Z8J_1_20_6PfS_,@function
        .size           $_Z12KKT_EVALUATEPfS_S_$_Z8J_1_20_6PfS_,($_Z12KKT_EVALUATEPfS_S_$_Z8J_1_20_7PfS_ - $_Z12KKT_EVALUATEPfS_S_$_Z8J_1_20_6PfS_)
$_Z12KKT_EVALUATEPfS_S_$_Z8J_1_20_6PfS_:
[----:B------:R-:W-:Y:S01]  /*78d0*/  IMAD.MOV.U32 R4, RZ, RZ, RZ ;  /* 0x000000ffff047224 */ /* 0x000fe200078e00ff */
[----:B------:R-:W-:Y:S06]  /*78e0*/  RET.REL.NODEC R20 `(_Z12KKT_EVALUATEPfS_S_) ;  /* 0xffffff8414c47950 */ /* 0x000fec0003c3ffff */
        .type           $_Z12KKT_EVALUATEPfS_S_$_Z8J_1_20_7PfS_,@function
        .size           $_Z12KKT_EVALUATEPfS_S_$_Z8J_1_20_7PfS_,($_Z12KKT_EVALUATEPfS_S_$_Z8J_1_20_8PfS_ - $_Z12KKT_EVALUATEPfS_S_$_Z8J_1_20_7PfS_)
$_Z12KKT_EVALUATEPfS_S_$_Z8J_1_20_7PfS_:
[----:B------:R-:W-:Y:S01]  /*78f0*/  MOV R4, RZ ;  /* 0x000000ff00047202 */ /* 0x000fe20000000f00 */
[----:B------:R-:W-:Y:S06]  /*7900*/  RET.REL.NODEC R20 `(_Z12KKT_EVALUATEPfS_S_) ;  /* 0xffffff8414bc7950 */ /* 0x000fec0003c3ffff */
        .type           $_Z12KKT_EVALUATEPfS_S_$_Z8J_1_20_8PfS_,@function
        .size           $_Z12KKT_EVALUATEPfS_S_$_Z8J_1_20_8PfS_,($_Z12KKT_EVALUATEPfS_S_$_Z8J_1_20_9PfS_ - $_Z12KKT_EVALUATEPfS_S_$_Z8J_1_20_8PfS_)
$_Z12KKT_EVALUATEPfS_S_$_Z8J_1_20_8PfS_:
[----:B------:R-:W-:Y:S01]  /*7910*/  IMAD.MOV.U32 R4, RZ, RZ, RZ ;  /* 0x000000ffff047224 */ /* 0x000fe200078e00ff */
[----:B------:R-:W-:Y:S06]  /*7920*/  RET.REL.NODEC R20 `(_Z12KKT_EVALUATEPfS_S_) ;  /* 0xffffff8414b47950 */ /* 0x000fec0003c3ffff */
        .type           $_Z12KKT_EVALUATEPfS_S_$_Z8J_1_20_9PfS_,@function
        .size           $_Z12KKT_EVALUATEPfS_S_$_Z8J_1_20_9PfS_,($_Z12KKT_EVALUATEPfS_S_$_Z8J_1_21_0PfS_ - $_Z12KKT_EVALUATEPfS_S_$_Z8J_1_20_9PfS_)
$_Z12KKT_EVALUATEPfS_S_$_Z8J_1_20_9PfS_:
[----:B------:R-:W-:Y:S01]  /*7930*/  HFMA2 R4, -RZ, RZ, 0, 0 ;  /* 0x00000000ff047431 */ /* 0x000fe200000001ff */
[----:B------:R-:W-:Y:S06]  /*7940*/  RET.REL.NODEC R20 `(_Z12KKT_EVALUATEPfS_S_) ;  /* 0xffffff8414ac7950 */ /* 0x000fec0003c3ffff */
        .type           $_Z12KKT_EVALUATEPfS_S_$_Z8J_1_21_0PfS_,@function
        .size           $_Z12KKT_EVALUATEPfS_S_$_Z8J_1_21_0PfS_,($_Z12KKT_EVALUATEPfS_S_$_Z8J_1_21_1PfS_ - $_Z12KKT_EVALUATEPfS_S_$_Z8J_1_21_0PfS_)
$_Z12KKT_EVALUATEPfS_S_$_Z8J_1_21_0PfS_:
[----:B------:R-:W-:Y:S01]  /*7950*/  IMAD.MOV.U32 R4, RZ, RZ, RZ ;  /* 0x000000ffff047224 */ /* 0x000fe200078e00ff */
[----:B------:R-:W-:Y:S06]  /*7960*/  RET.REL.NODEC R20 `(_Z12KKT_EVALUATEPfS_S_) ;  /* 0xffffff8414a47950 */ /* 0x000fec0003c3ffff */
        .type           $_Z12KKT_EVALUATEPfS_S_$_Z8J_1_21_1PfS_,@function
        .size           $_Z12KKT_EVALUATEPfS_S_$_Z8J_1_21_1PfS_,($_Z12KKT_EVALUATEPfS_S_$_Z8J_1_21_2PfS_ - $_Z12KKT_EVALUATEPfS_S_$_Z8J_1_21_1PfS_)
$_Z12KKT_EVALUATEPfS_S_$_Z8J_1_21_1PfS_:
[----:B------:R-:W-:Y:S01]  /*7970*/  MOV R4, RZ ;  /* 0x000000ff00047202 */ /* 0x000fe20000000f00 */
[----:B------:R-:W-:Y:S06]  /*7980*/  RET.REL.NODEC R20 `(_Z12KKT_EVALUATEPfS_S_) ;  /* 0xffffff84149c7950 */ /* 0x000fec0003c3ffff */
        .type           $_Z12KKT_EVALUATEPfS_S_$_Z8J_1_21_2PfS_,@function
        .size           $_Z12KKT_EVALUATEPfS_S_$_Z8J_1_21_2PfS_,($_Z12KKT_EVALUATEPfS_S_$_Z8J_1_21_3PfS_ - $_Z12KKT_EVALUATEPfS_S_$_Z8J_1_21_2PfS_)
$_Z12KKT_EVALUATEPfS_S_$_Z8J_1_21_2PfS_:
[----:B------:R-:W-:Y:S01]  /*7990*/  IMAD.MOV.U32 R4, RZ, RZ, RZ ;  /* 0x000000ffff047224 */ /* 0x000fe200078e00ff */
[----:B------:R-:W-:Y:S06]  /*79a0*/  RET.REL.NODEC R20 `(_Z12KKT_EVALUATEPfS_S_) ;  /* 0xffffff8414947950 */ /* 0x000fec0003c3ffff */
        .type           $_Z12KKT_EVALUATEPfS_S_$_Z8J_1_21_3PfS_,@function
        .size           $_Z12KKT_EVALUATEPfS_S_$_Z8J_1_21_3PfS_,($_Z12KKT_EVALUATEPfS_S_$_Z8J_1_21_4PfS_ - $_Z12KKT_EVALUATEPfS_S_$_Z8J_1_21_3PfS_)
$_Z12KKT_EVALUATEPfS_S_$_Z8J_1_21_3PfS_:
[----:B------:R-:W-:Y:S01]  /*79b0*/  HFMA2 R4, -RZ, RZ, 0, 0 ;  /* 0x00000000ff047431 */ /* 0x000fe200000001ff */
[----:B------:R-:W-:Y:S06]  /*79c0*/  RET.REL.NODEC R20 `(_Z12KKT_EVALUATEPfS_S_) ;  /* 0xffffff84148c7950 */ /* 0x000fec0003c3ffff */
        .type           $_Z12KKT_EVALUATEPfS_S_$_Z8J_1_21_4PfS_,@function
        .size           $_Z12KKT_EVALUATEPfS_S_$_Z8J_1_21_4PfS_,($_Z12KKT_EVALUATEPfS_S_$_Z8J_1_21_5PfS_ - $_Z12KKT_EVALUATEPfS_S_$_Z8J_1_21_4PfS_)
$_Z12KKT_EVALUATEPfS_S_$_Z8J_1_21_4PfS_:
[----:B------:R-:W-:Y:S01]  /*79d0*/  IMAD.MOV.U32 R4, RZ, RZ, RZ ;  /* 0x000000ffff047224 */ /* 0x000fe200078e00ff */
[----:B------:R-:W-:Y:S06]  /*79e0*/  RET.REL.NODEC R20 `(_Z12KKT_EVALUATEPfS_S_) ;  /* 0xffffff8414847950 */ /* 0x000fec0003c3ffff */
        .type           $_Z12KKT_EVALUATEPfS_S_$_Z8J_1_21_5PfS_,@function
        .size           $_Z12KKT_EVALUATEPfS_S_$_Z8J_1_21_5PfS_,($_Z12KKT_EVALUATEPfS_S_$_Z8J_1_21_6PfS_ - $_Z12KKT_EVALUATEPfS_S_$_Z8J_1_21_5PfS_)
$_Z12KKT_EVALUATEPfS_S_$_Z8J_1_21_5PfS_:
[----:B------:R-:W-:Y:S01]  /*79f0*/  MOV R4, RZ ;  /* 0x000000ff00047202 */ /* 0x000fe20000000f00 */
[----:B------:R-:W-:Y:S06]  /*7a00*/  RET.REL.NODEC R20 `(_Z12KKT_EVALUATEPfS_S_) ;  /* 0xffffff84147c7950 */ /* 0x000fec0003c3ffff */
        .type           $_Z12KKT_EVALUATEPfS_S_$_Z8J_1_21_6PfS_,@function
        .size           $_Z12KKT_EVALUATEPfS_S_$_Z8J_1_21_6PfS_,($_Z12KKT_EVALUATEPfS_S_$_Z8J_1_21_7PfS_ - $_Z12KKT_EVALUATEPfS_S_$_Z8J_1_21_6PfS_)
$_Z12KKT_EVALUATEPfS_S_$_Z8J_1_21_6PfS_:
[----:B------:R-:W-:Y:S01]  /*7a10*/  IMAD.MOV.U32 R4, RZ, RZ, RZ ;  /* 0x000000ffff047224 */ /* 0x000fe200078e00ff */
[----:B------:R-:W-:Y:S06]  /*7a20*/  RET.REL.NODEC R20 `(_Z12KKT_EVALUATEPfS_S_) ;  /* 0xffffff8414747950 */ /* 0x000fec0003c3ffff */
        .type           $_Z12KKT_EVALUATEPfS_S_$_Z8J_1_21_7PfS_,@function
        .size           $_Z12KKT_EVALUATEPfS_S_$_Z8J_1_21_7PfS_,($_Z12KKT_EVALUATEPfS_S_$_Z8J_1_21_8PfS_ - $_Z12KKT_EVALUATEPfS_S_$_Z8J_1_21_7PfS_)
$_Z12KKT_EVALUATEPfS_S_$_Z8J_1_21_7PfS_:
[----:B------:R-:W-:Y:S01]  /*7a30*/  HFMA2 R4, -RZ, RZ, 0, 0 ;  /* 0x00000000ff047431 */ /* 0x000fe200000001ff */
[----:B------:R-:W-:Y:S06]  /*7a40*/  RET.REL.NODEC R20 `(_Z12KKT_EVALUATEPfS_S_) ;  /* 0xffffff84146c7950 */ /* 0x000fec0003c3ffff */
        .type           $_Z12KKT_EVALUATEPfS_S_$_Z8J_1_21_8PfS_,@function
        .size           $_Z12KKT_EVALUATEPfS_S_$_Z8J_1_21_8PfS_,($_Z12KKT_EVALUATEPfS_S_$_Z8J_1_21_9PfS_ - $_Z12KKT_EVALUATEPfS_S_$_Z8J_1_21_8PfS_)
$_Z12KKT_EVALUATEPfS_S_$_Z8J_1_21_8PfS_:
[----:B------:R-:W-:Y:S01]  /*7a50*/  IMAD.MOV.U32 R4, RZ, RZ, RZ ;  /* 0x000000ffff047224 */ /* 0x000fe200078e00ff */
[----:B------:R-:W-:Y:S06]  /*7a60*/  RET.REL.NODEC R20 `(_Z12KKT_EVALUATEPfS_S_) ;  /* 0xffffff8414647950 */ /* 0x000fec0003c3ffff */
        .type           $_Z12KKT_EVALUATEPfS_S_$_Z8J_1_21_9PfS_,@function
        .size           $_Z12KKT_EVALUATEPfS_S_$_Z8J_1_21_9PfS_,($_Z12KKT_EVALUATEPfS_S_$_Z8J_1_2_10PfS_ - $_Z12KKT_EVALUATEPfS_S_$_Z8J_1_21_9PfS_)
$_Z12KKT_EVALUATEPfS_S_$_Z8J_1_21_9PfS_:
[----:B------:R-:W-:Y:S01]  /*7a70*/  MOV R4, RZ ;  /* 0x000000ff00047202 */ /* 0x000fe20000000f00 */
[----:B------:R-:W-:Y:S06]  /*7a80*/  RET.REL.NODEC R20 `(_Z12KKT_EVALUATEPfS_S_) ;  /* 0xffffff84145c7950 */ /* 0x000fec0003c3ffff */
        .type           $_Z12KKT_EVALUATEPfS_S_$_Z8J_1_2_10PfS_,@function
        .size           $_Z12KKT_EVALUATEPfS_S_$_Z8J_1_2_10PfS_,($_Z12KKT_EVALUATEPfS_S_$_Z8J_1_2_11PfS_ - $_Z12KKT_EVALUATEPfS_S_$_Z8J_1_2_10PfS_)
$_Z12KKT_EVALUATEPfS_S_$_Z8J_1_2_10PfS_:
[----:B------:R-:W-:Y:S01]  /*7a90*/  IMAD.MOV.U32 R4, RZ, RZ, RZ ;  /* 0x000000ffff047224 */ /* 0x000fe200078e00ff */
[----:B------:R-:W-:Y:S06]  /*7aa0*/  RET.REL.NODEC R20 `(_Z12KKT_EVALUATEPfS_S_) ;  /* 0xffffff8414547950 */ /* 0x000fec0003c3ffff */
        .type           $_Z12KKT_EVALUATEPfS_S_$_Z8J_1_2_11PfS_,@function
        .size           $_Z12KKT_EVALUATEPfS_S_$_Z8J_1_2_11PfS_,($_Z12KKT_EVALUATEPfS_S_$_Z8J_1_2_12PfS_ - $_Z12KKT_EVALUATEPfS_S_$_Z8J_1_2_11PfS_)
$_Z12KKT_EVALUATEPfS_S_$_Z8J_1_2_11PfS_:
[----:B------:R-:W-:Y:S01]  /*7ab0*/  HFMA2 R4, -RZ, RZ, 0, 0 ;  /* 0x00000000ff047431 */ /* 0x000fe200000001ff */
[----:B------:R-:W-:Y:S06]  /*7ac0*/  RET.REL.NODEC R20 `(_Z12KKT_EVALUATEPfS_S_) ;  /* 0xffffff84144c7950 */ /* 0x000fec0003c3ffff */
        .type           $_Z12KKT_EVALUATEPfS_S_$_Z8J_1_2_12PfS_,@function
        .size           $_Z12KKT_EVALUATEPfS_S_$_Z8J_1_2_12PfS_,($_Z12KKT_EVALUATEPfS_S_$_Z8J_1_2_13PfS_ - $_Z12KKT_EVALUATEPfS_S_$_Z8J_1_2_12PfS_)
$_Z12KKT_EVALUATEPfS_S_$_Z8J_1_2_12PfS_:
[----:B------:R-:W-:Y:S01]  /*7ad0*/  IMAD.MOV.U32 R4, RZ, RZ, RZ ;  /* 0x000000ffff047224 */ /* 0x000fe200078e00ff */
[----:B------:R-:W-:Y:S06]  /*7ae0*/  RET.REL.NODEC R20 `(_Z12KKT_EVALUATEPfS_S_) ;  /* 0xffffff8414447950 */ /* 0x000fec0003c3ffff */
        .type           $_Z12KKT_EVALUATEPfS_S_$_Z8J_1_2_13PfS_,@function
        .size           $_Z12KKT_EVALUATEPfS_S_$_Z8J_1_2_13PfS_,($_Z12KKT_EVALUATEPfS_S_$_Z8J_1_2_14PfS_ - $_Z12KKT_EVALUATEPfS_S_$_Z8J_1_2_13PfS_)
$_Z12KKT_EVALUATEPfS_S_$_Z8J_1_2_13PfS_:
[----:B------:R-:W-:Y:S01]  /*7af0*/  MOV R4, RZ ;  /* 0x000000ff00047202 */ /* 0x000fe20000000f00 */
[----:B------:R-:W-:Y:S06]  /*7b00*/  RET.REL.NODEC R20 `(_Z12KKT_EVALUATEPfS_S_) ;  /* 0xffffff84143c7950 */ /* 0x000fec0003c3ffff */
        .type           $_Z12KKT_EVALUATEPfS_S_$_Z8J_1_2_14PfS_,@function
        .size           $_Z12KKT_EVALUATEPfS_S_$_Z8J_1_2_14PfS_,($_Z12KKT_EVALUATEPfS_S_$_Z8J_1_2_15PfS_ - $_Z12KKT_EVALUATEPfS_S_$_Z8J_1_2_14PfS_)
$_Z12KKT_EVALUATEPfS_S_$_Z8J_1_2_14PfS_:
[----:B------:R-:W-:Y:S01]  /*7b10*/  IMAD.MOV.U32 R4, RZ, RZ, RZ ;  /* 0x000000ffff047224 */ /* 0x000fe200078e00ff */
[----:B------:R-:W-:Y:S06]  /*7b20*/  RET.REL.NODEC R20 `(_Z12KKT_EVALUATEPfS_S_) ;  /* 0xffffff8414347950 */ /* 0x000fec0003c3ffff */
        .type           $_Z12KKT_EVALUATEPfS_S_$_Z8J_1_2_15PfS_,@function
        .size           $_Z12KKT_EVALUATEPfS_S_$_Z8J_1_2_15PfS_,($_Z12KKT_EVALUATEPfS_S_$_Z8J_1_2_16PfS_ - $_Z12KKT_EVALUATEPfS_S_$_Z8J_1_2_15PfS_)
$_Z12KKT_EVALUATEPfS_S_$_Z8J_1_2_15PfS_:
[----:B------:R-:W-:Y:S01]  /*7b30*/  HFMA2 R4, -RZ, RZ, 0, 0 ;  /* 0x00000000ff047431 */ /* 0x000fe200000001ff */
[----:B------:R-:W-:Y:S06]  /*7b40*/  RET.REL.NODEC R20 `(_Z12KKT_EVALUATEPfS_S_) ;  /* 0xffffff84142c7950 */ /* 0x000fec0003c3ffff */
        .type           $_Z12KKT_EVALUATEPfS_S_$_Z8J_1_2_16PfS_,@function
        .size           $_Z12KKT_EVALUATEPfS_S_$_Z8J_1_2_16PfS_,($_Z12KKT_EVALUATEPfS_S_$_Z8J_1_2_17PfS_ - $_Z12KKT_EVALUATEPfS_S_$_Z8J_1_2_16PfS_)
$_Z12KKT_EVALUATEPfS_S_$_Z8J_1_2_16PfS_:
[----:B------:R-:W-:Y:S01]  /*7b50*/  IMAD.MOV.U32 R4, RZ, RZ, RZ ;  /* 0x000000ffff047224 */ /* 0x000fe200078e00ff */
[----:B------:R-:W-:Y:S06]  /*7b60*/  RET.REL.NODEC R20 `(_Z12KKT_EVALUATEPfS_S_) ;  /* 0xffffff8414247950 */ /* 0x000fec0003c3ffff */
        .type           $_Z12KKT_EVALUATEPfS_S_$_Z8J_1_2_17PfS_,@function
        .size           $_Z12KKT_EVALUATEPfS_S_$_Z8J_1_2_17PfS_,($_Z12KKT_EVALUATEPfS_S_$_Z8J_1_2_18PfS_ - $_Z12KKT_EVALUATEPfS_S_$_Z8J_1_2_17PfS_)
$_Z12KKT_EVALUATEPfS_S_$_Z8J_1_2_17PfS_:
[----:B------:R-:W-:Y:S01]  /*7b70*/  MOV R4, RZ ;  /* 0x000000ff00047202 */ /* 0x000fe20000000f00 */
[----:B------:R-:W-:Y:S06]  /*7b80*/  RET.REL.NODEC R20 `(_Z12KKT_EVALUATEPfS_S_) ;  /* 0xffffff84141c7950 */ /* 0x000fec0003c3ffff */
        .type           $_Z12KKT_EVALUATEPfS_S_$_Z8J_1_2_18PfS_,@function
        .size           $_Z12KKT_EVALUATEPfS_S_$_Z8J_1_2_18PfS_,($_Z12KKT_EVALUATEPfS_S_$_Z8J_1_2_19PfS_ - $_Z12KKT_EVALUATEPfS_S_$_Z8J_1_2_18PfS_)
$_Z12KKT_EVALUATEPfS_S_$_Z8J_1_2_18PfS_:
[----:B------:R-:W-:Y:S01]  /*7b90*/  IMAD.MOV.U32 R4, RZ, RZ, RZ ;  /* 0x000000ffff047224 */ /* 0x000fe200078e00ff */
[----:B------:R-:W-:Y:S06]  /*7ba0*/  RET.REL.NODEC R20 `(_Z12KKT_EVALUATEPfS_S_) ;  /* 0xffffff8414147950 */ /* 0x000fec0003c3ffff */
        .type           $_Z12KKT_EVALUATEPfS_S_$_Z8J_1_2_19PfS_,@function
        .size           $_Z12KKT_EVALUATEPfS_S_$_Z8J_1_2_19PfS_,($_Z12KKT_EVALUATEPfS_S_$_Z8J_1_2_20PfS_ - $_Z12KKT_EVALUATEPfS_S_$_Z8J_1_2_19PfS_)
$_Z12KKT_EVALUATEPfS_S_$_Z8J_1_2_19PfS_:
[----:B------:R-:W-:Y:S01]  /*7bb0*/  HFMA2 R4, -RZ, RZ, 0, 0 ;  /* 0x00000000ff047431 */ /* 0x000fe200000001ff */
[----:B------:R-:W-:Y:S06]  /*7bc0*/  RET.REL.NODEC R20 `(_Z12KKT_EVALUATEPfS_S_) ;  /* 0xffffff84140c7950 */ /* 0x000fec0003c3ffff */
        .type           $_Z12KKT_EVALUATEPfS_S_$_Z8J_1_2_20PfS_,@function
        .size           $_Z12KKT_EVALUATEPfS_S_$_Z8J_1_2_20PfS_,($_Z12KKT_EVALUATEPfS_S_$_Z8J_1_2_21PfS_ - $_Z12KKT_EVALUATEPfS_S_$_Z8J_1_2_20PfS_)
$_Z12KKT_EVALUATEPfS_S_$_Z8J_1_2_20PfS_:
[----:B------:R-:W-:Y:S01]  /*7bd0*/  IMAD.MOV.U32 R4, RZ, RZ, RZ ;  /* 0x000000ffff047224 */ /* 0x000fe200078e00ff */
[----:B------:R-:W-:Y:S06]  /*7be0*/  RET.REL.NODEC R20 `(_Z12KKT_EVALUATEPfS_S_) ;  /* 0xffffff8414047950 */ /* 0x000fec0003c3ffff */
        .type           $_Z12KKT_EVALUATEPfS_S_$_Z8J_1_2_21PfS_,@function
        .size           $_Z12KKT_EVALUATEPfS_S_$_Z8J_1_2_21PfS_,($_Z12KKT_EVALUATEPfS_S_$_Z8J_1_3_10PfS_ - $_Z12KKT_EVALUATEPfS_S_$_Z8J_1_2_21PfS_)
$_Z12KKT_EVALUATEPfS_S_$_Z8J_1_2_21PfS_:
[----:B------:R-:W-:Y:S01]  /*7bf0*/  MOV R4, RZ ;  /* 0x000000ff00047202 */ /* 0x000fe20000000f00 */
[----:B------:R-:W-:Y:S06]  /*7c00*/  RET.REL.NODEC R20 `(_Z12KKT_EVALUATEPfS_S_) ;  /* 0xffffff8014fc7950 */ /* 0x000fec0003c3ffff */
        .type           $_Z12KKT_EVALUATEPfS_S_$_Z8J_1_3_10PfS_,@function
        .size           $_Z12KKT_EVALUATEPfS_S_$_Z8J_1_3_10PfS_,($_Z12KKT_EVALUATEPfS_S_$_Z8J_1_3_11PfS_ - $_Z12KKT_EVALUATEPfS_S_$_Z8J_1_3_10PfS_)
$_Z12KKT_EVALUATEPfS_S_$_Z8J_1_3_10PfS_:
[----:B------:R-:W-:Y:S01]  /*7c10*/  IMAD.MOV.U32 R4, RZ, RZ, RZ ;  /* 0x000000ffff047224 */ /* 0x000fe200078e00ff */
[----:B------:R-:W-:Y:S06]  /*7c20*/  RET.REL.NODEC R20 `(_Z12KKT_EVALUATEPfS_S_) ;  /* 0xffffff8014f47950 */ /* 0x000fec0003c3ffff */
        .type           $_Z12KKT_EVALUATEPfS_S_$_Z8J_1_3_11PfS_,@function
        .size           $_Z12KKT_EVALUATEPfS_S_$_Z8J_1_3_11PfS_,($_Z12KKT_EVALUATEPfS_S_$_Z8J_1_3_12PfS_ - $_Z12KKT_EVALUATEPfS_S_$_Z8J_1_3_11PfS_)
$_Z12KKT_EVALUATEPfS_S_$_Z8J_1_3_11PfS_:
[----:B------:R-:W-:Y:S01]  /*7c30*/  HFMA2 R4, -RZ, RZ, 0, 0 ;  /* 0x00000000ff047431 */ /* 0x000fe200000001ff */
[----:B------:R-:W-:Y:S06]  /*7c40*/  RET.REL.NODEC R20 `(_Z12KKT_EVALUATEPfS_S_) ;  /* 0xffffff8014ec7950 */ /* 0x000fec0003c3ffff */
        .type           $_Z12KKT_EVALUATEPfS_S_$_Z8J_1_3_12PfS_,@function
        .size           $_Z12KKT_EVALUATEPfS_S_$_Z8J_1_3_12PfS_,($_Z12KKT_EVALUATEPfS_S_$_Z8J_1_3_13PfS_ - $_Z12KKT_EVALUATEPfS_S_$_Z8J_1_3_12PfS_)
$_Z12KKT_EVALUATEPfS_S_$_Z8J_1_3_12PfS_:
[----:B------:R-:W-:Y:S01]  /*7c50*/  IMAD.MOV.U32 R4, RZ, RZ, RZ ;  /* 0x000000ffff047224 */ /* 0x000fe200078e00ff */
[----:B------:R-:W-:Y:S06]  /*7c60*/  RET.REL.NODEC R20 `(_Z12KKT_EVALUATEPfS_S_) ;  /* 0xffffff8014e47950 */ /* 0x000fec0003c3ffff */
        .type           $_Z12KKT_EVALUATEPfS_S_$_Z8J_1_3_13PfS_,@function
        .size           $_Z12KKT_EVALUATEPfS_S_$_Z8J_1_3_13PfS_,($_Z12KKT_EVALUATEPfS_S_$_Z8J_1_3_14PfS_ - $_Z12KKT_EVALUATEPfS_S_$_Z8J_1_3_13PfS_)
$_Z12KKT_EVALUATEPfS_S_$_Z8J_1_3_13PfS_:
[----:B------:R-:W-:Y:S01]  /*7c70*/  MOV R4, RZ ;  /* 0x000000ff00047202 */ /* 0x000fe20000000f00 */
[----:B------:R-:W-:Y:S06]  /*7c80*/  RET.REL.NODEC R20 `(_Z12KKT_EVALUATEPfS_S_) ;  /* 0xffffff8014dc7950 */ /* 0x000fec0003c3ffff */
        .type           $_Z12KKT_EVALUATEPfS_S_$_Z8J_1_3_14PfS_,@function
        .size           $_Z12KKT_EVALUATEPfS_S_$_Z8J_1_3_14PfS_,($_Z12KKT_EVALUATEPfS_S_$_Z8J_1_3_15PfS_ - $_Z12KKT_EVALUATEPfS_S_$_Z8J_1_3_14PfS_)
$_Z12KKT_EVALUATEPfS_S_$_Z8J_1_3_14PfS_:
[----:B------:R-:W-:Y:S01]  /*7c90*/  IMAD.MOV.U32 R4, RZ, RZ, RZ ;  /* 0x000000ffff047224 */ /* 0x000fe200078e00ff */
[----:B------:R-:W-:Y:S06]  /*7ca0*/  RET.REL.NODEC R20 `(_Z12KKT_EVALUATEPfS_S_) ;  /* 0xffffff8014d47950 */ /* 0x000fec0003c3ffff */
        .type           $_Z12KKT_EVALUATEPfS_S_$_Z8J_1_3_15PfS_,@function
        .size           $_Z12KKT_EVALUATEPfS_S_$_Z8J_1_3_15PfS_,($_Z12KKT_EVALUATEPfS_S_$_Z8J_1_3_16PfS_ - $_Z12KKT_EVALUATEPfS_S_$_Z8J_1_3_15PfS_)
$_Z12KKT_EVALUATEPfS_S_$_Z8J_1_3_15PfS_:
[----:B------:R-:W-:Y:S01]  /*7cb0*/  HFMA2 R4, -RZ, RZ, 0, 0 ;  /* 0x00000000ff047431 */ /* 0x000fe200000001ff */
[----:B------:R-:W-:Y:S06]  /*7cc0*/  RET.REL.NODEC R20 `(_Z12KKT_EVALUATEPfS_S_) ;  /* 0xffffff8014cc7950 */ /* 0x000fec0003c3ffff */
        .type           $_Z12KKT_EVALUATEPfS_S_$_Z8J_1_3_16PfS_,@function
        .size           $_Z12KKT_EVALUATEPfS_S_$_Z8J_1_3_16PfS_,($_Z12KKT_EVALUATEPfS_S_$_Z8J_1_3_17PfS_ - $_Z12KKT_EVALUATEPfS_S_$_Z8J_1_3_16PfS_)
$_Z12KKT_EVALUATEPfS_S_$_Z8J_1_3_16PfS_:
[----:B------:R-:W-:Y:S01]  /*7cd0*/  IMAD.MOV.U32 R4, RZ, RZ, RZ ;  /* 0x000000ffff047224 */ /* 0x000fe200078e00ff */
[----:B------:R-:W-:Y:S06]  /*7ce0*/  RET.REL.NODEC R20 `(_Z12KKT_EVALUATEPfS_S_) ;  /* 0xffffff8014c47950 */ /* 0x000fec0003c3ffff */
        .type           $_Z12KKT_EVALUATEPfS_S_$_Z8J_1_3_17PfS_,@function
        .size           $_Z12KKT_EVALUATEPfS_S_$_Z8J_1_3_17PfS_,($_Z12KKT_EVALUATEPfS_S_$_Z8J_1_3_18PfS_ - $_Z12KKT_EVALUATEPfS_S_$_Z8J_1_3_17PfS_)
$_Z12KKT_EVALUATEPfS_S_$_Z8J_1_3_17PfS_:
[----:B------:R-:W-:Y:S01]  /*7cf0*/  MOV R4, RZ ;  /* 0x000000ff00047202 */ /* 0x000fe20000000f00 */
[----:B------:R-:W-:Y:S06]  /*7d00*/  RET.REL.NODEC R20 `(_Z12KKT_EVALUATEPfS_S_) ;  /* 0xffffff8014bc7950 */ /* 0x000fec0003c3ffff */
        .type           $_Z12KKT_EVALUATEPfS_S_$_Z8J_1_3_18PfS_,@function
        .size           $_Z12KKT_EVALUATEPfS_S_$_Z8J_1_3_18PfS_,($_Z12KKT_EVALUATEPfS_S_$_Z8J_1_3_19PfS_ - $_Z12KKT_EVALUATEPfS_S_$_Z8J_1_3_18PfS_)
$_Z12KKT_EVALUATEPfS_S_$_Z8J_1_3_18PfS_:
[----:B------:R-:W-:Y:S01]  /*7d10*/  IMAD.MOV.U32 R4, RZ, RZ, RZ ;  /* 0x000000ffff047224 */ /* 0x000fe200078e00ff */
[----:B------:R-:W-:Y:S06]  /*7d20*/  RET.REL.NODEC R20 `(_Z12KKT_EVALUATEPfS_S_) ;  /* 0xffffff8014b47950 */ /* 0x000fec0003c3ffff */
        .type           $_Z12KKT_EVALUATEPfS_S_$_Z8J_1_3_19PfS_,@function
        .size           $_Z12KKT_EVALUATEPfS_S_$_Z8J_1_3_19PfS_,($_Z12KKT_EVALUATEPfS_S_$_Z8J_1_3_20PfS_ - $_Z12KKT_EVALUATEPfS_S_$_Z8J_1_3_19PfS_)
$_Z12KKT_EVALUATEPfS_S_$_Z8J_1_3_19PfS_:
[----:B------:R-:W-:Y:S01]  /*7d30*/  HFMA2 R4, -RZ, RZ, 0, 0 ;  /* 0x00000000ff047431 */ /* 0x000fe200000001ff */
[----:B------:R-:W-:Y:S06]  /*7d40*/  RET.REL.NODEC R20 `(_Z12KKT_EVALUATEPfS_S_) ;  /* 0xffffff8014ac7950 */ /* 0x000fec0003c3ffff */
        .type           $_Z12KKT_EVALUATEPfS_S_$_Z8J_1_3_20PfS_,@function
        .size           $_Z12KKT_EVALUATEPfS_S_$_Z8J_1_3_20PfS_,($_Z12KKT_EVALUATEPfS_S_$_Z8J_1_3_21PfS_ - $_Z12KKT_EVALUATEPfS_S_$_Z8J_1_3_20PfS_)
$_Z12KKT_EVALUATEPfS_S_$_Z8J_1_3_20PfS_:
[----:B------:R-:W-:Y:S01]  /*7d50*/  IMAD.MOV.U32 R4, RZ, RZ, RZ ;  /* 0x000000ffff047224 */ /* 0x000fe200078e00ff */
[----:B------:R-:W-:Y:S06]  /*7d60*/  RET.REL.NODEC R20 `(_Z12KKT_EVALUATEPfS_S_) ;  /* 0xffffff8014a47950 */ /* 0x000fec0003c3ffff */
        .type           $_Z12KKT_EVALUATEPfS_S_$_Z8J_1_3_21PfS_,@function
        .size           $_Z12KKT_EVALUATEPfS_S_$_Z8J_1_3_21PfS_,($_Z12KKT_EVALUATEPfS_S_$_Z8J_1_4_10PfS_ - $_Z12KKT_EVALUATEPfS_S_$_Z8J_1_3_21PfS_)
$_Z12KKT_EVALUATEPfS_S_$_Z8J_1_3_21PfS_:
[----:B------:R-:W-:Y:S01]  /*7d70*/  MOV R4, RZ ;  /* 0x000000ff00047202 */ /* 0x000fe20000000f00 */
[----:B------:R-:W-:Y:S06]  /*7d80*/  RET.REL.NODEC R20 `(_Z12KKT_EVALUATEPfS_S_) ;  /* 0xffffff80149c7950 */ /* 0x000fec0003c3ffff */
        .type           $_Z12KKT_EVALUATEPfS_S_$_Z8J_1_4_10PfS_,@function
        .size           $_Z12KKT_EVALUATEPfS_S_$_Z8J_1_4_10PfS_,($_Z12KKT_EVALUATEPfS_S_$_Z8J_1_4_11PfS_ - $_Z12KKT_EVALUATEPfS_S_$_Z8J_1_4_10PfS_)
$_Z12KKT_EVALUATEPfS_S_$_Z8J_1_4_10PfS_:
[----:B------:R-:W-:Y:S01]  /*7d90*/  IMAD.MOV.U32 R4, RZ, RZ, RZ ;  /* 0x000000ffff047224 */ /* 0x000fe200078e00ff */
[----:B------:R-:W-:Y:S06]  /*7da0*/  RET.REL.NODEC R20 `(_Z12KKT_EVALUATEPfS_S_) ;  /* 0xffffff8014947950 */ /* 0x000fec0003c3ffff */
        .type           $_Z12KKT_EVALUATEPfS_S_$_Z8J_1_4_11PfS_,@function
        .size           $_Z12KKT_EVALUATEPfS_S_$_Z8J_1_4_11PfS_,($_Z12KKT_EVALUATEPfS_S_$_Z8J_1_4_12PfS_ - $_Z12KKT_EVALUATEPfS_S_$_Z8J_1_4_11PfS_)
$_Z12KKT_EVALUATEPfS_S_$_Z8J_1_4_11PfS_:
[----:B------:R-:W-:Y:S01]  /*7db0*/  HFMA2 R4, -RZ, RZ, 0, 0 ;  /* 0x00000000ff047431 */ /* 0x000fe200000001ff */
[----:B------:R-:W-:Y:S06]  /*7dc0*/  RET.REL.NODEC R20 `(_Z12KKT_EVALUATEPfS_S_) ;  /* 0xffffff80148c7950 */ /* 0x000fec0003c3ffff */
        .type           $_Z12KKT_EVALUATEPfS_S_$_Z8J_1_4_12PfS_,@function
        .size           $_Z12KKT_EVALUATEPfS_S_$_Z8J_1_4_12PfS_,($_Z12KKT_EVALUATEPfS_S_$_Z8J_1_4_13PfS_ - $_Z12KKT_EVALUATEPfS_S_$_Z8J_1_4_12PfS_)
$_Z12KKT_EVALUATEPfS_S_$_Z8J_1_4_12PfS_:
[----:B------:R-:W-:Y:S01]  /*7dd0*/  IMAD.MOV.U32 R4, RZ, RZ, RZ ;  /* 0x000000ffff047224 */ /* 0x000fe200078e00ff */
[----:B------:R-:W-:Y:S06]  /*7de0*/  RET.REL.NODEC R20 `(_Z12KKT_EVALUATEPfS_S_) ;  /* 0xffffff8014847950 */ /* 0x000fec0003c3ffff */
        .type           $_Z12KKT_EVALUATEPfS_S_$_Z8J_1_4_13PfS_,@function
        .size           $_Z12KKT_EVALUATEPfS_S_$_Z8J_1_4_13PfS_,($_Z12KKT_EVALUATEPfS_S_$_Z8J_1_4_14PfS_ - $_Z12KKT_EVALUATEPfS_S_$_Z8J_1_4_13PfS_)
$_Z12KKT_EVALUATEPfS_S_$_Z8J_1_4_13PfS_:
[----:B------:R-:W-:Y:S01]  /*7df0*/  MOV R4, RZ ;  /* 0x000000ff00047202 */ /* 0x000fe20000000f00 */
[----:B------:R-:W-:Y:S06]  /*7e00*/  RET.REL.NODEC R20 `(_Z12KKT_EVALUATEPfS_S_) ;  /* 0xffffff80147c7950 */ /* 0x000fec0003c3ffff */
        .type           $_Z12KKT_EVALUATEPfS_S_$_Z8J_1_4_14PfS_,@function
        .size           $_Z12KKT_EVALUATEPfS_S_$_Z8J_1_4_14PfS_,($_Z12KKT_EVALUATEPfS_S_$_Z8J_1_4_15PfS_ - $_Z12KKT_EVALUATEPfS_S_$_Z8J_1_4_14PfS_)
$_Z12KKT_EVALUATEPfS_S_$_Z8J_1_4_14PfS_:
[----:B------:R-:W-:Y:S01]  /*7e10*/  IMAD.MOV.U32 R4, RZ, RZ, RZ ;  /* 0x000000ffff047224 */ /* 0x000fe200078e00ff */
[----:B------:R-:W-:Y:S06]  /*7e20*/  RET.REL.NODEC R20 `(_Z12KKT_EVALUATEPfS_S_) ;  /* 0xffffff8014747950 */ /* 0x000fec0003c3ffff */
        .type           $_Z12KKT_EVALUATEPfS_S_$_Z8J_1_4_15PfS_,@function
        .size           $_Z12KKT_EVALUATEPfS_S_$_Z8J_1_4_15PfS_,($_Z12KKT_EVALUATEPfS_S_$_Z8J_1_4_16PfS_ - $_Z12KKT_EVALUATEPfS_S_$_Z8J_1_4_15PfS_)
$_Z12KKT_EVALUATEPfS_S_$_Z8J_1_4_15PfS_:
[----:B------:R-:W-:Y:S01]  /*7e30*/  HFMA2 R4, -RZ, RZ, 0, 0 ;  /* 0x00000000ff047431 */ /* 0x000fe200000001ff */
[----:B------:R-:W-:Y:S06]  /*7e40*/  RET.REL.NODEC R20 `(_Z12KKT_EVALUATEPfS_S_) ;  /* 0xffffff80146c7950 */ /* 0x000fec0003c3ffff */
        .type           $_Z12KKT_EVALUATEPfS_S_$_Z8J_1_4_16PfS_,@function
        .size           $_Z12KKT_EVALUATEPfS_S_$_Z8J_1_4_16PfS_,($_Z12KKT_EVALUATEPfS_S_$_Z8J_1_4_17PfS_ - $_Z12KKT_EVALUATEPfS_S_$_Z8J_1_4_16PfS_)
$_Z12KKT_EVALUATEPfS_S_$_Z8J_1_4_16PfS_:
[----:B------:R-:W-:Y:S01]  /*7e50*/  IMAD.MOV.U32 R4, RZ, RZ, RZ ;  /* 0x000000ffff047224 */ /* 0x000fe200078e00ff */
[----:B------:R-:W-:Y:S06]  /*7e60*/  RET.REL.NODEC R20 `(_Z12KKT_EVALUATEPfS_S_) ;  /* 0xffffff8014647950 */ /* 0x000fec0003c3ffff */
        .type           $_Z12KKT_EVALUATEPfS_S_$_Z8J_1_4_17PfS_,@function
        .size           $_Z12KKT_EVALUATEPfS_S_$_Z8J_1_4_17PfS_,($_Z12KKT_EVALUATEPfS_S_$_Z8J_1_4_18PfS_ - $_Z12KKT_EVALUATEPfS_S_$_Z8J_1_4_17PfS_)
$_Z12KKT_EVALUATEPfS_S_$_Z8J_1_4_17PfS_:
[----:B------:R-:W-:Y:S01]  /*7e70*/  MOV R4, RZ ;  /* 0x000000ff00047202 */ /* 0x000fe20000000f00 */
[----:B------:R-:W-:Y:S06]  /*7e80*/  RET.REL.NODEC R20 `(_Z12KKT_EVALUATEPfS_S_) ;  /* 0xffffff80145c7950 */ /* 0x000fec0003c3ffff */
        .type           $_Z12KKT_EVALUATEPfS_S_$_Z8J_1_4_18PfS_,@function
        .size           $_Z12KKT_EVALUATEPfS_S_$_Z8J_1_4_18PfS_,($_Z12KKT_EVALUATEPfS_S_$_Z8J_1_4_19PfS_ - $_Z12KKT_EVALUATEPfS_S_$_Z8J_1_4_18PfS_)
$_Z12KKT_EVALUATEPfS_S_$_Z8J_1_4_18PfS_:
[----:B------:R-:W-:Y:S01]  /*7e90*/  IMAD.MOV.U32 R4, RZ, RZ, RZ ;  /* 0x000000ffff047224 */ /* 0x000fe200078e00ff */
[----:B------:R-:W-:Y:S06]  /*7ea0*/  RET.REL.NODEC R20 `(_Z12KKT_EVALUATEPfS_S_) ;  /* 0xffffff8014547950 */ /* 0x000fec0003c3ffff */
        .type           $_Z12KKT_EVALUATEPfS_S_$_Z8J_1_4_19PfS_,@function
        .size           $_Z12KKT_EVALUATEPfS_S_$_Z8J_1_4_19PfS_,($_Z12KKT_EVALUATEPfS_S_$_Z8J_1_4_20PfS_ - $_Z12KKT_EVALUATEPfS_S_$_Z8J_1_4_19PfS_)
$_Z12KKT_EVALUATEPfS_S_$_Z8J_1_4_19PfS_:
[----:B------:R-:W-:Y:S01]  /*7eb0*/  HFMA2 R4, -RZ, RZ, 0, 0 ;  /* 0x00000000ff047431 */ /* 0x000fe200000001ff */
[----:B------:R-:W-:Y:S06]  /*7ec0*/  RET.REL.NODEC R20 `(_Z12KKT_EVALUATEPfS_S_) ;  /* 0xffffff80144c7950 */ /* 0x000fec0003c3ffff */
        .type           $_Z12KKT_EVALUATEPfS_S_$_Z8J_1_4_20PfS_,@function
        .size           $_Z12KKT_EVALUATEPfS_S_$_Z8J_1_4_20PfS_,($_Z12KKT_EVALUATEPfS_S_$_Z8J_1_4_21PfS_ - $_Z12KKT_EVALUATEPfS_S_$_Z8J_1_4_20PfS_)
$_Z12KKT_EVALUATEPfS_S_$_Z8J_1_4_20PfS_:
[----:B------:R-:W-:Y:S01]  /*7ed0*/  IMAD.MOV.U32 R4, RZ, RZ, RZ ;  /* 0x000000ffff047224 */ /* 0x000fe200078e00ff */
[----:B------:R-:W-:Y:S06]  /*7ee0*/  RET.REL.NODEC R20 `(_Z12KKT_EVALUATEPfS_S_) ;  /* 0xffffff8014447950 */ /* 0x000fec0003c3ffff */
        .type           $_Z12KKT_EVALUATEPfS_S_$_Z8J_1_4_21PfS_,@function
        .size           $_Z12KKT_EVALUATEPfS_S_$_Z8J_1_4_21PfS_,($_Z12KKT_EVALUATEPfS_S_$_Z8J_1_5_10PfS_ - $_Z12KKT_EVALUATEPfS_S_$_Z8J_1_4_21PfS_)
$_Z12KKT_EVALUATEPfS_S_$_Z8J_1_4_21PfS_:
[----:B------:R-:W-:Y:S01]  /*7ef0*/  MOV R4, RZ ;  /* 0x000000ff00047202 */ /* 0x000fe20000000f00 */
[----:B------:R-:W-:Y:S06]  /*7f00*/  RET.REL.NODEC R20 `(_Z12KKT_EVALUATEPfS_S_) ;  /* 0xffffff80143c7950 */ /* 0x000fec0003c3ffff */
        .type           $_Z12KKT_EVALUATEPfS_S_$_Z8J_1_5_10PfS_,@function
        .size           $_Z12KKT_EVALUATEPfS_S_$_Z8J_1_5_10PfS_,($_Z12KKT_EVALUATEPfS_S_$_Z8J_1_5_11PfS_ - $_Z12KKT_EVALUATEPfS_S_$_Z8J_1_5_10PfS_)
$_Z12KKT_EVALUATEPfS_S_$_Z8J_1_5_10PfS_:
[----:B------:R-:W-:Y:S01]  /*7f10*/  IMAD.MOV.U32 R4, RZ, RZ, RZ ;  /* 0x000000ffff047224 */ /* 0x000fe200078e00ff */
[----:B------:R-:W-:Y:S06]  /*7f20*/  RET.REL.NODEC R20 `(_Z12KKT_EVALUATEPfS_S_) ;  /* 0xffffff8014347950 */ /* 0x000fec0003c3ffff */
        .type           $_Z12KKT_EVALUATEPfS_S_$_Z8J_1_5_11PfS_,@function
        .size           $_Z12KKT_EVALUATEPfS_S_$_Z8J_1_5_11PfS_,($_Z12KKT_EVALUATEPfS_S_$_Z8J_1_5_12PfS_ - $_Z12KKT_EVALUATEPfS_S_$_Z8J_1_5_11PfS_)
$_Z12KKT_EVALUATEPfS_S_$_Z8J_1_5_11PfS_:
[----:B------:R-:W-:Y:S01]  /*7f30*/  HFMA2 R4, -RZ, RZ, 0, 0 ;  /* 0x00000000ff047431 */ /* 0x000fe200000001ff */
[----:B------:R-:W-:Y:S06]  /*7f40*/  RET.REL.NODEC R20 `(_Z12KKT_EVALUATEPfS_S_) ;  /* 0xffffff80142c7950 */ /* 0x000fec0003c3ffff */
        .type           $_Z12KKT_EVALUATEPfS_S_$_Z8J_1_5_12PfS_,@function
        .size           $_Z12KKT_EVALUATEPfS_S_$_Z8J_1_5_12PfS_,($_Z12KKT_EVALUATEPfS_S_$_Z8J_1_5_13PfS_ - $_Z12KKT_EVALUATEPfS_S_$_Z8J_1_5_12PfS_)
$_Z12KKT_EVALUATEPfS_S_$_Z8J_1_5_12PfS_:
[----:B------:R-:W-:Y:S01]  /*7f50*/  IMAD.MOV.U32 R4, RZ, RZ, RZ ;  /* 0x000000ffff047224 */ /* 0x000fe200078e00ff */
[----:B------:R-:W-:Y:S06]  /*7f60*/  RET.REL.NODEC R20 `(_Z12KKT_EVALUATEPfS_S_) ;  /* 0xffffff8014247950 */ /* 0x000fec0003c3ffff */
        .type           $_Z12KKT_EVALUATEPfS_S_$_Z8J_1_5_13PfS_,@function
        .size           $_Z12KKT_EVALUATEPfS_S_$_Z8J_1_5_13PfS_,($_Z12KKT_EVALUATEPfS_S_$_Z8J_1_5_14PfS_ - $_Z12KKT_EVALUATEPfS_S_$_Z8J_1_5_13PfS_)
$_Z12KKT_EVALUATEPfS_S_$_Z8J_1_5_13PfS_:
[----:B------:R-:W-:Y:S01]  /*7f70*/  MOV R4, RZ ;  /* 0x000000ff00047202 */ /* 0x000fe20000000f00 */
[----:B------:R-:W-:Y:S06]  /*7f80*/  RET.REL.NODEC R20 `(_Z12KKT_EVALUATEPfS_S_) ;  /* 0xffffff80141c7950 */ /* 0x000fec0003c3ffff */
        .type           $_Z12KKT_EVALUATEPfS_S_$_Z8J_1_5_14PfS_,@function
        .size           $_Z12KKT_EVALUATEPfS_S_$_Z8J_1_5_14PfS_,($_Z12KKT_EVALUATEPfS_S_$_Z8J_1_5_15PfS_ - $_Z12KKT_EVALUATEPfS_S_$_Z8J_1_5_14PfS_)
$_Z12KKT_EVALUATEPfS_S_$_Z8J_1_5_14PfS_:
[----:B------:R-:W-:Y:S01]  /*7f90*/  IMAD.MOV.U32 R4, RZ, RZ, RZ ;  /* 0x000000ffff047224 */ /* 0x000fe200078e00ff */
[----:B------:R-:W-:Y:S06]  /*7fa0*/  RET.REL.NODEC R20 `(_Z12KKT_EVALUATEPfS_S_) ;  /* 0xffffff8014147950 */ /* 0x000fec0003c3ffff */
        .type           $_Z12KKT_EVALUATEPfS_S_$_Z8J_1_5_15PfS_,@function
        .size           $_Z12KKT_EVALUATEPfS_S_$_Z8J_1_5_15PfS_,($_Z12KKT_EVALUATEPfS_S_$_Z8J_1_5_16PfS_ - $_Z12KKT_EVALUATEPfS_S_$_Z8J_1_5_15PfS_)
$_Z12KKT_EVALUATEPfS_S_$_Z8J_1_5_15PfS_:
[----:B------:R-:W-:Y:S01]  /*7fb0*/  HFMA2 R4, -RZ, RZ, 0, 0 ;  /* 0x00000000ff047431 */ /* 0x000fe200000001ff */
[----:B------:R-:W-:Y:S06]  /*7fc0*/  RET.REL.NODEC R20 `(_Z12KKT_EVALUATEPfS_S_) ;  /* 0xffffff80140c7950 */ /* 0x000fec0003c3ffff */
        .type           $_Z12KKT_EVALUATEPfS_S_$_Z8J_1_5_16PfS_,@function
        .size           $_Z12KKT_EVALUATEPfS_S_$_Z8J_1_5_16PfS_,($_Z12KKT_EVALUATEPfS_S_$_Z8J_1_5_17PfS_ - $_Z12KKT_EVALUATEPfS_S_$_Z8J_1_5_16PfS_)
$_Z12KKT_EVALUATEPfS_S_$_Z8J_1_5_16PfS_:
[----:B------:R-:W-:Y:S01]  /*7fd0*/  IMAD.MOV.U32 R4, RZ, RZ, RZ ;  /* 0x000000ffff047224 */ /* 0x000fe200078e00ff */
[----:B------:R-:W-:Y:S06]  /*7fe0*/  RET.REL.NODEC R20 `(_Z12KKT_EVALUATEPfS_S_) ;  /* 0xffffff8014047950 */ /* 0x000fec0003c3ffff */
        .type           $_Z12KKT_EVALUATEPfS_S_$_Z8J_1_5_17PfS_,@function
        .size           $_Z12KKT_EVALUATEPfS_S_$_Z8J_1_5_17PfS_,($_Z12KKT_EVALUATEPfS_S_$_Z8J_1_5_18PfS_ - $_Z12KKT_EVALUATEPfS_S_$_Z8J_1_5_17PfS_)
$_Z12KKT_EVALUATEPfS_S_$_Z8J_1_5_17PfS_:
[----:B------:R-:W-:Y:S01]  /*7ff0*/  MOV R4, RZ ;  /* 0x000000ff00047202 */ /* 0x000fe20000000f00 */
[----:B------:R-:W-:Y:S06]  /*8000*/  RET.REL.NODEC R20 `(_Z12KKT_EVALUATEPfS_S_) ;  /* 0xffffff7c14fc7950 */ /* 0x000fec0003c3ffff */
        .type           $_Z12KKT_EVALUATEPfS_S_$_Z8J_1_5_18PfS_,@function
        .size           $_Z12KKT_EVALUATEPfS_S_$_Z8J_1_5_18PfS_,($_Z12KKT_EVALUATEPfS_S_$_Z8J_1_5_19PfS_ - $_Z12KKT_EVALUATEPfS_S_$_Z8J_1_5_18PfS_)
$_Z12KKT_EVALUATEPfS_S_$_Z8J_1_5_18PfS_:
[----:B------:R-:W-:Y:S01]  /*8010*/  IMAD.MOV.U32 R4, RZ, RZ, RZ ;  /* 0x000000ffff047224 */ /* 0x000fe200078e00ff */
[----:B------:R-:W-:Y:S06]  /*8020*/  RET.REL.NODEC R20 `(_Z12KKT_EVALUATEPfS_S_) ;  /* 0xffffff7c14f47950 */ /* 0x000fec0003c3ffff */
        .type           $_Z12KKT_EVALUATEPfS_S_$_Z8J_1_5_19PfS_,@function
        .size           $_Z12KKT_EVALUATEPfS_S_$_Z8J_1_5_19PfS_,($_Z12KKT_EVALUATEPfS_S_$_Z8J_1_5_20PfS_ - $_Z12KKT_EVALUATEPfS_S_$_Z8J_1_5_19PfS_)
$_Z12KKT_EVALUATEPfS_S_$_Z8J_1_5_19PfS_:
[----:B------:R-:W-:Y:S01]  /*8030*/  HFMA2 R4, -RZ, RZ, 0, 0 ;  /* 0x00000000ff047431 */ /* 0x000fe200000001ff */
[----:B------:R-:W-:Y:S06]  /*8040*/  RET.REL.NODEC R20 `(_Z12KKT_EVALUATEPfS_S_) ;  /* 0xffffff7c14ec7950 */ /* 0x000fec0003c3ffff */
        .type           $_Z12KKT_EVALUATEPfS_S_$_Z8J_1_5_20PfS_,@function
        .size           $_Z12KKT_EVALUATEPfS_S_$_Z8J_1_5_20PfS_,($_Z12KKT_EVALUATEPfS_S_$_Z8J_1_5_21PfS_ - $_Z12KKT_EVALUATEPfS_S_$_Z8J_1_5_20PfS_)
$_Z12KKT_EVALUATEPfS_S_$_Z8J_1_5_20PfS_:
[----:B------:R-:W-:Y:S01]  /*8050*/  IMAD.MOV.U32 R4, RZ, RZ, RZ ;  /* 0x000000ffff047224 */ /* 0x000fe200078e00ff */
[----:B------:R-:W-:Y:S06]  /*8060*/  RET.REL.NODEC R20 `(_Z12KKT_EVALUATEPfS_S_) ;  /* 0xffffff7c14e47950 */ /* 0x000fec0003c3ffff */
        .type           $_Z12KKT_EVALUATEPfS_S_$_Z8J_1_5_21PfS_,@function
        .size           $_Z12KKT_EVALUATEPfS_S_$_Z8J_1_5_21PfS_,($_Z12KKT_EVALUATEPfS_S_$_Z8J_1_6_10PfS_ - $_Z12KKT_EVALUATEPfS_S_$_Z8J_1_5_21PfS_)
$_Z12KKT_EVALUATEPfS_S_$_Z8J_1_5_21PfS_:
[----:B------:R-:W-:Y:S01]  /*8070*/  MOV R4, RZ ;  /* 0x000000ff00047202 */ /* 0x000fe20000000f00 */
[----:B------:R-:W-:Y:S06]  /*8080*/  RET.REL.NODEC R20 `(_Z12KKT_EVALUATEPfS_S_) ;  /* 0xffffff7c14dc7950 */ /* 0x000fec0003c3ffff */
        .type           $_Z12KKT_EVALUATEPfS_S_$_Z8J_1_6_10PfS_,@function
        .size           $_Z12KKT_EVALUATEPfS_S_$_Z8J_1_6_10PfS_,($_Z12KKT_EVALUATEPfS_S_$_Z8J_1_6_11PfS_ - $_Z12KKT_EVALUATEPfS_S_$_Z8J_1_6_10PfS_)
$_Z12KKT_EVALUATEPfS_S_$_Z8J_1_6_10PfS_:
[----:B------:R-:W-:Y:S01]  /*8090*/  IMAD.MOV.U32 R4, RZ, RZ, RZ ;  /* 0x000000ffff047224 */ /* 0x000fe200078e00ff */
[----:B------:R-:W-:Y:S06]  /*80a0*/  RET.REL.NODEC R20 `(_Z12KKT_EVALUATEPfS_S_) ;  /* 0xffffff7c14d47950 */ /* 0x000fec0003c3ffff */
        .type           $_Z12KKT_EVALUATEPfS_S_$_Z8J_1_6_11PfS_,@function
        .size           $_Z12KKT_EVALUATEPfS_S_$_Z8J_1_6_11PfS_,($_Z12KKT_EVALUATEPfS_S_$_Z8J_1_6_12PfS_ - $_Z12KKT_EVALUATEPfS_S_$_Z8J_1_6_11PfS_)
$_Z12KKT_EVALUATEPfS_S_$_Z8J_1_6_11PfS_:
[----:B------:R-:W-:Y:S01]  /*80b0*/  HFMA2 R4, -RZ, RZ, 0, 0 ;  /* 0x00000000ff047431 */ /* 0x000fe200000001ff */
[----:B------:R-:W-:Y:S06]  /*80c0*/  RET.REL.NODEC R20 `(_Z12KKT_EVALUATEPfS_S_) ;  /* 0xffffff7c14cc7950 */ /* 0x000fec0003c3ffff */
        .type           $_Z12KKT_EVALUATEPfS_S_$_Z8J_1_6_12PfS_,@function
        .size           $_Z12KKT_EVALUATEPfS_S_$_Z8J_1_6_12PfS_,($_Z12KKT_EVALUATEPfS_S_$_Z8J_1_6_13PfS_ - $_Z12KKT_EVALUATEPfS_S_$_Z8J_1_6_12PfS_)
$_Z12KKT_EVALUATEPfS_S_$_Z8J_1_6_12PfS_:
[----:B------:R-:W-:Y:S01]  /*80d0*/  IMAD.MOV.U32 R4, RZ, RZ, RZ ;  /* 0x000000ffff047224 */ /* 0x000fe200078e00ff */
[----:B------:R-:W-:Y:S06]  /*80e0*/  RET.REL.NODEC R20 `(_Z12KKT_EVALUATEPfS_S_) ;  /* 0xffffff7c14c47950 */ /* 0x000fec0003c3ffff */
        .type           $_Z12KKT_EVALUATEPfS_S_$_Z8J_1_6_13PfS_,@function
        .size           $_Z12KKT_EVALUATEPfS_S_$_Z8J_1_6_13PfS_,($_Z12KKT_EVALUATEPfS_S_$_Z8J_1_6_14PfS_ - $_Z12KKT_EVALUATEPfS_S_$_Z8J_1_6_13PfS_)
$_Z12KKT_EVALUATEPfS_S_$_Z8J_1_6_13PfS_:
[----:B------:R-:W-:Y:S01]  /*80f0*/  MOV R4, RZ ;  /* 0x000000ff00047202 */ /* 0x000fe20000000f00 */
[----:B------:R-:W-:Y:S06]  /*8100*/  RET.REL.NODEC R20 `(_Z12KKT_EVALUATEPfS_S_) ;  /* 0xffffff7c14bc7950 */ /* 0x000fec0003c3ffff */
        .type           $_Z12KKT_EVALUATEPfS_S_$_Z8J_1_6_14PfS_,@function
        .size           $_Z12KKT_EVALUATEPfS_S_$_Z8J_1_6_14PfS_,($_Z12KKT_EVALUATEPfS_S_$_Z8J_1_6_15PfS_ - $_Z12KKT_EVALUATEPfS_S_$_Z8J_1_6_14PfS_)
$_Z12KKT_EVALUATEPfS_S_$_Z8J_1_6_14PfS_:
        /* <DEDUP_REMOVED lines=10> */
        .type           $_Z12KKT_EVALUATEPfS_S_$_Z8J_1_6_15PfS_,@function
        .size           $_Z12KKT_EVALUATEPfS_S_$_Z8J_1_6_15PfS_,($_Z12KKT_EVALUATEPfS_S_$_Z8J_1_6_16PfS_ - $_Z12KKT_EVALUATEPfS_S_$_Z8J_1_6_15PfS_)
$_Z12KKT_EVALUATEPfS_S_$_Z8J_1_6_15PfS_:
[----:B------:R-:W-:Y:S01]  /*81b0*/  IMAD.MOV.U32 R4, RZ, RZ, RZ ;  /* 0x000000ffff047224 */ /* 0x000fe200078e00ff */
[----:B------:R-:W-:Y:S06]  /*81c0*/  RET.REL.NODEC R20 `(_Z12KKT_EVALUATEPfS_S_) ;  /* 0xffffff7c148c7950 */ /* 0x000fec0003c3ffff */
        .type           $_Z12KKT_EVALUATEPfS_S_$_Z8J_1_6_16PfS_,@function
        .size           $_Z12KKT_EVALUATEPfS_S_$_Z8J_1_6_16PfS_,($_Z12KKT_EVALUATEPfS_S_$_Z8J_1_6_17PfS_ - $_Z12KKT_EVALUATEPfS_S_$_Z8J_1_6_16PfS_)
$_Z12KKT_EVALUATEPfS_S_$_Z8J_1_6_16PfS_:
[----:B------:R-:W-:Y:S01]  /*81d0*/  HFMA2 R4, -RZ, RZ, 0, 0 ;  /* 0x00000000ff047431 */ /* 0x000fe200000001ff */
[----:B------:R-:W-:Y:S06]  /*81e0*/  RET.REL.NODEC R20 `(_Z12KKT_EVALUATEPfS_S_) ;  /* 0xffffff7c14847950 */ /* 0x000fec0003c3ffff */
        .type           $_Z12KKT_EVALUATEPfS_S_$_Z8J_1_6_17PfS_,@function
        .size           $_Z12KKT_EVALUATEPfS_S_$_Z8J_1_6_17PfS_,($_Z12KKT_EVALUATEPfS_S_$_Z8J_1_6_18PfS_ - $_Z12KKT_EVALUATEPfS_S_$_Z8J_1_6_17PfS_)
$_Z12KKT_EVALUATEPfS_S_$_Z8J_1_6_17PfS_:
[----:B------:R-:W-:Y:S01]  /*81f0*/  IMAD.MOV.U32 R4, RZ, RZ, RZ ;  /* 0x000000ffff047224 */ /* 0x000fe200078e00ff */
[----:B------:R-:W-:Y:S06]  /*8200*/  RET.REL.NODEC R20 `(_Z12KKT_EVALUATEPfS_S_) ;  /* 0xffffff7c147c7950 */ /* 0x000fec0003c3ffff */
        .type           $_Z12KKT_EVALUATEPfS_S_$_Z8J_1_6_18PfS_,@function
        .size           $_Z12KKT_EVALUATEPfS_S_$_Z8J_1_6_18PfS_,($_Z12KKT_EVALUATEPfS_S_$_Z8J_1_6_19PfS_ - $_Z12KKT_EVALUATEPfS_S_$_Z8J_1_6_18PfS_)
$_Z12KKT_EVALUATEPfS_S_$_Z8J_1_6_18PfS_:
[----:B------:R-:W-:Y:S01]  /*8210*/  MOV R4, RZ ;  /* 0x000000ff00047202 */ /* 0x000fe20000000f00 */
[----:B------:R-:W-:Y:S06]  /*8220*/  RET.REL.NODEC R20 `(_Z12KKT_EVALUATEPfS_S_) ;  /* 0xffffff7c14747950 */ /* 0x000fec0003c3ffff */
        .type           $_Z12KKT_EVALUATEPfS_S_$_Z8J_1_6_19PfS_,@function
        .size           $_Z12KKT_EVALUATEPfS_S_$_Z8J_1_6_19PfS_,($_Z12KKT_EVALUATEPfS_S_$_Z8J_1_6_20PfS_ - $_Z12KKT_EVALUATEPfS_S_$_Z8J_1_6_19PfS_)
$_Z12KKT_EVALUATEPfS_S_$_Z8J_1_6_19PfS_:
[----:B------:R-:W-:Y:S01]  /*8230*/  IMAD.MOV.U32 R4, RZ, RZ, RZ ;  /* 0x000000ffff047224 */ /* 0x000fe200078e00ff */
[----:B------:R-:W-:Y:S06]  /*8240*/  RET.REL.NODEC R20 `(_Z12KKT_EVALUATEPfS_S_) ;  /* 0xffffff7c146c7950 */ /* 0x000fec0003c3ffff */
        .type           $_Z12KKT_EVALUATEPfS_S_$_Z8J_1_6_20PfS_,@function
        .size           $_Z12KKT_EVALUATEPfS_S_$_Z8J_1_6_20PfS_,($_Z12KKT_EVALUATEPfS_S_$_Z8J_1_6_21PfS_ - $_Z12KKT_EVALUATEPfS_S_$_Z8J_1_6_20PfS_)
$_Z12KKT_EVALUATEPfS_S_$_Z8J_1_6_20PfS_:
[----:B------:R-:W-:Y:S01]  /*8250*/  HFMA2 R4, -RZ, RZ, 0, 0 ;  /* 0x00000000ff047431 */ /* 0x000fe200000001ff */
[----:B------:R-:W-:Y:S06]  /*8260*/  RET.REL.NODEC R20 `(_Z12KKT_EVALUATEPfS_S_) ;  /* 0xffffff7c14647950 */ /* 0x000fec0003c3ffff */
        .type           $_Z12KKT_EVALUATEPfS_S_$_Z8J_1_6_21PfS_,@function
        .size           $_Z12KKT_EVALUATEPfS_S_$_Z8J_1_6_21PfS_,($_Z12KKT_EVALUATEPfS_S_$_Z8J_1_7_10PfS_ - $_Z12KKT_EVALUATEPfS_S_$_Z8J_1_6_21PfS_)
$_Z12KKT_EVALUATEPfS_S_$_Z8J_1_6_21PfS_:
[----:B------:R-:W-:Y:S01]  /*8270*/  IMAD.MOV.U32 R4, RZ, RZ, RZ ;  /* 0x000000ffff047224 */ /* 0x000fe200078e00ff */
[----:B------:R-:W-:Y:S06]  /*8280*/  RET.REL.NODEC R20 `(_Z12KKT_EVALUATEPfS_S_) ;  /* 0xffffff7c145c7950 */ /* 0x000fec0003c3ffff */
        .type           $_Z12KKT_EVALUATEPfS_S_$_Z8J_1_7_10PfS_,@function
        .size           $_Z12KKT_EVALUATEPfS_S_$_Z8J_1_7_10PfS_,($_Z12KKT_EVALUATEPfS_S_$_Z8J_1_7_11PfS_ - $_Z12KKT_EVALUATEPfS_S_$_Z8J_1_7_10PfS_)
$_Z12KKT_EVALUATEPfS_S_$_Z8J_1_7_10PfS_:
[----:B------:R-:W-:Y:S01]  /*8290*/  MOV R4, RZ ;  /* 0x000000ff00047202 */ /* 0x000fe20000000f00 */
[----:B------:R-:W-:Y:S06]  /*82a0*/  RET.REL.NODEC R20 `(_Z12KKT_EVALUATEPfS_S_) ;  /* 0xffffff7c14547950 */ /* 0x000fec0003c3ffff */
        .type           $_Z12KKT_EVALUATEPfS_S_$_Z8J_1_7_11PfS_,@function
        .size           $_Z12KKT_EVALUATEPfS_S_$_Z8J_1_7_11PfS_,($_Z12KKT_EVALUATEPfS_S_$_Z8J_1_7_12PfS_ - $_Z12KKT_EVALUATEPfS_S_$_Z8J_1_7_11PfS_)
$_Z12KKT_EVALUATEPfS_S_$_Z8J_1_7_11PfS_:
[----:B------:R-:W-:Y:S01]  /*82b0*/  IMAD.MOV.U32 R4, RZ, RZ, RZ ;  /* 0x000000ffff047224 */ /* 0x000fe200078e00ff */
[----:B------:R-:W-:Y:S06]  /*82c0*/  RET.REL.NODEC R20 `(_Z12KKT_EVALUATEPfS_S_) ;  /* 0xffffff7c144c7950 */ /* 0x000fec0003c3ffff */
        .type           $_Z12KKT_EVALUATEPfS_S_$_Z8J_1_7_12PfS_,@function
        .size           $_Z12KKT_EVALUATEPfS_S_$_Z8J_1_7_12PfS_,($_Z12KKT_EVALUATEPfS_S_$_Z8J_1_7_13PfS_ - $_Z12KKT_EVALUATEPfS_S_$_Z8J_1_7_12PfS_)
$_Z12KKT_EVALUATEPfS_S_$_Z8J_1_7_12PfS_:
[----:B------:R-:W-:Y:S01]  /*82d0*/  HFMA2 R4, -RZ, RZ, 0, 0 ;  /* 0x00000000ff047431 */ /* 0x000fe200000001ff */
[----:B------:R-:W-:Y:S06]  /*82e0*/  RET.REL.NODEC R20 `(_Z12KKT_EVALUATEPfS_S_) ;  /* 0xffffff7c14447950 */ /* 0x000fec0003c3ffff */
        .type           $_Z12KKT_EVALUATEPfS_S_$_Z8J_1_7_13PfS_,@function
        .size           $_Z12KKT_EVALUATEPfS_S_$_Z8J_1_7_13PfS_,($_Z12KKT_EVALUATEPfS_S_$_Z8J_1_7_14PfS_ - $_Z12KKT_EVALUATEPfS_S_$_Z8J_1_7_13PfS_)
$_Z12KKT_EVALUATEPfS_S_$_Z8J_1_7_13PfS_:
[----:B------:R-:W-:Y:S01]  /*82f0*/  IMAD.MOV.U32 R4, RZ, RZ, RZ ;  /* 0x000000ffff047224 */ /* 0x000fe200078e00ff */
[----:B------:R-:W-:Y:S06]  /*8300*/  RET.REL.NODEC R20 `(_Z12KKT_EVALUATEPfS_S_) ;  /* 0xffffff7c143c7950 */ /* 0x000fec0003c3ffff */
        .type           $_Z12KKT_EVALUATEPfS_S_$_Z8J_1_7_14PfS_,@function
        .size           $_Z12KKT_EVALUATEPfS_S_$_Z8J_1_7_14PfS_,($_Z12KKT_EVALUATEPfS_S_$_Z8J_1_7_15PfS_ - $_Z12KKT_EVALUATEPfS_S_$_Z8J_1_7_14PfS_)
$_Z12KKT_EVALUATEPfS_S_$_Z8J_1_7_14PfS_:
[----:B------:R-:W-:Y:S01]  /*8310*/  MOV R4, RZ ;  /* 0x000000ff00047202 */ /* 0x000fe20000000f00 */
[----:B------:R-:W-:Y:S06]  /*8320*/  RET.REL.NODEC R20 `(_Z12KKT_EVALUATEPfS_S_) ;  /* 0xffffff7c14347950 */ /* 0x000fec0003c3ffff */
        .type           $_Z12KKT_EVALUATEPfS_S_$_Z8J_1_7_15PfS_,@function
        .size           $_Z12KKT_EVALUATEPfS_S_$_Z8J_1_7_15PfS_,($_Z12KKT_EVALUATEPfS_S_$_Z8J_1_7_16PfS_ - $_Z12KKT_EVALUATEPfS_S_$_Z8J_1_7_15PfS_)
$_Z12KKT_EVALUATEPfS_S_$_Z8J_1_7_15PfS_:
        /* <DEDUP_REMOVED lines=10> */
        .type           $_Z12KKT_EVALUATEPfS_S_$_Z8J_1_7_16PfS_,@function
        .size           $_Z12KKT_EVALUATEPfS_S_$_Z8J_1_7_16PfS_,($_Z12KKT_EVALUATEPfS_S_$_Z8J_1_7_17PfS_ - $_Z12KKT_EVALUATEPfS_S_$_Z8J_1_7_16PfS_)
$_Z12KKT_EVALUATEPfS_S_$_Z8J_1_7_16PfS_:
[----:B------:R-:W-:Y:S01]  /*83d0*/  IMAD.MOV.U32 R4, RZ, RZ, RZ ;  /* 0x000000ffff047224 */ /* 0x000fe200078e00ff */
[----:B------:R-:W-:Y:S06]  /*83e0*/  RET.REL.NODEC R20 `(_Z12KKT_EVALUATEPfS_S_) ;  /* 0xffffff7c14047950 */ /* 0x000fec0003c3ffff */
        .type           $_Z12KKT_EVALUATEPfS_S_$_Z8J_1_7_17PfS_,@function
        .size           $_Z12KKT_EVALUATEPfS_S_$_Z8J_1_7_17PfS_,($_Z12KKT_EVALUATEPfS_S_$_Z8J_1_7_18PfS_ - $_Z12KKT_EVALUATEPfS_S_$_Z8J_1_7_17PfS_)
$_Z12KKT_EVALUATEPfS_S_$_Z8J_1_7_17PfS_:
[----:B------:R-:W-:Y:S01]  /*83f0*/  HFMA2 R4, -RZ, RZ, 0, 0 ;  /* 0x00000000ff047431 */ /* 0x000fe200000001ff */
[----:B------:R-:W-:Y:S06]  /*8400*/  RET.REL.NODEC R20 `(_Z12KKT_EVALUATEPfS_S_) ;  /* 0xffffff7814fc7950 */ /* 0x000fec0003c3ffff */
        .type           $_Z12KKT_EVALUATEPfS_S_$_Z8J_1_7_18PfS_,@function
        .size           $_Z12KKT_EVALUATEPfS_S_$_Z8J_1_7_18PfS_,($_Z12KKT_EVALUATEPfS_S_$_Z8J_1_7_19PfS_ - $_Z12KKT_EVALUATEPfS_S_$_Z8J_1_7_18PfS_)
$_Z12KKT_EVALUATEPfS_S_$_Z8J_1_7_18PfS_:
[----:B------:R-:W-:Y:S01]  /*8410*/  IMAD.MOV.U32 R4, RZ, RZ, RZ ;  /* 0x000000ffff047224 */ /* 0x000fe200078e00ff */
[----:B------:R-:W-:Y:S06]  /*8420*/  RET.REL.NODEC R20 `(_Z12KKT_EVALUATEPfS_S_) ;  /* 0xffffff7814f47950 */ /* 0x000fec0003c3ffff */
        .type           $_Z12KKT_EVALUATEPfS_S_$_Z8J_1_7_19PfS_,@function
        .size           $_Z12KKT_EVALUATEPfS_S_$_Z8J_1_7_19PfS_,($_Z12KKT_EVALUATEPfS_S_$_Z8J_1_7_20PfS_ - $_Z12KKT_EVALUATEPfS_S_$_Z8J_1_7_19PfS_)
$_Z12KKT_EVALUATEPfS_S_$_Z8J_1_7_19PfS_:
[----:B------:R-:W-:Y:S01]  /*8430*/  MOV R4, RZ ;  /* 0x000000ff00047202 */ /* 0x000fe20000000f00 */
[----:B------:R-:W-:Y:S06]  /*8440*/  RET.REL.NODEC R20 `(_Z12KKT_EVALUATEPfS_S_) ;  /* 0xffffff7814ec7950 */ /* 0x000fec0003c3ffff */
        .type           $_Z12KKT_EVALUATEPfS_S_$_Z8J_1_7_20PfS_,@function
        .size           $_Z12KKT_EVALUATEPfS_S_$_Z8J_1_7_20PfS_,($_Z12KKT_EVALUATEPfS_S_$_Z8J_1_7_21PfS_ - $_Z12KKT_EVALUATEPfS_S_$_Z8J_1_7_20PfS_)
$_Z12KKT_EVALUATEPfS_S_$_Z8J_1_7_20PfS_:
[----:B------:R-:W-:Y:S01]  /*8450*/  IMAD.MOV.U32 R4, RZ, RZ, RZ ;  /* 0x000000ffff047224 */ /* 0x000fe200078e00ff */
[----:B------:R-:W-:Y:S06]  /*8460*/  RET.REL.NODEC R20 `(_Z12KKT_EVALUATEPfS_S_) ;  /* 0xffffff7814e47950 */ /* 0x000fec0003c3ffff */
        .type           $_Z12KKT_EVALUATEPfS_S_$_Z8J_1_7_21PfS_,@function
        .size           $_Z12KKT_EVALUATEPfS_S_$_Z8J_1_7_21PfS_,($_Z12KKT_EVALUATEPfS_S_$_Z8J_1_8_10PfS_ - $_Z12KKT_EVALUATEPfS_S_$_Z8J_1_7_21PfS_)
$_Z12KKT_EVALUATEPfS_S_$_Z8J_1_7_21PfS_:
[----:B------:R-:W-:Y:S01]  /*8470*/  HFMA2 R4, -RZ, RZ, 0, 0 ;  /* 0x00000000ff047431 */ /* 0x000fe200000001ff */
[----:B------:R-:W-:Y:S06]  /*8480*/  RET.REL.NODEC R20 `(_Z12KKT_EVALUATEPfS_S_) ;  /* 0xffffff7814dc7950 */ /* 0x000fec0003c3ffff */
        .type           $_Z12KKT_EVALUATEPfS_S_$_Z8J_1_8_10PfS_,@function
        .size           $_Z12KKT_EVALUATEPfS_S_$_Z8J_1_8_10PfS_,($_Z12KKT_EVALUATEPfS_S_$_Z8J_1_8_11PfS_ - $_Z12KKT_EVALUATEPfS_S_$_Z8J_1_8_10PfS_)
$_Z12KKT_EVALUATEPfS_S_$_Z8J_1_8_10PfS_:
[----:B------:R-:W-:Y:S01]  /*8490*/  IMAD.MOV.U32 R4, RZ, RZ, RZ ;  /* 0x000000ffff047224 */ /* 0x000fe200078e00ff */
[----:B------:R-:W-:Y:S06]  /*84a0*/  RET.REL.NODEC R20 `(_Z12KKT_EVALUATEPfS_S_) ;  /* 0xffffff7814d47950 */ /* 0x000fec0003c3ffff */
        .type           $_Z12KKT_EVALUATEPfS_S_$_Z8J_1_8_11PfS_,@function
        .size           $_Z12KKT_EVALUATEPfS_S_$_Z8J_1_8_11PfS_,($_Z12KKT_EVALUATEPfS_S_$_Z8J_1_8_12PfS_ - $_Z12KKT_EVALUATEPfS_S_$_Z8J_1_8_11PfS_)
$_Z12KKT_EVALUATEPfS_S_$_Z8J_1_8_11PfS_:
[----:B------:R-:W-:Y:S01]  /*84b0*/  MOV R4, RZ ;  /* 0x000000ff00047202 */ /* 0x000fe20000000f00 */
[----:B------:R-:W-:Y:S06]  /*84c0*/  RET.REL.NODEC R20 `(_Z12KKT_EVALUATEPfS_S_) ;  /* 0xffffff7814cc7950 */ /* 0x000fec0003c3ffff */
        .type           $_Z12KKT_EVALUATEPfS_S_$_Z8J_1_8_12PfS_,@function
        .size           $_Z12KKT_EVALUATEPfS_S_$_Z8J_1_8_12PfS_,($_Z12KKT_EVALUATEPfS_S_$_Z8J_1_8_13PfS_ - $_Z12KKT_EVALUATEPfS_S_$_Z8J_1_8_12PfS_)
$_Z12KKT_EVALUATEPfS_S_$_Z8J_1_8_12PfS_:
[----:B------:R-:W-:Y:S01]  /*84d0*/  IMAD.MOV.U32 R4, RZ, RZ, RZ ;  /* 0x000000ffff047224 */ /* 0x000fe200078e00ff */
[----:B------:R-:W-:Y:S06]  /*84e0*/  RET.REL.NODEC R20 `(_Z12KKT_EVALUATEPfS_S_) ;  /* 0xffffff7814c47950 */ /* 0x000fec0003c3ffff */
        .type           $_Z12KKT_EVALUATEPfS_S_$_Z8J_1_8_13PfS_,@function
        .size           $_Z12KKT_EVALUATEPfS_S_$_Z8J_1_8_13PfS_,($_Z12KKT_EVALUATEPfS_S_$_Z8J_1_8_14PfS_ - $_Z12KKT_EVALUATEPfS_S_$_Z8J_1_8_13PfS_)
$_Z12KKT_EVALUATEPfS_S_$_Z8J_1_8_13PfS_:
[----:B------:R-:W-:Y:S01]  /*84f0*/  HFMA2 R4, -RZ, RZ, 0, 0 ;  /* 0x00000000ff047431 */ /* 0x000fe200000001ff */
[----:B------:R-:W-:Y:S06]  /*8500*/  RET.REL.NODEC R20 `(_Z12KKT_EVALUATEPfS_S_) ;  /* 0xffffff7814bc7950 */ /* 0x000fec0003c3ffff */
        .type           $_Z12KKT_EVALUATEPfS_S_$_Z8J_1_8_14PfS_,@function
        .size           $_Z12KKT_EVALUATEPfS_S_$_Z8J_1_8_14PfS_,($_Z12KKT_EVALUATEPfS_S_$_Z8J_1_8_15PfS_ - $_Z12KKT_EVALUATEPfS_S_$_Z8J_1_8_14PfS_)
$_Z12KKT_EVALUATEPfS_S_$_Z8J_1_8_14PfS_:
[----:B------:R-:W-:Y:S01]  /*8510*/  IMAD.MOV.U32 R4, RZ, RZ, RZ ;  /* 0x000000ffff047224 */ /* 0x000fe200078e00ff */
[----:B------:R-:W-:Y:S06]  /*8520*/  RET.REL.NODEC R20 `(_Z12KKT_EVALUATEPfS_S_) ;  /* 0xffffff7814b47950 */ /* 0x000fec0003c3ffff */
        .type           $_Z12KKT_EVALUATEPfS_S_$_Z8J_1_8_15PfS_,@function
        .size           $_Z12KKT_EVALUATEPfS_S_$_Z8J_1_8_15PfS_,($_Z12KKT_EVALUATEPfS_S_$_Z8J_1_8_16PfS_ - $_Z12KKT_EVALUATEPfS_S_$_Z8J_1_8_15PfS_)
$_Z12KKT_EVALUATEPfS_S_$_Z8J_1_8_15PfS_:
[----:B------:R-:W-:Y:S01]  /*8530*/  MOV R4, RZ ;  /* 0x000000ff00047202 */ /* 0x000fe20000000f00 */
[----:B------:R-:W-:Y:S06]  /*8540*/  RET.REL.NODEC R20 `(_Z12KKT_EVALUATEPfS_S_) ;  /* 0xffffff7814ac7950 */ /* 0x000fec0003c3ffff */
        .type           $_Z12KKT_EVALUATEPfS_S_$_Z8J_1_8_16PfS_,@function
        .size           $_Z12KKT_EVALUATEPfS_S_$_Z8J_1_8_16PfS_,($_Z12KKT_EVALUATEPfS_S_$_Z8J_1_8_17PfS_ - $_Z12KKT_EVALUATEPfS_S_$_Z8J_1_8_16PfS_)
$_Z12KKT_EVALUATEPfS_S_$_Z8J_1_8_16PfS_:
        /* <DEDUP_REMOVED lines=10> */
        .type           $_Z12KKT_EVALUATEPfS_S_$_Z8J_1_8_17PfS_,@function
        .size           $_Z12KKT_EVALUATEPfS_S_$_Z8J_1_8_17PfS_,($_Z12KKT_EVALUATEPfS_S_$_Z8J_1_8_18PfS_ - $_Z12KKT_EVALUATEPfS_S_$_Z8J_1_8_17PfS_)
$_Z12KKT_EVALUATEPfS_S_$_Z8J_1_8_17PfS_:
[----:B------:R-:W-:Y:S01]  /*85f0*/  IMAD.MOV.U32 R4, RZ, RZ, RZ ;  /* 0x000000ffff047224 */ /* 0x000fe200078e00ff */
[----:B------:R-:W-:Y:S06]  /*8600*/  RET.REL.NODEC R20 `(_Z12KKT_EVALUATEPfS_S_) ;  /* 0xffffff78147c7950 */ /* 0x000fec0003c3ffff */
        .type           $_Z12KKT_EVALUATEPfS_S_$_Z8J_1_8_18PfS_,@function
        .size           $_Z12KKT_EVALUATEPfS_S_$_Z8J_1_8_18PfS_,($_Z12KKT_EVALUATEPfS_S_$_Z8J_1_8_19PfS_ - $_Z12KKT_EVALUATEPfS_S_$_Z8J_1_8_18PfS_)
$_Z12KKT_EVALUATEPfS_S_$_Z8J_1_8_18PfS_:
[----:B------:R-:W-:Y:S01]  /*8610*/  HFMA2 R4, -RZ, RZ, 0, 0 ;  /* 0x00000000ff047431 */ /* 0x000fe200000001ff */
[----:B------:R-:W-:Y:S06]  /*8620*/  RET.REL.NODEC R20 `(_Z12KKT_EVALUATEPfS_S_) ;  /* 0xffffff7814747950 */ /* 0x000fec0003c3ffff */
        .type           $_Z12KKT_EVALUATEPfS_S_$_Z8J_1_8_19PfS_,@function
        .size           $_Z12KKT_EVALUATEPfS_S_$_Z8J_1_8_19PfS_,($_Z12KKT_EVALUATEPfS_S_$_Z8J_1_8_20PfS_ - $_Z12KKT_EVALUATEPfS_S_$_Z8J_1_8_19PfS_)
$_Z12KKT_EVALUATEPfS_S_$_Z8J_1_8_19PfS_:
[----:B------:R-:W-:Y:S01]  /*8630*/  IMAD.MOV.U32 R4, RZ, RZ, RZ ;  /* 0x000000ffff047224 */ /* 0x000fe200078e00ff */
[----:B------:R-:W-:Y:S06]  /*8640*/  RET.REL.NODEC R20 `(_Z12KKT_EVALUATEPfS_S_) ;  /* 0xffffff78146c7950 */ /* 0x000fec0003c3ffff */
        .type           $_Z12KKT_EVALUATEPfS_S_$_Z8J_1_8_20PfS_,@function
        .size           $_Z12KKT_EVALUATEPfS_S_$_Z8J_1_8_20PfS_,($_Z12KKT_EVALUATEPfS_S_$_Z8J_1_8_21PfS_ - $_Z12KKT_EVALUATEPfS_S_$_Z8J_1_8_20PfS_)
$_Z12KKT_EVALUATEPfS_S_$_Z8J_1_8_20PfS_:
[----:B------:R-:W-:Y:S01]  /*8650*/  MOV R4, RZ ;  /* 0x000000ff00047202 */ /* 0x000fe20000000f00 */
[----:B------:R-:W-:Y:S06]  /*8660*/  RET.REL.NODEC R20 `(_Z12KKT_EVALUATEPfS_S_) ;  /* 0xffffff7814647950 */ /* 0x000fec0003c3ffff */
        .type           $_Z12KKT_EVALUATEPfS_S_$_Z8J_1_8_21PfS_,@function
        .size           $_Z12KKT_EVALUATEPfS_S_$_Z8J_1_8_21PfS_,($_Z12KKT_EVALUATEPfS_S_$_Z8J_1_9_10PfS_ - $_Z12KKT_EVALUATEPfS_S_$_Z8J_1_8_21PfS_)
$_Z12KKT_EVALUATEPfS_S_$_Z8J_1_8_21PfS_:
[----:B------:R-:W-:Y:S01]  /*8670*/  IMAD.MOV.U32 R4, RZ, RZ, RZ ;  /* 0x000000ffff047224 */ /* 0x000fe200078e00ff */
[----:B------:R-:W-:Y:S06]  /*8680*/  RET.REL.NODEC R20 `(_Z12KKT_EVALUATEPfS_S_) ;  /* 0xffffff78145c7950 */ /* 0x000fec0003c3ffff */
        .type           $_Z12KKT_EVALUATEPfS_S_$_Z8J_1_9_10PfS_,@function
        .size           $_Z12KKT_EVALUATEPfS_S_$_Z8J_1_9_10PfS_,($_Z12KKT_EVALUATEPfS_S_$_Z8J_1_9_11PfS_ - $_Z12KKT_EVALUATEPfS_S_$_Z8J_1_9_10PfS_)
$_Z12KKT_EVALUATEPfS_S_$_Z8J_1_9_10PfS_:
[----:B------:R-:W-:Y:S01]  /*8690*/  HFMA2 R4, -RZ, RZ, 0, 0 ;  /* 0x00000000ff047431 */ /* 0x000fe200000001ff */
[----:B------:R-:W-:Y:S06]  /*86a0*/  RET.REL.NODEC R20 `(_Z12KKT_EVALUATEPfS_S_) ;  /* 0xffffff7814547950 */ /* 0x000fec0003c3ffff */
        .type           $_Z12KKT_EVALUATEPfS_S_$_Z8J_1_9_11PfS_,@function
        .size           $_Z12KKT_EVALUATEPfS_S_$_Z8J_1_9_11PfS_,($_Z12KKT_EVALUATEPfS_S_$_Z8J_1_9_12PfS_ - $_Z12KKT_EVALUATEPfS_S_$_Z8J_1_9_11PfS_)
$_Z12KKT_EVALUATEPfS_S_$_Z8J_1_9_11PfS_:
[----:B------:R-:W-:Y:S01]  /*86b0*/  IMAD.MOV.U32 R4, RZ, RZ, RZ ;  /* 0x000000ffff047224 */ /* 0x000fe200078e00ff */
[----:B------:R-:W-:Y:S06]  /*86c0*/  RET.REL.NODEC R20 `(_Z12KKT_EVALUATEPfS_S_) ;  /* 0xffffff78144c7950 */ /* 0x000fec0003c3ffff */
        .type           $_Z12KKT_EVALUATEPfS_S_$_Z8J_1_9_12PfS_,@function
        .size           $_Z12KKT_EVALUATEPfS_S_$_Z8J_1_9_12PfS_,($_Z12KKT_EVALUATEPfS_S_$_Z8J_1_9_13PfS_ - $_Z12KKT_EVALUATEPfS_S_$_Z8J_1_9_12PfS_)
$_Z12KKT_EVALUATEPfS_S_$_Z8J_1_9_12PfS_:
[----:B------:R-:W-:Y:S01]  /*86d0*/  MOV R4, RZ ;  /* 0x000000ff00047202 */ /* 0x000fe20000000f00 */
[----:B------:R-:W-:Y:S06]  /*86e0*/  RET.REL.NODEC R20 `(_Z12KKT_EVALUATEPfS_S_) ;  /* 0xffffff7814447950 */ /* 0x000fec0003c3ffff */
        .type           $_Z12KKT_EVALUATEPfS_S_$_Z8J_1_9_13PfS_,@function
        .size           $_Z12KKT_EVALUATEPfS_S_$_Z8J_1_9_13PfS_,($_Z12KKT_EVALUATEPfS_S_$_Z8J_1_9_14PfS_ - $_Z12KKT_EVALUATEPfS_S_$_Z8J_1_9_13PfS_)
$_Z12KKT_EVALUATEPfS_S_$_Z8J_1_9_13PfS_:
[----:B------:R-:W-:Y:S01]  /*86f0*/  IMAD.MOV.U32 R4, RZ, RZ, RZ ;  /* 0x000000ffff047224 */ /* 0x000fe200078e00ff */
[----:B------:R-:W-:Y:S06]  /*8700*/  RET.REL.NODEC R20 `(_Z12KKT_EVALUATEPfS_S_) ;  /* 0xffffff78143c7950 */ /* 0x000fec0003c3ffff */
        .type           $_Z12KKT_EVALUATEPfS_S_$_Z8J_1_9_14PfS_,@function
        .size           $_Z12KKT_EVALUATEPfS_S_$_Z8J_1_9_14PfS_,($_Z12KKT_EVALUATEPfS_S_$_Z8J_1_9_15PfS_ - $_Z12KKT_EVALUATEPfS_S_$_Z8J_1_9_14PfS_)
$_Z12KKT_EVALUATEPfS_S_$_Z8J_1_9_14PfS_:
[----:B------:R-:W-:Y:S01]  /*8710*/  HFMA2 R4, -RZ, RZ, 0, 0 ;  /* 0x00000000ff047431 */ /* 0x000fe200000001ff */
[----:B------:R-:W-:Y:S06]  /*8720*/  RET.REL.NODEC R20 `(_Z12KKT_EVALUATEPfS_S_) ;  /* 0xffffff7814347950 */ /* 0x000fec0003c3ffff */
        .type           $_Z12KKT_EVALUATEPfS_S_$_Z8J_1_9_15PfS_,@function
        .size           $_Z12KKT_EVALUATEPfS_S_$_Z8J_1_9_15PfS_,($_Z12KKT_EVALUATEPfS_S_$_Z8J_1_9_16PfS_ - $_Z12KKT_EVALUATEPfS_S_$_Z8J_1_9_15PfS_)
$_Z12KKT_EVALUATEPfS_S_$_Z8J_1_9_15PfS_:
[----:B------:R-:W-:Y:S01]  /*8730*/  IMAD.MOV.U32 R4, RZ, RZ, RZ ;  /* 0x000000ffff047224 */ /* 0x000fe200078e00ff */
[----:B------:R-:W-:Y:S06]  /*8740*/  RET.REL.NODEC R20 `(_Z12KKT_EVALUATEPfS_S_) ;  /* 0xffffff78142c7950 */ /* 0x000fec0003c3ffff */
        .type           $_Z12KKT_EVALUATEPfS_S_$_Z8J_1_9_16PfS_,@function
        .size           $_Z12KKT_EVALUATEPfS_S_$_Z8J_1_9_16PfS_,($_Z12KKT_EVALUATEPfS_S_$_Z8J_1_9_17PfS_ - $_Z12KKT_EVALUATEPfS_S_$_Z8J_1_9_16PfS_)
$_Z12KKT_EVALUATEPfS_S_$_Z8J_1_9_16PfS_:
[----:B------:R-:W-:Y:S01]  /*8750*/  MOV R4, RZ ;  /* 0x000000ff00047202 */ /* 0x000fe20000000f00 */
[----:B------:R-:W-:Y:S06]  /*8760*/  RET.REL.NODEC R20 `(_Z12KKT_EVALUATEPfS_S_) ;  /* 0xffffff7814247950 */ /* 0x000fec0003c3ffff */
        .type           $_Z12KKT_EVALUATEPfS_S_$_Z8J_1_9_17PfS_,@function
        .size           $_Z12KKT_EVALUATEPfS_S_$_Z8J_1_9_17PfS_,($_Z12KKT_EVALUATEPfS_S_$_Z8J_1_9_18PfS_ - $_Z12KKT_EVALUATEPfS_S_$_Z8J_1_9_17PfS_)
$_Z12KKT_EVALUATEPfS_S_$_Z8J_1_9_17PfS_:
        /* <DEDUP_REMOVED lines=10> */
        .type           $_Z12KKT_EVALUATEPfS_S_$_Z8J_1_9_18PfS_,@function
        .size           $_Z12KKT_EVALUATEPfS_S_$_Z8J_1_9_18PfS_,($_Z12KKT_EVALUATEPfS_S_$_Z8J_1_9_19PfS_ - $_Z12KKT_EVALUATEPfS_S_$_Z8J_1_9_18PfS_)
$_Z12KKT_EVALUATEPfS_S_$_Z8J_1_9_18PfS_:
[----:B------:R-:W-:Y:S01]  /*8810*/  IMAD.MOV.U32 R4, RZ, RZ, RZ ;  /* 0x000000ffff047224 */ /* 0x000fe200078e00ff */
[----:B------:R-:W-:Y:S06]  /*8820*/  RET.REL.NODEC R20 `(_Z12KKT_EVALUATEPfS_S_) ;  /* 0xffffff7414f47950 */ /* 0x000fec0003c3ffff */
        .type           $_Z12KKT_EVALUATEPfS_S_$_Z8J_1_9_19PfS_,@function
        .size           $_Z12KKT_EVALUATEPfS_S_$_Z8J_1_9_19PfS_,($_Z12KKT_EVALUATEPfS_S_$_Z8J_1_9_20PfS_ - $_Z12KKT_EVALUATEPfS_S_$_Z8J_1_9_19PfS_)
$_Z12KKT_EVALUATEPfS_S_$_Z8J_1_9_19PfS_:
[----:B------:R-:W-:Y:S01]  /*8830*/  HFMA2 R4, -RZ, RZ, 0, 0 ;  /* 0x00000000ff047431 */ /* 0x000fe200000001ff */
[----:B------:R-:W-:Y:S06]  /*8840*/  RET.REL.NODEC R20 `(_Z12KKT_EVALUATEPfS_S_) ;  /* 0xffffff7414ec7950 */ /* 0x000fec0003c3ffff */
        .type           $_Z12KKT_EVALUATEPfS_S_$_Z8J_1_9_20PfS_,@function
        .size           $_Z12KKT_EVALUATEPfS_S_$_Z8J_1_9_20PfS_,($_Z12KKT_EVALUATEPfS_S_$_Z8J_1_9_21PfS_ - $_Z12KKT_EVALUATEPfS_S_$_Z8J_1_9_20PfS_)
$_Z12KKT_EVALUATEPfS_S_$_Z8J_1_9_20PfS_:
[----:B------:R-:W-:Y:S01]  /*8850*/  IMAD.MOV.U32 R4, RZ, RZ, RZ ;  /* 0x000000ffff047224 */ /* 0x000fe200078e00ff */
[----:B------:R-:W-:Y:S06]  /*8860*/  RET.REL.NODEC R20 `(_Z12KKT_EVALUATEPfS_S_) ;  /* 0xffffff7414e47950 */ /* 0x000fec0003c3ffff */
        .type           $_Z12KKT_EVALUATEPfS_S_$_Z8J_1_9_21PfS_,@function
        .size           $_Z12KKT_EVALUATEPfS_S_$_Z8J_1_9_21PfS_,($_Z12KKT_EVALUATEPfS_S_$_Z8J_2_0_10PfS_ - $_Z12KKT_EVALUATEPfS_S_$_Z8J_1_9_21PfS_)
$_Z12KKT_EVALUATEPfS_S_$_Z8J_1_9_21PfS_:
[----:B------:R-:W-:Y:S01]  /*8870*/  MOV R4, RZ ;  /* 0x000000ff00047202 */ /* 0x000fe20000000f00 */
[----:B------:R-:W-:Y:S06]  /*8880*/  RET.REL.NODEC R20 `(_Z12KKT_EVALUATEPfS_S_) ;  /* 0xffffff7414dc7950 */ /* 0x000fec0003c3ffff */
        .type           $_Z12KKT_EVALUATEPfS_S_$_Z8J_2_0_10PfS_,@function
        .size           $_Z12KKT_EVALUATEPfS_S_$_Z8J_2_0_10PfS_,($_Z12KKT_EVALUATEPfS_S_$_Z8J_2_0_11PfS_ - $_Z12KKT_EVALUATEPfS_S_$_Z8J_2_0_10PfS_)
$_Z12KKT_EVALUATEPfS_S_$_Z8J_2_0_10PfS_:
[----:B------:R-:W-:Y:S01]  /*8890*/  IMAD.MOV.U32 R4, RZ, RZ, RZ ;  /* 0x000000ffff047224 */ /* 0x000fe200078e00ff */
[----:B------:R-:W-:Y:S06]  /*88a0*/  RET.REL.NODEC R20 `(_Z12KKT_EVALUATEPfS_S_) ;  /* 0xffffff7414d47950 */ /* 0x000fec0003c3ffff */
        .type           $_Z12KKT_EVALUATEPfS_S_$_Z8J_2_0_11PfS_,@function
        .size           $_Z12KKT_EVALUATEPfS_S_$_Z8J_2_0_11PfS_,($_Z12KKT_EVALUATEPfS_S_$_Z8J_2_0_12PfS_ - $_Z12KKT_EVALUATEPfS_S_$_Z8J_2_0_11PfS_)
$_Z12KKT_EVALUATEPfS_S_$_Z8J_2_0_11PfS_:
[----:B------:R-:W-:Y:S01]  /*88b0*/  HFMA2 R4, -RZ, RZ, 0, 0 ;  /* 0x00000000ff047431 */ /* 0x000fe200000001ff */
[----:B------:R-:W-:Y:S06]  /*88c0*/  RET.REL.NODEC R20 `(_Z12KKT_EVALUATEPfS_S_) ;  /* 0xffffff7414cc7950 */ /* 0x000fec0003c3ffff */
        .type           $_Z12KKT_EVALUATEPfS_S_$_Z8J_2_0_12PfS_,@function
        .size           $_Z12KKT_EVALUATEPfS_S_$_Z8J_2_0_12PfS_,($_Z12KKT_EVALUATEPfS_S_$_Z8J_2_0_13PfS_ - $_Z12KKT_EVALUATEPfS_S_$_Z8J_2_0_12PfS_)
$_Z12KKT_EVALUATEPfS_S_$_Z8J_2_0_12PfS_:
[----:B------:R-:W-:Y:S01]  /*88d0*/  IMAD.MOV.U32 R4, RZ, RZ, RZ ;  /* 0x000000ffff047224 */ /* 0x000fe200078e00ff */
[----:B------:R-:W-:Y:S06]  /*88e0*/  RET.REL.NODEC R20 `(_Z12KKT_EVALUATEPfS_S_) ;  /* 0xffffff7414c47950 */ /* 0x000fec0003c3ffff */
        .type           $_Z12KKT_EVALUATEPfS_S_$_Z8J_2_0_13PfS_,@function
        .size           $_Z12KKT_EVALUATEPfS_S_$_Z8J_2_0_13PfS_,($_Z12KKT_EVALUATEPfS_S_$_Z8J_2_0_14PfS_ - $_Z12KKT_EVALUATEPfS_S_$_Z8J_2_0_13PfS_)
$_Z12KKT_EVALUATEPfS_S_$_Z8J_2_0_13PfS_:
[----:B------:R-:W-:Y:S01]  /*88f0*/  MOV R4, RZ ;  /* 0x000000ff00047202 */ /* 0x000fe20000000f00 */
[----:B------:R-:W-:Y:S06]  /*8900*/  RET.REL.NODEC R20 `(_Z12KKT_EVALUATEPfS_S_) ;  /* 0xffffff7414bc7950 */ /* 0x000fec0003c3ffff */
        .type           $_Z12KKT_EVALUATEPfS_S_$_Z8J_2_0_14PfS_,@function
        .size           $_Z12KKT_EVALUATEPfS_S_$_Z8J_2_0_14PfS_,($_Z12KKT_EVALUATEPfS_S_$_Z8J_2_0_15PfS_ - $_Z12KKT_EVALUATEPfS_S_$_Z8J_2_0_14PfS_)
$_Z12KKT_EVALUATEPfS_S_$_Z8J_2_0_14PfS_:
[----:B------:R-:W-:Y:S01]  /*8910*/  IMAD.MOV.U32 R4, RZ, RZ, RZ ;  /* 0x000000ffff047224 */ /* 0x000fe200078e00ff */
[----:B------:R-:W-:Y:S06]  /*8920*/  RET.REL.NODEC R20 `(_Z12KKT_EVALUATEPfS_S_) ;  /* 0xffffff7414b47950 */ /* 0x000fec0003c3ffff */
        .type           $_Z12KKT_EVALUATEPfS_S_$_Z8J_2_0_15PfS_,@function
        .size           $_Z12KKT_EVALUATEPfS_S_$_Z8J_2_0_15PfS_,($_Z12KKT_EVALUATEPfS_S_$_Z8J_2_0_16PfS_ - $_Z12KKT_EVALUATEPfS_S_$_Z8J_2_0_15PfS_)
$_Z12KKT_EVALUATEPfS_S_$_Z8J_2_0_15PfS_:
[----:B------:R-:W-:Y:S01]  /*8930*/  HFMA2 R4, -RZ, RZ, 0, 0 ;  /* 0x00000000ff047431 */ /* 0x000fe200000001ff */
[----:B------:R-:W-:Y:S06]  /*8940*/  RET.REL.NODEC R20 `(_Z12KKT_EVALUATEPfS_S_) ;  /* 0xffffff7414ac7950 */ /* 0x000fec0003c3ffff */
        .type           $_Z12KKT_EVALUATEPfS_S_$_Z8J_2_0_16PfS_,@function
        .size           $_Z12KKT_EVALUATEPfS_S_$_Z8J_2_0_16PfS_,($_Z12KKT_EVALUATEPfS_S_$_Z8J_2_0_17PfS_ - $_Z12KKT_EVALUATEPfS_S_$_Z8J_2_0_16PfS_)
$_Z12KKT_EVALUATEPfS_S_$_Z8J_2_0_16PfS_:
[----:B------:R-:W-:Y:S01]  /*8950*/  IMAD.MOV.U32 R4, RZ, RZ, RZ ;  /* 0x000000ffff047224 */ /* 0x000fe200078e00ff */
[----:B------:R-:W-:Y:S06]  /*8960*/  RET.REL.NODEC R20 `(_Z12KKT_EVALUATEPfS_S_) ;  /* 0xffffff7414a47950 */ /* 0x000fec0003c3ffff */
        .type           $_Z12KKT_EVALUATEPfS_S_$_Z8J_2_0_17PfS_,@function
        .size           $_Z12KKT_EVALUATEPfS_S_$_Z8J_2_0_17PfS_,($_Z12KKT_EVALUATEPfS_S_$_Z8J_2_0_18PfS_ - $_Z12KKT_EVALUATEPfS_S_$_Z8J_2_0_17PfS_)
$_Z12KKT_EVALUATEPfS_S_$_Z8J_2_0_17PfS_:
[----:B------:R-:W-:Y:S01]  /*8970*/  MOV R4, RZ ;  /* 0x000000ff00047202 */ /* 0x000fe20000000f00 */
[----:B------:R-:W-:Y:S06]  /*8980*/  RET.REL.NODEC R20 `(_Z12KKT_EVALUATEPfS_S_) ;  /* 0xffffff74149c7950 */ /* 0x000fec0003c3ffff */
        .type           $_Z12KKT_EVALUATEPfS_S_$_Z8J_2_0_18PfS_,@function
        .size           $_Z12KKT_EVALUATEPfS_S_$_Z8J_2_0_18PfS_,($_Z12KKT_EVALUATEPfS_S_$_Z8J_2_0_19PfS_ - $_Z12KKT_EVALUATEPfS_S_$_Z8J_2_0_18PfS_)
$_Z12KKT_EVALUATEPfS_S_$_Z8J_2_0_18PfS_:
[----:B------:R-:W-:Y:S01]  /*8990*/  IMAD.MOV.U32 R4, RZ, RZ, RZ ;  /* 0x000000ffff047224 */ /* 0x000fe200078e00ff */
[----:B------:R-:W-:Y:S06]  /*89a0*/  RET.REL.NODEC R20 `(_Z12KKT_EVALUATEPfS_S_) ;  /* 0xffffff7414947950 */ /* 0x000fec0003c3ffff */
        .type           $_Z12KKT_EVALUATEPfS_S_$_Z8J_2_0_19PfS_,@function
        .size           $_Z12KKT_EVALUATEPfS_S_$_Z8J_2_0_19PfS_,($_Z12KKT_EVALUATEPfS_S_$_Z8J_2_0_20PfS_ - $_Z12KKT_EVALUATEPfS_S_$_Z8J_2_0_19PfS_)
$_Z12KKT_EVALUATEPfS_S_$_Z8J_2_0_19PfS_:
[----:B------:R-:W-:Y:S01]  /*89b0*/  HFMA2 R4, -RZ, RZ, 0, 0 ;  /* 0x00000000ff047431 */ /* 0x000fe200000001ff */
[----:B------:R-:W-:Y:S06]  /*89c0*/  RET.REL.NODEC R20 `(_Z12KKT_EVALUATEPfS_S_) ;  /* 0xffffff74148c7950 */ /* 0x000fec0003c3ffff */
        .type           $_Z12KKT_EVALUATEPfS_S_$_Z8J_2_0_20PfS_,@function
        .size           $_Z12KKT_EVALUATEPfS_S_$_Z8J_2_0_20PfS_,($_Z12KKT_EVALUATEPfS_S_$_Z8J_2_0_21PfS_ - $_Z12KKT_EVALUATEPfS_S_$_Z8J_2_0_20PfS_)
$_Z12KKT_EVALUATEPfS_S_$_Z8J_2_0_20PfS_:
[----:B------:R-:W-:Y:S01]  /*89d0*/  IMAD.MOV.U32 R4, RZ, RZ, RZ ;  /* 0x000000ffff047224 */ /* 0x000fe200078e00ff */
[----:B------:R-:W-:Y:S06]  /*89e0*/  RET.REL.NODEC R20 `(_Z12KKT_EVALUATEPfS_S_) ;  /* 0xffffff7414847950 */ /* 0x000fec0003c3ffff */
        .type           $_Z12KKT_EVALUATEPfS_S_$_Z8J_2_0_21PfS_,@function
        .size           $_Z12KKT_EVALUATEPfS_S_$_Z8J_2_0_21PfS_,($_Z12KKT_EVALUATEPfS_S_$_Z8J_2_10_0PfS_ - $_Z12KKT_EVALUATEPfS_S_$_Z8J_2_0_21PfS_)
$_Z12KKT_EVALUATEPfS_S_$_Z8J_2_0_21PfS_:
[----:B------:R-:W-:Y:S01]  /*89f0*/  MOV R4, RZ ;  /* 0x000000ff00047202 */ /* 0x000fe20000000f00 */
[----:B------:R-:W-:Y:S06]  /*8a00*/  RET.REL.NODEC R20 `(_Z12KKT_EVALUATEPfS_S_) ;  /* 0xffffff74147c7950 */ /* 0x000fec0003c3ffff */
        .type           $_Z12KKT_EVALUATEPfS_S_$_Z8J_2_10_0PfS_,@function
        .size           $_Z12KKT_EVALUATEPfS_S_$_Z8J_2_10_0PfS_,($_Z12KKT_EVALUATEPfS_S_$_Z8J_2_10_1PfS_ - $_Z12KKT_EVALUATEPfS_S_$_Z8J_2_10_0PfS_)
$_Z12KKT_EVALUATEPfS_S_$_Z8J_2_10_0PfS_:
[----:B------:R-:W-:Y:S01]  /*8a10*/  IMAD.MOV.U32 R4, RZ, RZ, RZ ;  /* 0x000000ffff047224 */ /* 0x000fe200078e00ff */
[----:B------:R-:W-:Y:S06]  /*8a20*/  RET.REL.NODEC R20 `(_Z12KKT_EVALUATEPfS_S_) ;  /* 0xffffff7414747950 */ /* 0x000fec0003c3ffff */
        .type           $_Z12KKT_EVALUATEPfS_S_$_Z8J_2_10_1PfS_,@function
        .size           $_Z12KKT_EVALUATEPfS_S_$_Z8J_2_10_1PfS_,($_Z12KKT_EVALUATEPfS_S_$_Z8J_2_10_2PfS_ - $_Z12KKT_EVALUATEPfS_S_$_Z8J_2_10_1PfS_)
$_Z12KKT_EVALUATEPfS_S_$_Z8J_2_10_1PfS_:
[----:B------:R-:W-:Y:S01]  /*8a30*/  HFMA2 R4, -RZ, RZ, 0, 0 ;  /* 0x00000000ff047431 */ /* 0x000fe200000001ff */
[----:B------:R-:W-:Y:S06]  /*8a40*/  RET.REL.NODEC R20 `(_Z12KKT_EVALUATEPfS_S_) ;  /* 0xffffff74146c7950 */ /* 0x000fec0003c3ffff */
        .type           $_Z12KKT_EVALUATEPfS_S_$_Z8J_2_10_2PfS_,@function
        .size           $_Z12KKT_EVALUATEPfS_S_$_Z8J_2_10_2PfS_,($_Z12KKT_EVALUATEPfS_S_$_Z8J_2_10_3PfS_ - $_Z12KKT_EVALUATEPfS_S_$_Z8J_2_10_2PfS_)
$_Z12KKT_EVALUATEPfS_S_$_Z8J_2_10_2PfS_:
[----:B------:R-:W-:Y:S01]  /*8a50*/  IMAD.MOV.U32 R4, RZ, RZ, RZ ;  /* 0x000000ffff047224 */ /* 0x000fe200078e00ff */
[----:B------:R-:W-:Y:S06]  /*8a60*/  RET.REL.NODEC R20 `(_Z12KKT_EVALUATEPfS_S_) ;  /* 0xffffff7414647950 */ /* 0x000fec0003c3ffff */
        .type           $_Z12KKT_EVALUATEPfS_S_$_Z8J_2_10_3PfS_,@function
        .size           $_Z12KKT_EVALUATEPfS_S_$_Z8J_2_10_3PfS_,($_Z12KKT_EVALUATEPfS_S_$_Z8J_2_10_4PfS_ - $_Z12KKT_EVALUATEPfS_S_$_Z8J_2_10_3PfS_)
$_Z12KKT_EVALUATEPfS_S_$_Z8J_2_10_3PfS_:
[----:B------:R-:W-:Y:S01]  /*8a70*/  MOV R4, RZ ;  /* 0x000000ff00047202 */ /* 0x000fe20000000f00 */
[----:B------:R-:W-:Y:S06]  /*8a80*/  RET.REL.NODEC R20 `(_Z12KKT_EVALUATEPfS_S_) ;  /* 0xffffff74145c7950 */ /* 0x000fec0003c3ffff */
        .type           $_Z12KKT_EVALUATEPfS_S_$_Z8J_2_10_4PfS_,@function
        .size           $_Z12KKT_EVALUATEPfS_S_$_Z8J_2_10_4PfS_,($_Z12KKT_EVALUATEPfS_S_$_Z8J_2_10_5PfS_ - $_Z12KKT_EVALUATEPfS_S_$_Z8J_2_10_4PfS_)
$_Z12KKT_EVALUATEPfS_S_$_Z8J_2_10_4PfS_:
[----:B------:R-:W-:Y:S01]  /*8a90*/  IMAD.MOV.U32 R4, RZ, RZ, RZ ;  /* 0x000000ffff047224 */ /* 0x000fe200078e00ff */
[----:B------:R-:W-:Y:S06]  /*8aa0*/  RET.REL.NODEC R20 `(_Z12KKT_EVALUATEPfS_S_) ;  /* 0xffffff7414547950 */ /* 0x000fec0003c3ffff */
        .type           $_Z12KKT_EVALUATEPfS_S_$_Z8J_2_10_5PfS_,@function
        .size           $_Z12KKT_EVALUATEPfS_S_$_Z8J_2_10_5PfS_,($_Z12KKT_EVALUATEPfS_S_$_Z8J_2_10_6PfS_ - $_Z12KKT_EVALUATEPfS_S_$_Z8J_2_10_5PfS_)
$_Z12KKT_EVALUATEPfS_S_$_Z8J_2_10_5PfS_:
[----:B------:R-:W-:Y:S01]  /*8ab0*/  HFMA2 R4, -RZ, RZ, 0, 0 ;  /* 0x00000000ff047431 */ /* 0x000fe200000001ff */
[----:B------:R-:W-:Y:S06]  /*8ac0*/  RET.REL.NODEC R20 `(_Z12KKT_EVALUATEPfS_S_) ;  /* 0xffffff74144c7950 */ /* 0x000fec0003c3ffff */
        .type           $_Z12KKT_EVALUATEPfS_S_$_Z8J_2_10_6PfS_,@function
        .size           $_Z12KKT_EVALUATEPfS_S_$_Z8J_2_10_6PfS_,($_Z12KKT_EVALUATEPfS_S_$_Z8J_2_10_7PfS_ - $_Z12KKT_EVALUATEPfS_S_$_Z8J_2_10_6PfS_)
$_Z12KKT_EVALUATEPfS_S_$_Z8J_2_10_6PfS_:
[----:B------:R-:W-:Y:S01]  /*8ad0*/  IMAD.MOV.U32 R4, RZ, RZ, RZ ;  /* 0x000000ffff047224 */ /* 0x000fe200078e00ff */
[----:B------:R-:W-:Y:S06]  /*8ae0*/  RET.REL.NODEC R20 `(_Z12KKT_EVALUATEPfS_S_) ;  /* 0xffffff7414447950 */ /* 0x000fec0003c3ffff */
        .type           $_Z12KKT_EVALUATEPfS_S_$_Z8J_2_10_7PfS_,@function
        .size           $_Z12KKT_EVALUATEPfS_S_$_Z8J_2_10_7PfS_,($_Z12KKT_EVALUATEPfS_S_$_Z8J_2_10_8PfS_ - $_Z12KKT_EVALUATEPfS_S_$_Z8J_2_10_7PfS_)
$_Z12KKT_EVALUATEPfS_S_$_Z8J_2_10_7PfS_:
[----:B------:R-:W-:Y:S01]  /*8af0*/  MOV R4, RZ ;  /* 0x000000ff00047202 */ /* 0x000fe20000000f00 */
[----:B------:R-:W-:Y:S06]  /*8b00*/  RET.REL.NODEC R20 `(_Z12KKT_EVALUATEPfS_S_) ;  /* 0xffffff74143c7950 */ /* 0x000fec0003c3ffff */
        .type           $_Z12KKT_EVALUATEPfS_S_$_Z8J_2_10_8PfS_,@function
        .size           $_Z12KKT_EVALUATEPfS_S_$_Z8J_2_10_8PfS_,($_Z12KKT_EVALUATEPfS_S_$_Z8J_2_10_9PfS_ - $_Z12KKT_EVALUATEPfS_S_$_Z8J_2_10_8PfS_)
$_Z12KKT_EVALUATEPfS_S_$_Z8J_2_10_8PfS_:
[----:B------:R-:W-:Y:S01]  /*8b10*/  IMAD.MOV.U32 R4, RZ, RZ, RZ ;  /* 0x000000ffff047224 */ /* 0x000fe200078e00ff */
[----:B------:R-:W-:Y:S06]  /*8b20*/  RET.REL.NODEC R20 `(_Z12KKT_EVALUATEPfS_S_) ;  /* 0xffffff7414347950 */ /* 0x000fec0003c3ffff */
        .type           $_Z12KKT_EVALUATEPfS_S_$_Z8J_2_10_9PfS_,@function
        .size           $_Z12KKT_EVALUATEPfS_S_$_Z8J_2_10_9PfS_,($_Z12KKT_EVALUATEPfS_S_$_Z8J_2_11_0PfS_ - $_Z12KKT_EVALUATEPfS_S_$_Z8J_2_10_9PfS_)
$_Z12KKT_EVALUATEPfS_S_$_Z8J_2_10_9PfS_:
[----:B------:R-:W-:Y:S01]  /*8b30*/  HFMA2 R4, -RZ, RZ, 0, 0 ;  /* 0x00000000ff047431 */ /* 0x000fe200000001ff */
[----:B------:R-:W-:Y:S06]  /*8b40*/  RET.REL.NODEC R20 `(_Z12KKT_EVALUATEPfS_S_) ;  /* 0xffffff74142c7950 */ /* 0x000fec0003c3ffff */
        .type           $_Z12KKT_EVALUATEPfS_S_$_Z8J_2_11_0PfS_,@function
        .size           $_Z12KKT_EVALUATEPfS_S_$_Z8J_2_11_0PfS_,($_Z12KKT_EVALUATEPfS_S_$_Z8J_2_11_1PfS_ - $_Z12KKT_EVALUATEPfS_S_$_Z8J_2_11_0PfS_)
$_Z12KKT_EVALUATEPfS_S_$_Z8J_2_11_0PfS_:
[----:B------:R-:W-:Y:S01]  /*8b50*/  IMAD.MOV.U32 R4, RZ, RZ, RZ ;  /* 0x000000ffff047224 */ /* 0x000fe200078e00ff */
[----:B------:R-:W-:Y:S06]  /*8b60*/  RET.REL.NODEC R20 `(_Z12KKT_EVALUATEPfS_S_) ;  /* 0xffffff7414247950 */ /* 0x000fec0003c3ffff */
        .type           $_Z12KKT_EVALUATEPfS_S_$_Z8J_2_11_1PfS_,@function
        .size           $_Z12KKT_EVALUATEPfS_S_$_Z8J_2_11_1PfS_,($_Z12KKT_EVALUATEPfS_S_$_Z8J_2_11_2PfS_ - $_Z12KKT_EVALUATEPfS_S_$_Z8J_2_11_1PfS_)
$_Z12KKT_EVALUATEPfS_S_$_Z8J_2_11_1PfS_:
[----:B------:R-:W-:Y:S01]  /*8b70*/  MOV R4, RZ ;  /* 0x000000ff00047202 */ /* 0x000fe20000000f00 */
[----:B------:R-:W-:Y:S06]  /*8b80*/  RET.REL.NODEC R20 `(_Z12KKT_EVALUATEPfS_S_) ;  /* 0xffffff74141c7950 */ /* 0x000fec0003c3ffff */
        .type           $_Z12KKT_EVALUATEPfS_S_$_Z8J_2_11_2PfS_,@function
        .size           $_Z12KKT_EVALUATEPfS_S_$_Z8J_2_11_2PfS_,($_Z12KKT_EVALUATEPfS_S_$_Z8J_2_11_3PfS_ - $_Z12KKT_EVALUATEPfS_S_$_Z8J_2_11_2PfS_)
$_Z12KKT_EVALUATEPfS_S_$_Z8J_2_11_2PfS_:
[----:B------:R-:W-:Y:S01]  /*8b90*/  IMAD.MOV.U32 R4, RZ, RZ, RZ ;  /* 0x000000ffff047224 */ /* 0x000fe200078e00ff */
[----:B------:R-:W-:Y:S06]  /*8ba0*/  RET.REL.NODEC R20 `(_Z12KKT_EVALUATEPfS_S_) ;  /* 0xffffff7414147950 */ /* 0x000fec0003c3ffff */
        .type           $_Z12KKT_EVALUATEPfS_S_$_Z8J_2_11_3PfS_,@function
        .size           $_Z12KKT_EVALUATEPfS_S_$_Z8J_2_11_3PfS_,($_Z12KKT_EVALUATEPfS_S_$_Z8J_2_11_4PfS_ - $_Z12KKT_EVALUATEPfS_S_$_Z8J_2_11_3PfS_)
$_Z12KKT_EVALUATEPfS_S_$_Z8J_2_11_3PfS_:
[----:B------:R-:W-:Y:S01]  /*8bb0*/  HFMA2 R4, -RZ, RZ, 0, 0 ;  /* 0x00000000ff047431 */ /* 0x000fe200000001ff */
[----:B------:R-:W-:Y:S06]  /*8bc0*/  RET.REL.NODEC R20 `(_Z12KKT_EVALUATEPfS_S_) ;  /* 0xffffff74140c7950 */ /* 0x000fec0003c3ffff */
        .type           $_Z12KKT_EVALUATEPfS_S_$_Z8J_2_11_4PfS_,@function
        .size           $_Z12KKT_EVALUATEPfS_S_$_Z8J_2_11_4PfS_,($_Z12KKT_EVALUATEPfS_S_$_Z8J_2_11_5PfS_ - $_Z12KKT_EVALUATEPfS_S_$_Z8J_2_11_4PfS_)
$_Z12KKT_EVALUATEPfS_S_$_Z8J_2_11_4PfS_:
[----:B------:R-:W-:Y:S01]  /*8bd0*/  IMAD.MOV.U32 R4, RZ, RZ, RZ ;  /* 0x000000ffff047224 */ /* 0x000fe200078e00ff */
[----:B------:R-:W-:Y:S06]  /*8be0*/  RET.REL.NODEC R20 `(_Z12KKT_EVALUATEPfS_S_) ;  /* 0xffffff7414047950 */ /* 0x000fec0003c3ffff */
        .type           $_Z12KKT_EVALUATEPfS_S_$_Z8J_2_11_5PfS_,@function
        .size           $_Z12KKT_EVALUATEPfS_S_$_Z8J_2_11_5PfS_,($_Z12KKT_EVALUATEPfS_S_$_Z8J_2_11_6PfS_ - $_Z12KKT_EVALUATEPfS_S_$_Z8J_2_11_5PfS_)
$_Z12KKT_EVALUATEPfS_S_$_Z8J_2_11_5PfS_:
[----:B------:R-:W-:Y:S01]  /*8bf0*/  MOV R4, RZ ;  /* 0x000000ff00047202 */ /* 0x000fe20000000f00 */
[----:B------:R-:W-:Y:S06]  /*8c00*/  RET.REL.NODEC R20 `(_Z12KKT_EVALUATEPfS_S_) ;  /* 0xffffff7014fc7950 */ /* 0x000fec0003c3ffff */
        .type           $_Z12KKT_EVALUATEPfS_S_$_Z8J_2_11_6PfS_,@function
        .size           $_Z12KKT_EVALUATEPfS_S_$_Z8J_2_11_6PfS_,($_Z12KKT_EVALUATEPfS_S_$_Z8J_2_11_7PfS_ - $_Z12KKT_EVALUATEPfS_S_$_Z8J_2_11_6PfS_)
$_Z12KKT_EVALUATEPfS_S_$_Z8J_2_11_6PfS_:
[----:B------:R-:W-:Y:S01]  /*8c10*/  IMAD.MOV.U32 R4, RZ, RZ, RZ ;  /* 0x000000ffff047224 */ /* 0x000fe200078e00ff */
[----:B------:R-:W-:Y:S06]  /*8c20*/  RET.REL.NODEC R20 `(_Z12KKT_EVALUATEPfS_S_) ;  /* 0xffffff7014f47950 */ /* 0x000fec0003c3ffff */
        .type           $_Z12KKT_EVALUATEPfS_S_$_Z8J_2_11_7PfS_,@function
        .size           $_Z12KKT_EVALUATEPfS_S_$_Z8J_2_11_7PfS_,($_Z12KKT_EVALUATEPfS_S_$_Z8J_2_11_8PfS_ - $_Z12KKT_EVALUATEPfS_S_$_Z8J_2_11_7PfS_)
$_Z12KKT_EVALUATEPfS_S_$_Z8J_2_11_7PfS_:
[----:B------:R-:W-:Y:S01]  /*8c30*/  HFMA2 R4, -RZ, RZ, 0, 0 ;  /* 0x00000000ff047431 */ /* 0x000fe200000001ff */
[----:B------:R-:W-:Y:S06]  /*8c40*/  RET.REL.NODEC R20 `(_Z12KKT_EVALUATEPfS_S_) ;  /* 0xffffff7014ec7950 */ /* 0x000fec0003c3ffff */
        .type           $_Z12KKT_EVALUATEPfS_S_$_Z8J_2_11_8PfS_,@function
        .size           $_Z12KKT_EVALUATEPfS_S_$_Z8J_2_11_8PfS_,($_Z12KKT_EVALUATEPfS_S_$_Z8J_2_11_9PfS_ - $_Z12KKT_EVALUATEPfS_S_$_Z8J_2_11_8PfS_)
$_Z12KKT_EVALUATEPfS_S_$_Z8J_2_11_8PfS_:
[----:B------:R-:W-:Y:S01]  /*8c50*/  IMAD.MOV.U32 R4, RZ, RZ, RZ ;  /* 0x000000ffff047224 */ /* 0x000fe200078e00ff */
[----:B------:R-:W-:Y:S06]  /*8c60*/  RET.REL.NODEC R20 `(_Z12KKT_EVALUATEPfS_S_) ;  /* 0xffffff7014e47950 */ /* 0x000fec0003c3ffff */
        .type           $_Z12KKT_EVALUATEPfS_S_$_Z8J_2_11_9PfS_,@function
        .size           $_Z12KKT_EVALUATEPfS_S_$_Z8J_2_11_9PfS_,($_Z12KKT_EVALUATEPfS_S_$_Z8J_2_12_0PfS_ - $_Z12KKT_EVALUATEPfS_S_$_Z8J_2_11_9PfS_)
$_Z12KKT_EVALUATEPfS_S_$_Z8J_2_11_9PfS_:
[----:B------:R-:W-:Y:S01]  /*8c70*/  MOV R4, RZ ;  /* 0x000000ff00047202 */ /* 0x000fe20000000f00 */
[----:B------:R-:W-:Y:S06]  /*8c80*/  RET.REL.NODEC R20 `(_Z12KKT_EVALUATEPfS_S_) ;  /* 0xffffff7014dc7950 */ /* 0x000fec0003c3ffff */
        .type           $_Z12KKT_EVALUATEPfS_S_$_Z8J_2_12_0PfS_,@function
        .size           $_Z12KKT_EVALUATEPfS_S_$_Z8J_2_12_0PfS_,($_Z12KKT_EVALUATEPfS_S_$_Z8J_2_12_1PfS_ - $_Z12KKT_EVALUATEPfS_S_$_Z8J_2_12_0PfS_)
$_Z12KKT_EVALUATEPfS_S_$_Z8J_2_12_0PfS_:
[----:B------:R-:W-:Y:S01]  /*8c90*/  IMAD.MOV.U32 R4, RZ, RZ, RZ ;  /* 0x000000ffff047224 */ /* 0x000fe200078e00ff */
[----:B------:R-:W-:Y:S06]  /*8ca0*/  RET.REL.NODEC R20 `(_Z12KKT_EVALUATEPfS_S_) ;  /* 0xffffff7014d47950 */ /* 0x000fec0003c3ffff */
        .type           $_Z12KKT_EVALUATEPfS_S_$_Z8J_2_12_1PfS_,@function
        .size           $_Z12KKT_EVALUATEPfS_S_$_Z8J_2_12_1PfS_,($_Z12KKT_EVALUATEPfS_S_$_Z8J_2_12_2PfS_ - $_Z12KKT_EVALUATEPfS_S_$_Z8J_2_12_1PfS_)
$_Z12KKT_EVALUATEPfS_S_$_Z8J_2_12_1PfS_:
[----:B------:R-:W-:Y:S01]  /*8cb0*/  HFMA2 R4, -RZ, RZ, 0, 0 ;  /* 0x00000000ff047431 */ /* 0x000fe200000001ff */
[----:B------:R-:W-:Y:S06]  /*8cc0*/  RET.REL.NODEC R20 `(_Z12KKT_EVALUATEPfS_S_) ;  /* 0xffffff7014cc7950 */ /* 0x000fec0003c3ffff */
        .type           $_Z12KKT_EVALUATEPfS_S_$_Z8J_2_12_2PfS_,@function
        .size           $_Z12KKT_EVALUATEPfS_S_$_Z8J_2_12_2PfS_,($_Z12KKT_EVALUATEPfS_S_$_Z8J_2_12_3PfS_ - $_Z12KKT_EVALUATEPfS_S_$_Z8J_2_12_2PfS_)
$_Z12KKT_EVALUATEPfS_S_$_Z8J_2_12_2PfS_:
[----:B------:R-:W-:Y:S01]  /*8cd0*/  IMAD.MOV.U32 R4, RZ, RZ, RZ ;  /* 0x000000ffff047224 */ /* 0x000fe200078e00ff */
[----:B------:R-:W-:Y:S06]  /*8ce0*/  RET.REL.NODEC R20 `(_Z12KKT_EVALUATEPfS_S_) ;  /* 0xffffff7014c47950 */ /* 0x000fec0003c3ffff */
        .type           $_Z12KKT_EVALUATEPfS_S_$_Z8J_2_12_3PfS_,@function
        .size           $_Z12KKT_EVALUATEPfS_S_$_Z8J_2_12_3PfS_,($_Z12KKT_EVALUATEPfS_S_$_Z8J_2_12_4PfS_ - $_Z12KKT_EVALUATEPfS_S_$_Z8J_2_12_3PfS_)
$_Z12KKT_EVALUATEPfS_S_$_Z8J_2_12_3PfS_:
[----:B------:R-:W-:Y:S01]  /*8cf0*/  MOV R4, RZ ;  /* 0x000000ff00047202 */ /* 0x000fe20000000f00 */
[----:B------:R-:W-:Y:S06]  /*8d00*/  RET.REL.NODEC R20 `(_Z12KKT_EVALUATEPfS_S_) ;  /* 0xffffff7014bc7950 */ /* 0x000fec0003c3ffff */
        .type           $_Z12KKT_EVALUATEPfS_S_$_Z8J_2_12_4PfS_,@function
        .size           $_Z12KKT_EVALUATEPfS_S_$_Z8J_2_12_4PfS_,($_Z12KKT_EVALUATEPfS_S_$_Z8J_2_12_5PfS_ - $_Z12KKT_EVALUATEPfS_S_$_Z8J_2_12_4PfS_)
$_Z12KKT_EVALUATEPfS_S_$_Z8J_2_12_4PfS_:
[----:B------:R-:W-:Y:S01]  /*8d10*/  IMAD.MOV.U32 R4, RZ, RZ, RZ ;  /* 0x000000ffff047224 */ /* 0x000fe200078e00ff */
[----:B------:R-:W-:Y:S06]  /*8d20*/  RET.REL.NODEC R20 `(_Z12KKT_EVALUATEPfS_S_) ;  /* 0xffffff7014b47950 */ /* 0x000fec0003c3ffff */
        .type           $_Z12KKT_EVALUATEPfS_S_$_Z8J_2_12_5PfS_,@function
        .size           $_Z12KKT_EVALUATEPfS_S_$_Z8J_2_12_5PfS_,($_Z12KKT_EVALUATEPfS_S_$_Z8J_2_12_6PfS_ - $_Z12KKT_EVALUATEPfS_S_$_Z8J_2_12_5PfS_)
$_Z12KKT_EVALUATEPfS_S_$_Z8J_2_12_5PfS_:
[----:B------:R-:W-:Y:S01]  /*8d30*/  HFMA2 R4, -RZ, RZ, 0, 0 ;  /* 0x00000000ff047431 */ /* 0x000fe200000001ff */
[----:B------:R-:W-:Y:S06]  /*8d40*/  RET.REL.NODEC R20 `(_Z12KKT_EVALUATEPfS_S_) ;  /* 0xffffff7014ac7950 */ /* 0x000fec0003c3ffff */
        .type           $_Z12KKT_EVALUATEPfS_S_$_Z8J_2_12_6PfS_,@function
        .size           $_Z12KKT_EVALUATEPfS_S_$_Z8J_2_12_6PfS_,($_Z12KKT_EVALUATEPfS_S_$_Z8J_2_12_7PfS_ - $_Z12KKT_EVALUATEPfS_S_$_Z8J_2_12_6PfS_)
$_Z12KKT_EVALUATEPfS_S_$_Z8J_2_12_6PfS_:
[----:B------:R-:W-:Y:S01]  /*8d50*/  IMAD.MOV.U32 R4, RZ, RZ, RZ ;  /* 0x000000ffff047224 */ /* 0x000fe200078e00ff */
[----:B------:R-:W-:Y:S06]  /*8d60*/  RET.REL.NODEC R20 `(_Z12KKT_EVALUATEPfS_S_) ;  /* 0xffffff7014a47950 */ /* 0x000fec0003c3ffff */
        .type           $_Z12KKT_EVALUATEPfS_S_$_Z8J_2_12_7PfS_,@function
        .size           $_Z12KKT_EVALUATEPfS_S_$_Z8J_2_12_7PfS_,($_Z12KKT_EVALUATEPfS_S_$_Z8J_2_12_8PfS_ - $_Z12KKT_EVALUATEPfS_S_$_Z8J_2_12_7PfS_)
$_Z12KKT_EVALUATEPfS_S_$_Z8J_2_12_7PfS_:
[----:B------:R-:W-:Y:S01]  /*8d70*/  MOV R4, RZ ;  /* 0x000000ff00047202 */ /* 0x000fe20000000f00 */
[----:B------:R-:W-:Y:S06]  /*8d80*/  RET.REL.NODEC R20 `(_Z12KKT_EVALUATEPfS_S_) ;  /* 0xffffff70149c7950 */ /* 0x000fec0003c3ffff */
        .type           $_Z12KKT_EVALUATEPfS_S_$_Z8J_2_12_8PfS_,@function
        .size           $_Z12KKT_EVALUATEPfS_S_$_Z8J_2_12_8PfS_,($_Z12KKT_EVALUATEPfS_S_$_Z8J_2_12_9PfS_ - $_Z12KKT_EVALUATEPfS_S_$_Z8J_2_12_8PfS_)
$_Z12KKT_EVALUATEPfS_S_$_Z8J_2_12_8PfS_:
[----:B------:R-:W-:Y:S01]  /*8d90*/  IMAD.MOV.U32 R4, RZ, RZ, RZ ;  /* 0x000000ffff047224 */ /* 0x000fe200078e00ff */
[----:B------:R-:W-:Y:S06]  /*8da0*/  RET.REL.NODEC R20 `(_Z12KKT_EVALUATEPfS_S_) ;  /* 0xffffff7014947950 */ /* 0x000fec0003c3ffff */
        .type           $_Z12KKT_EVALUATEPfS_S_$_Z8J_2_12_9PfS_,@function
        .size           $_Z12KKT_EVALUATEPfS_S_$_Z8J_2_12_9PfS_,($_Z12KKT_EVALUATEPfS_S_$_Z8J_2_13_0PfS_ - $_Z12KKT_EVALUATEPfS_S_$_Z8J_2_12_9PfS_)
$_Z12KKT_EVALUATEPfS_S_$_Z8J_2_12_9PfS_:
[----:B------:R-:W-:Y:S01]  /*8db0*/  HFMA2 R4, -RZ, RZ, 0, 0 ;  /* 0x00000000ff047431 */ /* 0x000fe200000001ff */
[----:B------:R-:W-:Y:S06]  /*8dc0*/  RET.REL.NODEC R20 `(_Z12KKT_EVALUATEPfS_S_) ;  /* 0xffffff70148c7950 */ /* 0x000fec0003c3ffff */
        .type           $_Z12KKT_EVALUATEPfS_S_$_Z8J_2_13_0PfS_,@function
        .size           $_Z12KKT_EVALUATEPfS_S_$_Z8J_2_13_0PfS_,($_Z12KKT_EVALUATEPfS_S_$_Z8J_2_13_1PfS_ - $_Z12KKT_EVALUATEPfS_S_$_Z8J_2_13_0PfS_)
$_Z12KKT_EVALUATEPfS_S_$_Z8J_2_13_0PfS_:
[----:B------:R-:W-:Y:S01]  /*8dd0*/  IMAD.MOV.U32 R4, RZ, RZ, RZ ;  /* 0x000000ffff047224 */ /* 0x000fe200078e00ff */
[----:B------:R-:W-:Y:S06]  /*8de0*/  RET.REL.NODEC R20 `(_Z12KKT_EVALUATEPfS_S_) ;  /* 0xffffff7014847950 */ /* 0x000fec0003c3ffff */
        .type           $_Z12KKT_EVALUATEPfS_S_$_Z8J_2_13_1PfS_,@function
        .size           $_Z12KKT_EVALUATEPfS_S_$_Z8J_2_13_1PfS_,($_Z12KKT_EVALUATEPfS_S_$_Z8J_2_13_2PfS_ - $_Z12KKT_EVALUATEPfS_S_$_Z8J_2_13_1PfS_)
$_Z12KKT_EVALUATEPfS_S_$_Z8J_2_13_1PfS_:
[----:B------:R-:W-:Y:S01]  /*8df0*/  MOV R4, RZ ;  /* 0x000000ff00047202 */ /* 0x000fe20000000f00 */
[----:B------:R-:W-:Y:S06]  /*8e00*/  RET.REL.NODEC R20 `(_Z12KKT_EVALUATEPfS_S_) ;  /* 0xffffff70147c7950 */ /* 0x000fec0003c3ffff */
        .type           $_Z12KKT_EVALUATEPfS_S_$_Z8J_2_13_2PfS_,@function
        .size           $_Z12KKT_EVALUATEPfS_S_$_Z8J_2_13_2PfS_,($_Z12KKT_EVALUATEPfS_S_$_Z8J_2_13_3PfS_ - $_Z12KKT_EVALUATEPfS_S_$_Z8J_2_13_2PfS_)
$_Z12KKT_EVALUATEPfS_S_$_Z8J_2_13_2PfS_:
[----:B------:R-:W-:Y:S01]  /*8e10*/  IMAD.MOV.U32 R4, RZ, RZ, RZ ;  /* 0x000000ffff047224 */ /* 0x000fe200078e00ff */
[----:B------:R-:W-:Y:S06]  /*8e20*/  RET.REL.NODEC R20 `(_Z12KKT_EVALUATEPfS_S_) ;  /* 0xffffff7014747950 */ /* 0x000fec0003c3ffff */
        .type           $_Z12KKT_EVALUATEPfS_S_$_Z8J_2_13_3PfS_,@function
        .size           $_Z12KKT_EVALUATEPfS_S_$_Z8J_2_13_3PfS_,($_Z12KKT_EVALUATEPfS_S_$_Z8J_2_13_4PfS_ - $_Z12KKT_EVALUATEPfS_S_$_Z8J_2_13_3PfS_)
$_Z12KKT_EVALUATEPfS_S_$_Z8J_2_13_3PfS_:
[----:B------:R-:W-:Y:S01]  /*8e30*/  HFMA2 R4, -RZ, RZ, 0, 0 ;  /* 0x00000000ff047431 */ /* 0x000fe200000001ff */
[----:B------:R-:W-:Y:S06]  /*8e40*/  RET.REL.NODEC R20 `(_Z12KKT_EVALUATEPfS_S_) ;  /* 0xffffff70146c7950 */ /* 0x000fec0003c3ffff */
        .type           $_Z12KKT_EVALUATEPfS_S_$_Z8J_2_13_4PfS_,@function
        .size           $_Z12KKT_EVALUATEPfS_S_$_Z8J_2_13_4PfS_,($_Z12KKT_EVALUATEPfS_S_$_Z8J_2_13_5PfS_ - $_Z12KKT_EVALUATEPfS_S_$_Z8J_2_13_4PfS_)
$_Z12KKT_EVALUATEPfS_S_$_Z8J_2_13_4PfS_:
[----:B------:R-:W-:Y:S01]  /*8e50*/  IMAD.MOV.U32 R4, RZ, RZ, RZ ;  /* 0x000000ffff047224 */ /* 0x000fe200078e00ff */
[----:B------:R-:W-:Y:S06]  /*8e60*/  RET.REL.NODEC R20 `(_Z12KKT_EVALUATEPfS_S_) ;  /* 0xffffff7014647950 */ /* 0x000fec0003c3ffff */
        .type           $_Z12KKT_EVALUATEPfS_S_$_Z8J_2_13_5PfS_,@function
        .size           $_Z12KKT_EVALUATEPfS_S_$_Z8J_2_13_5PfS_,($_Z12KKT_EVALUATEPfS_S_$_Z8J_2_13_6PfS_ - $_Z12KKT_EVALUATEPfS_S_$_Z8J_2_13_5PfS_)
$_Z12KKT_EVALUATEPfS_S_$_Z8J_2_13_5PfS_:
[----:B------:R-:W-:Y:S01]  /*8e70*/  MOV R4, RZ ;  /* 0x000000ff00047202 */ /* 0x000fe20000000f00 */
[----:B------:R-:W-:Y:S06]  /*8e80*/  RET.REL.NODEC R20 `(_Z12KKT_EVALUATEPfS_S_) ;  /* 0xffffff70145c7950 */ /* 0x000fec0003c3ffff */
        .type           $_Z12KKT_EVALUATEPfS_S_$_Z8J_2_13_6PfS_,@function
        .size           $_Z12KKT_EVALUATEPfS_S_$_Z8J_2_13_6PfS_,($_Z12KKT_EVALUATEPfS_S_$_Z8J_2_13_7PfS_ - $_Z12KKT_EVALUATEPfS_S_$_Z8J_2_13_6PfS_)
$_Z12KKT_EVALUATEPfS_S_$_Z8J_2_13_6PfS_:
[----:B------:R-:W-:Y:S01]  /*8e90*/  IMAD.MOV.U32 R4, RZ, RZ, RZ ;  /* 0x000000ffff047224 */ /* 0x000fe200078e00ff */
[----:B------:R-:W-:Y:S06]  /*8ea0*/  RET.REL.NODEC R20 `(_Z12KKT_EVALUATEPfS_S_) ;  /* 0xffffff7014547950 */ /* 0x000fec0003c3ffff */
        .type           $_Z12KKT_EVALUATEPfS_S_$_Z8J_2_13_7PfS_,@function
        .size           $_Z12KKT_EVALUATEPfS_S_$_Z8J_2_13_7PfS_,($_Z12KKT_EVALUATEPfS_S_$_Z8J_2_13_8PfS_ - $_Z12KKT_EVALUATEPfS_S_$_Z8J_2_13_7PfS_)
$_Z12KKT_EVALUATEPfS_S_$_Z8J_2_13_7PfS_:
[----:B------:R-:W-:Y:S01]  /*8eb0*/  HFMA2 R4, -RZ, RZ, 0, 0 ;  /* 0x00000000ff047431 */ /* 0x000fe200000001ff */
[----:B------:R-:W-:Y:S06]  /*8ec0*/  RET.REL.NODEC R20 `(_Z12KKT_EVALUATEPfS_S_) ;  /* 0xffffff70144c7950 */ /* 0x000fec0003c3ffff */
        .type           $_Z12KKT_EVALUATEPfS_S_$_Z8J_2_13_8PfS_,@function
        .size           $_Z12KKT_EVALUATEPfS_S_$_Z8J_2_13_8PfS_,($_Z12KKT_EVALUATEPfS_S_$_Z8J_2_13_9PfS_ - $_Z12KKT_EVALUATEPfS_S_$_Z8J_2_13_8PfS_)
$_Z12KKT_EVALUATEPfS_S_$_Z8J_2_13_8PfS_:
[----:B------:R-:W-:Y:S01]  /*8ed0*/  IMAD.MOV.U32 R4, RZ, RZ, RZ ;  /* 0x000000ffff047224 */ /* 0x000fe200078e00ff */
[----:B------:R-:W-:Y:S06]  /*8ee0*/  RET.REL.NODEC R20 `(_Z12KKT_EVALUATEPfS_S_) ;  /* 0xffffff7014447950 */ /* 0x000fec0003c3ffff */
        .type           $_Z12KKT_EVALUATEPfS_S_$_Z8J_2_13_9PfS_,@function
        .size           $_Z12KKT_EVALUATEPfS_S_$_Z8J_2_13_9PfS_,($_Z12KKT_EVALUATEPfS_S_$_Z8J_2_14_0PfS_ - $_Z12KKT_EVALUATEPfS_S_$_Z8J_2_13_9PfS_)
$_Z12KKT_EVALUATEPfS_S_$_Z8J_2_13_9PfS_:
[----:B------:R-:W-:Y:S01]  /*8ef0*/  MOV R4, RZ ;  /* 0x000000ff00047202 */ /* 0x000fe20000000f00 */
[----:B------:R-:W-:Y:S06]  /*8f00*/  RET.REL.NODEC R20 `(_Z12KKT_EVALUATEPfS_S_) ;  /* 0xffffff70143c7950 */ /* 0x000fec0003c3ffff */
        .type           $_Z12KKT_EVALUATEPfS_S_$_Z8J_2_14_0PfS_,@function
        .size           $_Z12KKT_EVALUATEPfS_S_$_Z8J_2_14_0PfS_,($_Z12KKT_EVALUATEPfS_S_$_Z8J_2_14_1PfS_ - $_Z12KKT_EVALUATEPfS_S_$_Z8J_2_14_0PfS_)
$_Z12KKT_EVALUATEPfS_S_$_Z8J_2_14_0PfS_:
[----:B------:R-:W-:Y:S01]  /*8f10*/  IMAD.MOV.U32 R4, RZ, RZ, RZ ;  /* 0x000000ffff047224 */ /* 0x000fe200078e00ff */
[----:B------:R-:W-:Y:S06]  /*8f20*/  RET.REL.NODEC R20 `(_Z12KKT_EVALUATEPfS_S_) ;  /* 0xffffff7014347950 */ /* 0x000fec0003c3ffff */
        .type           $_Z12KKT_EVALUATEPfS_S_$_Z8J_2_14_1PfS_,@function
        .size           $_Z12KKT_EVALUATEPfS_S_$_Z8J_2_14_1PfS_,($_Z12KKT_EVALUATEPfS_S_$_Z8J_2_14_2PfS_ - $_Z12KKT_EVALUATEPfS_S_$_Z8J_2_14_1PfS_)
$_Z12KKT_EVALUATEPfS_S_$_Z8J_2_14_1PfS_:
[----:B------:R-:W-:Y:S01]  /*8f30*/  HFMA2 R4, -RZ, RZ, 0, 0 ;  /* 0x00000000ff047431 */ /* 0x000fe200000001ff */
[----:B------:R-:W-:Y:S06]  /*8f40*/  RET.REL.NODEC R20 `(_Z12KKT_EVALUATEPfS_S_) ;  /* 0xffffff70142c7950 */ /* 0x000fec0003c3ffff */
        .type           $_Z12KKT_EVALUATEPfS_S_$_Z8J_2_14_2PfS_,@function
        .size           $_Z12KKT_EVALUATEPfS_S_$_Z8J_2_14_2PfS_,($_Z12KKT_EVALUATEPfS_S_$_Z8J_2_14_3PfS_ - $_Z12KKT_EVALUATEPfS_S_$_Z8J_2_14_2PfS_)
$_Z12KKT_EVALUATEPfS_S_$_Z8J_2_14_2PfS_:
[----:B------:R-:W-:Y:S01]  /*8f50*/  IMAD.MOV.U32 R4, RZ, RZ, RZ ;  /* 0x000000ffff047224 */ /* 0x000fe200078e00ff */
[----:B------:R-:W-:Y:S06]  /*8f60*/  RET.REL.NODEC R20 `(_Z12KKT_EVALUATEPfS_S_) ;  /* 0xffffff7014247950 */ /* 0x000fec0003c3ffff */
        .type           $_Z12KKT_EVALUATEPfS_S_$_Z8J_2_14_3PfS_,@function
        .size           $_Z12KKT_EVALUATEPfS_S_$_Z8J_2_14_3PfS_,($_Z12KKT_EVALUATEPfS_S_$_Z8J_2_14_4PfS_ - $_Z12KKT_EVALUATEPfS_S_$_Z8J_2_14_3PfS_)
$_Z12KKT_EVALUATEPfS_S_$_Z8J_2_14_3PfS_:
[----:B------:R-:W-:Y:S01]  /*8f70*/  MOV R4, RZ ;  /* 0x000000ff00047202 */ /* 0x000fe20000000f00 */
[----:B------:R-:W-:Y:S06]  /*8f80*/  RET.REL.NODEC R20 `(_Z12KKT_EVALUATEPfS_S_) ;  /* 0xffffff70141c7950 */ /* 0x000fec0003c3ffff */
        .type           $_Z12KKT_EVALUATEPfS_S_$_Z8J_2_14_4PfS_,@function
        .size           $_Z12KKT_EVALUATEPfS_S_$_Z8J_2_14_4PfS_,($_Z12KKT_EVALUATEPfS_S_$_Z8J_2_14_5PfS_ - $_Z12KKT_EVALUATEPfS_S_$_Z8J_2_14_4PfS_)
$_Z12KKT_EVALUATEPfS_S_$_Z8J_2_14_4PfS_:
[----:B------:R-:W-:Y:S01]  /*8f90*/  IMAD.MOV.U32 R4, RZ, RZ, RZ ;  /* 0x000000ffff047224 */ /* 0x000fe200078e00ff */
[----:B------:R-:W-:Y:S06]  /*8fa0*/  RET.REL.NODEC R20 `(_Z12KKT_EVALUATEPfS_S_) ;  /* 0xffffff7014147950 */ /* 0x000fec0003c3ffff */
        .type           $_Z12KKT_EVALUATEPfS_S_$_Z8J_2_14_5PfS_,@function
        .size           $_Z12KKT_EVALUATEPfS_S_$_Z8J_2_14_5PfS_,($_Z12KKT_EVALUATEPfS_S_$_Z8J_2_14_6PfS_ - $_Z12KKT_EVALUATEPfS_S_$_Z8J_2_14_5PfS_)
$_Z12KKT_EVALUATEPfS_S_$_Z8J_2_14_5PfS_:
[----:B------:R-:W-:Y:S01]  /*8fb0*/  HFMA2 R4, -RZ, RZ, 0, 0 ;  /* 0x00000000ff047431 */ /* 0x000fe200000001ff */
[----:B------:R-:W-:Y:S06]  /*8fc0*/  RET.REL.NODEC R20 `(_Z12KKT_EVALUATEPfS_S_) ;  /* 0xffffff70140c7950 */ /* 0x000fec0003c3ffff */
        .type           $_Z12KKT_EVALUATEPfS_S_$_Z8J_2_14_6PfS_,@function
        .size           $_Z12KKT_EVALUATEPfS_S_$_Z8J_2_14_6PfS_,($_Z12KKT_EVALUATEPfS_S_$_Z8J_2_14_7PfS_ - $_Z12KKT_EVALUATEPfS_S_$_Z8J_2_14_6PfS_)
$_Z12KKT_EVALUATEPfS_S_$_Z8J_2_14_6PfS_:
        /* <DEDUP_REMOVED lines=10> */
        .type           $_Z12KKT_EVALUATEPfS_S_$_Z8J_2_14_7PfS_,@function
        .size           $_Z12KKT_EVALUATEPfS_S_$_Z8J_2_14_7PfS_,($_Z12KKT_EVALUATEPfS_S_$_Z8J_2_14_8PfS_ - $_Z12KKT_EVALUATEPfS_S_$_Z8J_2_14_7PfS_)
$_Z12KKT_EVALUATEPfS_S_$_Z8J_2_14_7PfS_:
[----:B------:R-:W-:Y:S01]  /*9070*/  IMAD.MOV.U32 R4, RZ, RZ, RZ ;  /* 0x000000ffff047224 */ /* 0x000fe200078e00ff */
[----:B------:R-:W-:Y:S06]  /*9080*/  RET.REL.NODEC R20 `(_Z12KKT_EVALUATEPfS_S_) ;  /* 0xffffff6c14dc7950 */ /* 0x000fec0003c3ffff */
        .type           $_Z12KKT_EVALUATEPfS_S_$_Z8J_2_14_8PfS_,@function
        .size           $_Z12KKT_EVALUATEPfS_S_$_Z8J_2_14_8PfS_,($_Z12KKT_EVALUATEPfS_S_$_Z8J_2_14_9PfS_ - $_Z12KKT_EVALUATEPfS_S_$_Z8J_2_14_8PfS_)
$_Z12KKT_EVALUATEPfS_S_$_Z8J_2_14_8PfS_:
[----:B------:R-:W-:Y:S01]  /*9090*/  HFMA2 R4, -RZ, RZ, 0, 0 ;  /* 0x00000000ff047431 */ /* 0x000fe200000001ff */
[----:B------:R-:W-:Y:S06]  /*90a0*/  RET.REL.NODEC R20 `(_Z12KKT_EVALUATEPfS_S_) ;  /* 0xffffff6c14d47950 */ /* 0x000fec0003c3ffff */
        .type           $_Z12KKT_EVALUATEPfS_S_$_Z8J_2_14_9PfS_,@function
        .size           $_Z12KKT_EVALUATEPfS_S_$_Z8J_2_14_9PfS_,($_Z12KKT_EVALUATEPfS_S_$_Z8J_2_15_0PfS_ - $_Z12KKT_EVALUATEPfS_S_$_Z8J_2_14_9PfS_)
$_Z12KKT_EVALUATEPfS_S_$_Z8J_2_14_9PfS_:
[----:B------:R-:W-:Y:S01]  /*90b0*/  IMAD.MOV.U32 R4, RZ, RZ, RZ ;  /* 0x000000ffff047224 */ /* 0x000fe200078e00ff */
[----:B------:R-:W-:Y:S06]  /*90c0*/  RET.REL.NODEC R20 `(_Z12KKT_EVALUATEPfS_S_) ;  /* 0xffffff6c14cc7950 */ /* 0x000fec0003c3ffff */
        .type           $_Z12KKT_EVALUATEPfS_S_$_Z8J_2_15_0PfS_,@function
        .size           $_Z12KKT_EVALUATEPfS_S_$_Z8J_2_15_0PfS_,($_Z12KKT_EVALUATEPfS_S_$_Z8J_2_15_1PfS_ - $_Z12KKT_EVALUATEPfS_S_$_Z8J_2_15_0PfS_)
$_Z12KKT_EVALUATEPfS_S_$_Z8J_2_15_0PfS_:
[----:B------:R-:W-:Y:S01]  /*90d0*/  MOV R4, RZ ;  /* 0x000000ff00047202 */ /* 0x000fe20000000f00 */
[----:B------:R-:W-:Y:S06]  /*90e0*/  RET.REL.NODEC R20 `(_Z12KKT_EVALUATEPfS_S_) ;  /* 0xffffff6c14c47950 */ /* 0x000fec0003c3ffff */
        .type           $_Z12KKT_EVALUATEPfS_S_$_Z8J_2_15_1PfS_,@function
        .size           $_Z12KKT_EVALUATEPfS_S_$_Z8J_2_15_1PfS_,($_Z12KKT_EVALUATEPfS_S_$_Z8J_2_15_2PfS_ - $_Z12KKT_EVALUATEPfS_S_$_Z8J_2_15_1PfS_)
$_Z12KKT_EVALUATEPfS_S_$_Z8J_2_15_1PfS_:
[----:B------:R-:W-:Y:S01]  /*90f0*/  IMAD.MOV.U32 R4, RZ, RZ, RZ ;  /* 0x000000ffff047224 */ /* 0x000fe200078e00ff */
[----:B------:R-:W-:Y:S06]  /*9100*/  RET.REL.NODEC R20 `(_Z12KKT_EVALUATEPfS_S_) ;  /* 0xffffff6c14bc7950 */ /* 0x000fec0003c3ffff */
        .type           $_Z12KKT_EVALUATEPfS_S_$_Z8J_2_15_2PfS_,@function
        .size           $_Z12KKT_EVALUATEPfS_S_$_Z8J_2_15_2PfS_,($_Z12KKT_EVALUATEPfS_S_$_Z8J_2_15_3PfS_ - $_Z12KKT_EVALUATEPfS_S_$_Z8J_2_15_2PfS_)
$_Z12KKT_EVALUATEPfS_S_$_Z8J_2_15_2PfS_:
[----:B------:R-:W-:Y:S01]  /*9110*/  HFMA2 R4, -RZ, RZ, 0, 0 ;  /* 0x00000000ff047431 */ /* 0x000fe200000001ff */
[----:B------:R-:W-:Y:S06]  /*9120*/  RET.REL.NODEC R20 `(_Z12KKT_EVALUATEPfS_S_) ;  /* 0xffffff6c14b47950 */ /* 0x000fec0003c3ffff */
        .type           $_Z12KKT_EVALUATEPfS_S_$_Z8J_2_15_3PfS_,@function
        .size           $_Z12KKT_EVALUATEPfS_S_$_Z8J_2_15_3PfS_,($_Z12KKT_EVALUATEPfS_S_$_Z8J_2_15_4PfS_ - $_Z12KKT_EVALUATEPfS_S_$_Z8J_2_15_3PfS_)
$_Z12KKT_EVALUATEPfS_S_$_Z8J_2_15_3PfS_:
[----:B------:R-:W-:Y:S01]  /*9130*/  IMAD.MOV.U32 R4, RZ, RZ, RZ ;  /* 0x000000ffff047224 */ /* 0x000fe200078e00ff */
[----:B------:R-:W-:Y:S06]  /*9140*/  RET.REL.NODEC R20 `(_Z12KKT_EVALUATEPfS_S_) ;  /* 0xffffff6c14ac7950 */ /* 0x000fec0003c3ffff */
        .type           $_Z12KKT_EVALUATEPfS_S_$_Z8J_2_15_4PfS_,@function
        .size           $_Z12KKT_EVALUATEPfS_S_$_Z8J_2_15_4PfS_,($_Z12KKT_EVALUATEPfS_S_$_Z8J_2_15_5PfS_ - $_Z12KKT_EVALUATEPfS_S_$_Z8J_2_15_4PfS_)
$_Z12KKT_EVALUATEPfS_S_$_Z8J_2_15_4PfS_:
[----:B------:R-:W-:Y:S01]  /*9150*/  MOV R4, RZ ;  /* 0x000000ff00047202 */ /* 0x000fe20000000f00 */
[----:B------:R-:W-:Y:S06]  /*9160*/  RET.REL.NODEC R20 `(_Z12KKT_EVALUATEPfS_S_) ;  /* 0xffffff6c14a47950 */ /* 0x000fec0003c3ffff */
        .type           $_Z12KKT_EVALUATEPfS_S_$_Z8J_2_15_5PfS_,@function
        .size           $_Z12KKT_EVALUATEPfS_S_$_Z8J_2_15_5PfS_,($_Z12KKT_EVALUATEPfS_S_$_Z8J_2_15_6PfS_ - $_Z12KKT_EVALUATEPfS_S_$_Z8J_2_15_5PfS_)
$_Z12KKT_EVALUATEPfS_S_$_Z8J_2_15_5PfS_:
[----:B------:R-:W-:Y:S01]  /*9170*/  IMAD.MOV.U32 R4, RZ, RZ, RZ ;  /* 0x000000ffff047224 */ /* 0x000fe200078e00ff */
[----:B------:R-:W-:Y:S06]  /*9180*/  RET.REL.NODEC R20 `(_Z12KKT_EVALUATEPfS_S_) ;  /* 0xffffff6c149c7950 */ /* 0x000fec0003c3ffff */
        .type           $_Z12KKT_EVALUATEPfS_S_$_Z8J_2_15_6PfS_,@function
        .size           $_Z12KKT_EVALUATEPfS_S_$_Z8J_2_15_6PfS_,($_Z12KKT_EVALUATEPfS_S_$_Z8J_2_15_7PfS_ - $_Z12KKT_EVALUATEPfS_S_$_Z8J_2_15_6PfS_)
$_Z12KKT_EVALUATEPfS_S_$_Z8J_2_15_6PfS_:
[----:B------:R-:W-:Y:S01]  /*9190*/  HFMA2 R4, -RZ, RZ, 0, 0 ;  /* 0x00000000ff047431 */ /* 0x000fe200000001ff */
[----:B------:R-:W-:Y:S06]  /*91a0*/  RET.REL.NODEC R20 `(_Z12KKT_EVALUATEPfS_S_) ;  /* 0xffffff6c14947950 */ /* 0x000fec0003c3ffff */
        .type           $_Z12KKT_EVALUATEPfS_S_$_Z8J_2_15_7PfS_,@function
        .size           $_Z12KKT_EVALUATEPfS_S_$_Z8J_2_15_7PfS_,($_Z12KKT_EVALUATEPfS_S_$_Z8J_2_15_8PfS_ - $_Z12KKT_EVALUATEPfS_S_$_Z8J_2_15_7PfS_)
$_Z12KKT_EVALUATEPfS_S_$_Z8J_2_15_7PfS_:
        /* <DEDUP_REMOVED lines=10> */
        .type           $_Z12KKT_EVALUATEPfS_S_$_Z8J_2_15_8PfS_,@function
        .size           $_Z12KKT_EVALUATEPfS_S_$_Z8J_2_15_8PfS_,($_Z12KKT_EVALUATEPfS_S_$_Z8J_2_15_9PfS_ - $_Z12KKT_EVALUATEPfS_S_$_Z8J_2_15_8PfS_)
$_Z12KKT_EVALUATEPfS_S_$_Z8J_2_15_8PfS_:
[----:B------:R-:W-:Y:S01]  /*9250*/  IMAD.MOV.U32 R4, RZ, RZ, RZ ;  /* 0x000000ffff047224 */ /* 0x000fe200078e00ff */
[----:B------:R-:W-:Y:S06]  /*9260*/  RET.REL.NODEC R20 `(_Z12KKT_EVALUATEPfS_S_) ;  /* 0xffffff6c14647950 */ /* 0x000fec0003c3ffff */
        .type           $_Z12KKT_EVALUATEPfS_S_$_Z8J_2_15_9PfS_,@function
        .size           $_Z12KKT_EVALUATEPfS_S_$_Z8J_2_15_9PfS_,($_Z12KKT_EVALUATEPfS_S_$_Z8J_2_16_0PfS_ - $_Z12KKT_EVALUATEPfS_S_$_Z8J_2_15_9PfS_)
$_Z12KKT_EVALUATEPfS_S_$_Z8J_2_15_9PfS_:
[----:B------:R-:W-:Y:S01]  /*9270*/  HFMA2 R4, -RZ, RZ, 0, 0 ;  /* 0x00000000ff047431 */ /* 0x000fe200000001ff */
[----:B------:R-:W-:Y:S06]  /*9280*/  RET.REL.NODEC R20 `(_Z12KKT_EVALUATEPfS_S_) ;  /* 0xffffff6c145c7950 */ /* 0x000fec0003c3ffff */
        .type           $_Z12KKT_EVALUATEPfS_S_$_Z8J_2_16_0PfS_,@function
        .size           $_Z12KKT_EVALUATEPfS_S_$_Z8J_2_16_0PfS_,($_Z12KKT_EVALUATEPfS_S_$_Z8J_2_16_1PfS_ - $_Z12KKT_EVALUATEPfS_S_$_Z8J_2_16_0PfS_)
$_Z12KKT_EVALUATEPfS_S_$_Z8J_2_16_0PfS_:
[----:B------:R-:W-:Y:S01]  /*9290*/  IMAD.MOV.U32 R4, RZ, RZ, RZ ;  /* 0x000000ffff047224 */ /* 0x000fe200078e00ff */
[----:B------:R-:W-:Y:S06]  /*92a0*/  RET.REL.NODEC R20 `(_Z12KKT_EVALUATEPfS_S_) ;  /* 0xffffff6c14547950 */ /* 0x000fec0003c3ffff */
        .type           $_Z12KKT_EVALUATEPfS_S_$_Z8J_2_16_1PfS_,@function
        .size           $_Z12KKT_EVALUATEPfS_S_$_Z8J_2_16_1PfS_,($_Z12KKT_EVALUATEPfS_S_$_Z8J_2_16_2PfS_ - $_Z12KKT_EVALUATEPfS_S_$_Z8J_2_16_1PfS_)
$_Z12KKT_EVALUATEPfS_S_$_Z8J_2_16_1PfS_:
[----:B------:R-:W-:Y:S01]  /*92b0*/  MOV R4, RZ ;  /* 0x000000ff00047202 */ /* 0x000fe20000000f00 */
[----:B------:R-:W-:Y:S06]  /*92c0*/  RET.REL.NODEC R20 `(_Z12KKT_EVALUATEPfS_S_) ;  /* 0xffffff6c144c7950 */ /* 0x000fec0003c3ffff */
        .type           $_Z12KKT_EVALUATEPfS_S_$_Z8J_2_16_2PfS_,@function
        .size           $_Z12KKT_EVALUATEPfS_S_$_Z8J_2_16_2PfS_,($_Z12KKT_EVALUATEPfS_S_$_Z8J_2_16_3PfS_ - $_Z12KKT_EVALUATEPfS_S_$_Z8J_2_16_2PfS_)
$_Z12KKT_EVALUATEPfS_S_$_Z8J_2_16_2PfS_:
[----:B------:R-:W-:Y:S01]  /*92d0*/  IMAD.MOV.U32 R4, RZ, RZ, RZ ;  /* 0x000000ffff047224 */ /* 0x000fe200078e00ff */
[----:B------:R-:W-:Y:S06]  /*92e0*/  RET.REL.NODEC R20 `(_Z12KKT_EVALUATEPfS_S_) ;  /* 0xffffff6c14447950 */ /* 0x000fec0003c3ffff */
        .type           $_Z12KKT_EVALUATEPfS_S_$_Z8J_2_16_3PfS_,@function
        .size           $_Z12KKT_EVALUATEPfS_S_$_Z8J_2_16_3PfS_,($_Z12KKT_EVALUATEPfS_S_$_Z8J_2_16_4PfS_ - $_Z12KKT_EVALUATEPfS_S_$_Z8J_2_16_3PfS_)
$_Z12KKT_EVALUATEPfS_S_$_Z8J_2_16_3PfS_:
[----:B------:R-:W-:Y:S01]  /*92f0*/  HFMA2 R4, -RZ, RZ, 0, 0 ;  /* 0x00000000ff047431 */ /* 0x000fe200000001ff */
[----:B------:R-:W-:Y:S06]  /*9300*/  RET.REL.NODEC R20 `(_Z12KKT_EVALUATEPfS_S_) ;  /* 0xffffff6c143c7950 */ /* 0x000fec0003c3ffff */
        .type           $_Z12KKT_EVALUATEPfS_S_$_Z8J_2_16_4PfS_,@function
        .size           $_Z12KKT_EVALUATEPfS_S_$_Z8J_2_16_4PfS_,($_Z12KKT_EVALUATEPfS_S_$_Z8J_2_16_5PfS_ - $_Z12KKT_EVALUATEPfS_S_$_Z8J_2_16_4PfS_)
$_Z12KKT_EVALUATEPfS_S_$_Z8J_2_16_4PfS_:
[----:B------:R-:W-:Y:S01]  /*9310*/  IMAD.MOV.U32 R4, RZ, RZ, RZ ;  /* 0x000000ffff047224 */ /* 0x000fe200078e00ff */
[----:B------:R-:W-:Y:S06]  /*9320*/  RET.REL.NODEC R20 `(_Z12KKT_EVALUATEPfS_S_) ;  /* 0xffffff6c14347950 */ /* 0x000fec0003c3ffff */
        .type           $_Z12KKT_EVALUATEPfS_S_$_Z8J_2_16_5PfS_,@function
        .size           $_Z12KKT_EVALUATEPfS_S_$_Z8J_2_16_5PfS_,($_Z12KKT_EVALUATEPfS_S_$_Z8J_2_16_6PfS_ - $_Z12KKT_EVALUATEPfS_S_$_Z8J_2_16_5PfS_)
$_Z12KKT_EVALUATEPfS_S_$_Z8J_2_16_5PfS_:
[----:B------:R-:W-:Y:S01]  /*9330*/  MOV R4, RZ ;  /* 0x000000ff00047202 */ /* 0x000fe20000000f00 */
[----:B------:R-:W-:Y:S06]  /*9340*/  RET.REL.NODEC R20 `(_Z12KKT_EVALUATEPfS_S_) ;  /* 0xffffff6c142c7950 */ /* 0x000fec0003c3ffff */
        .type           $_Z12KKT_EVALUATEPfS_S_$_Z8J_2_16_6PfS_,@function
        .size           $_Z12KKT_EVALUATEPfS_S_$_Z8J_2_16_6PfS_,($_Z12KKT_EVALUATEPfS_S_$_Z8J_2_16_7PfS_ - $_Z12KKT_EVALUATEPfS_S_$_Z8J_2_16_6PfS_)
$_Z12KKT_EVALUATEPfS_S_$_Z8J_2_16_6PfS_:
[----:B------:R-:W-:Y:S01]  /*9350*/  IMAD.MOV.U32 R4, RZ, RZ, RZ ;  /* 0x000000ffff047224 */ /* 0x000fe200078e00ff */
[----:B------:R-:W-:Y:S06]  /*9360*/  RET.REL.NODEC R20 `(_Z12KKT_EVALUATEPfS_S_) ;  /* 0xffffff6c14247950 */ /* 0x000fec0003c3ffff */
        .type           $_Z12KKT_EVALUATEPfS_S_$_Z8J_2_16_7PfS_,@function
        .size           $_Z12KKT_EVALUATEPfS_S_$_Z8J_2_16_7PfS_,($_Z12KKT_EVALUATEPfS_S_$_Z8J_2_16_8PfS_ - $_Z12KKT_EVALUATEPfS_S_$_Z8J_2_16_7PfS_)
$_Z12KKT_EVALUATEPfS_S_$_Z8J_2_16_7PfS_:
[----:B------:R-:W-:Y:S01]  /*9370*/  HFMA2 R4, -RZ, RZ, 0, 0 ;  /* 0x00000000ff047431 */ /* 0x000fe200000001ff */
[----:B------:R-:W-:Y:S06]  /*9380*/  RET.REL.NODEC R20 `(_Z12KKT_EVALUATEPfS_S_) ;  /* 0xffffff6c141c7950 */ /* 0x000fec0003c3ffff */
        .type           $_Z12KKT_EVALUATEPfS_S_$_Z8J_2_16_8PfS_,@function
        .size           $_Z12KKT_EVALUATEPfS_S_$_Z8J_2_16_8PfS_,($_Z12KKT_EVALUATEPfS_S_$_Z8J_2_16_9PfS_ - $_Z12KKT_EVALUATEPfS_S_$_Z8J_2_16_8PfS_)
$_Z12KKT_EVALUATEPfS_S_$_Z8J_2_16_8PfS_:
        /* <DEDUP_REMOVED lines=10> */
        .type           $_Z12KKT_EVALUATEPfS_S_$_Z8J_2_16_9PfS_,@function
        .size           $_Z12KKT_EVALUATEPfS_S_$_Z8J_2_16_9PfS_,($_Z12KKT_EVALUATEPfS_S_$_Z8J_2_17_0PfS_ - $_Z12KKT_EVALUATEPfS_S_$_Z8J_2_16_9PfS_)
$_Z12KKT_EVALUATEPfS_S_$_Z8J_2_16_9PfS_:
[----:B------:R-:W-:Y:S01]  /*9430*/  IMAD.MOV.U32 R4, RZ, RZ, RZ ;  /* 0x000000ffff047224 */ /* 0x000fe200078e00ff */
[----:B------:R-:W-:Y:S06]  /*9440*/  RET.REL.NODEC R20 `(_Z12KKT_EVALUATEPfS_S_) ;  /* 0xffffff6814ec7950 */ /* 0x000fec0003c3ffff */
        .type           $_Z12KKT_EVALUATEPfS_S_$_Z8J_2_17_0PfS_,@function
        .size           $_Z12KKT_EVALUATEPfS_S_$_Z8J_2_17_0PfS_,($_Z12KKT_EVALUATEPfS_S_$_Z8J_2_17_1PfS_ - $_Z12KKT_EVALUATEPfS_S_$_Z8J_2_17_0PfS_)
$_Z12KKT_EVALUATEPfS_S_$_Z8J_2_17_0PfS_:
[----:B------:R-:W-:Y:S01]  /*9450*/  HFMA2 R4, -RZ, RZ, 0, 0 ;  /* 0x00000000ff047431 */ /* 0x000fe200000001ff */
[----:B------:R-:W-:Y:S06]  /*9460*/  RET.REL.NODEC R20 `(_Z12KKT_EVALUATEPfS_S_) ;  /* 0xffffff6814e47950 */ /* 0x000fec0003c3ffff */
        .type           $_Z12KKT_EVALUATEPfS_S_$_Z8J_2_17_1PfS_,@function
        .size           $_Z12KKT_EVALUATEPfS_S_$_Z8J_2_17_1PfS_,($_Z12KKT_EVALUATEPfS_S_$_Z8J_2_17_2PfS_ - $_Z12KKT_EVALUATEPfS_S_$_Z8J_2_17_1PfS_)
$_Z12KKT_EVALUATEPfS_S_$_Z8J_2_17_1PfS_:
[----:B------:R-:W-:Y:S01]  /*9470*/  IMAD.MOV.U32 R4, RZ, RZ, RZ ;  /* 0x000000ffff047224 */ /* 0x000fe200078e00ff */
[----:B------:R-:W-:Y:S06]  /*9480*/  RET.REL.NODEC R20 `(_Z12KKT_EVALUATEPfS_S_) ;  /* 0xffffff6814dc7950 */ /* 0x000fec0003c3ffff */
        .type           $_Z12KKT_EVALUATEPfS_S_$_Z8J_2_17_2PfS_,@function
        .size           $_Z12KKT_EVALUATEPfS_S_$_Z8J_2_17_2PfS_,($_Z12KKT_EVALUATEPfS_S_$_Z8J_2_17_3PfS_ - $_Z12KKT_EVALUATEPfS_S_$_Z8J_2_17_2PfS_)
$_Z12KKT_EVALUATEPfS_S_$_Z8J_2_17_2PfS_:
[----:B------:R-:W-:Y:S01]  /*9490*/  MOV R4, RZ ;  /* 0x000000ff00047202 */ /* 0x000fe20000000f00 */
[----:B------:R-:W-:Y:S06]  /*94a0*/  RET.REL.NODEC R20 `(_Z12KKT_EVALUATEPfS_S_) ;  /* 0xffffff6814d47950 */ /* 0x000fec0003c3ffff */
        .type           $_Z12KKT_EVALUATEPfS_S_$_Z8J_2_17_3PfS_,@function
        .size           $_Z12KKT_EVALUATEPfS_S_$_Z8J_2_17_3PfS_,($_Z12KKT_EVALUATEPfS_S_$_Z8J_2_17_4PfS_ - $_Z12KKT_EVALUATEPfS_S_$_Z8J_2_17_3PfS_)
$_Z12KKT_EVALUATEPfS_S_$_Z8J_2_17_3PfS_:
[----:B------:R-:W-:Y:S01]  /*94b0*/  IMAD.MOV.U32 R4, RZ, RZ, RZ ;  /* 0x000000ffff047224 */ /* 0x000fe200078e00ff */
[----:B------:R-:W-:Y:S06]  /*94c0*/  RET.REL.NODEC R20 `(_Z12KKT_EVALUATEPfS_S_) ;  /* 0xffffff6814cc7950 */ /* 0x000fec0003c3ffff */
        .type           $_Z12KKT_EVALUATEPfS_S_$_Z8J_2_17_4PfS_,@function
        .size           $_Z12KKT_EVALUATEPfS_S_$_Z8J_2_17_4PfS_,($_Z12KKT_EVALUATEPfS_S_$_Z8J_2_17_5PfS_ - $_Z12KKT_EVALUATEPfS_S_$_Z8J_2_17_4PfS_)
$_Z12KKT_EVALUATEPfS_S_$_Z8J_2_17_4PfS_:
[----:B------:R-:W-:Y:S01]  /*94d0*/  HFMA2 R4, -RZ, RZ, 0, 0 ;  /* 0x00000000ff047431 */ /* 0x000fe200000001ff */
[----:B------:R-:W-:Y:S06]  /*94e0*/  RET.REL.NODEC R20 `(_Z12KKT_EVALUATEPfS_S_) ;  /* 0xffffff6814c47950 */ /* 0x000fec0003c3ffff */
        .type           $_Z12KKT_EVALUATEPfS_S_$_Z8J_2_17_5PfS_,@function
        .size           $_Z12KKT_EVALUATEPfS_S_$_Z8J_2_17_5PfS_,($_Z12KKT_EVALUATEPfS_S_$_Z8J_2_17_6PfS_ - $_Z12KKT_EVALUATEPfS_S_$_Z8J_2_17_5PfS_)
$_Z12KKT_EVALUATEPfS_S_$_Z8J_2_17_5PfS_:
[----:B------:R-:W-:Y:S01]  /*94f0*/  IMAD.MOV.U32 R4, RZ, RZ, RZ ;  /* 0x000000ffff047224 */ /* 0x000fe200078e00ff */
[----:B------:R-:W-:Y:S06]  /*9500*/  RET.REL.NODEC R20 `(_Z12KKT_EVALUATEPfS_S_) ;  /* 0xffffff6814bc7950 */ /* 0x000fec0003c3ffff */
        .type           $_Z12KKT_EVALUATEPfS_S_$_Z8J_2_17_6PfS_,@function
        .size           $_Z12KKT_EVALUATEPfS_S_$_Z8J_2_17_6PfS_,($_Z12KKT_EVALUATEPfS_S_$_Z8J_2_17_7PfS_ - $_Z12KKT_EVALUATEPfS_S_$_Z8J_2_17_6PfS_)
$_Z12KKT_EVALUATEPfS_S_$_Z8J_2_17_6PfS_:
[----:B------:R-:W-:Y:S01]  /*9510*/  MOV R4, RZ ;  /* 0x000000ff00047202 */ /* 0x000fe20000000f00 */
[----:B------:R-:W-:Y:S06]  /*9520*/  RET.REL.NODEC R20 `(_Z12KKT_EVALUATEPfS_S_) ;  /* 0xffffff6814b47950 */ /* 0x000fec0003c3ffff */
        .type           $_Z12KKT_EVALUATEPfS_S_$_Z8J_2_17_7PfS_,@function
        .size           $_Z12KKT_EVALUATEPfS_S_$_Z8J_2_17_7PfS_,($_Z12KKT_EVALUATEPfS_S_$_Z8J_2_17_8PfS_ - $_Z12KKT_EVALUATEPfS_S_$_Z8J_2_17_7PfS_)
$_Z12KKT_EVALUATEPfS_S_$_Z8J_2_17_7PfS_:
[----:B------:R-:W-:Y:S01]  /*9530*/  IMAD.MOV.U32 R4, RZ, RZ, RZ ;  /* 0x000000ffff047224 */ /* 0x000fe200078e00ff */
[----:B------:R-:W-:Y:S06]  /*9540*/  RET.REL.NODEC R20 `(_Z12KKT_EVALUATEPfS_S_) ;  /* 0xffffff6814ac7950 */ /* 0x000fec0003c3ffff */
        .type           $_Z12KKT_EVALUATEPfS_S_$_Z8J_2_17_8PfS_,@function
        .size           $_Z12KKT_EVALUATEPfS_S_$_Z8J_2_17_8PfS_,($_Z12KKT_EVALUATEPfS_S_$_Z8J_2_17_9PfS_ - $_Z12KKT_EVALUATEPfS_S_$_Z8J_2_17_8PfS_)
$_Z12KKT_EVALUATEPfS_S_$_Z8J_2_17_8PfS_:
[----:B------:R-:W-:Y:S01]  /*9550*/  HFMA2 R4, -RZ, RZ, 0, 0 ;  /* 0x00000000ff047431 */ /* 0x000fe200000001ff */
[----:B------:R-:W-:Y:S06]  /*9560*/  RET.REL.NODEC R20 `(_Z12KKT_EVALUATEPfS_S_) ;  /* 0xffffff6814a47950 */ /* 0x000fec0003c3ffff */
        .type           $_Z12KKT_EVALUATEPfS_S_$_Z8J_2_17_9PfS_,@function
        .size           $_Z12KKT_EVALUATEPfS_S_$_Z8J_2_17_9PfS_,($_Z12KKT_EVALUATEPfS_S_$_Z8J_2_18_0PfS_ - $_Z12KKT_EVALUATEPfS_S_$_Z8J_2_17_9PfS_)
$_Z12KKT_EVALUATEPfS_S_$_Z8J_2_17_9PfS_:
        /* <DEDUP_REMOVED lines=10> */
        .type           $_Z12KKT_EVALUATEPfS_S_$_Z8J_2_18_0PfS_,@function
        .size           $_Z12KKT_EVALUATEPfS_S_$_Z8J_2_18_0PfS_,($_Z12KKT_EVALUATEPfS_S_$_Z8J_2_18_1PfS_ - $_Z12KKT_EVALUATEPfS_S_$_Z8J_2_18_0PfS_)
$_Z12KKT_EVALUATEPfS_S_$_Z8J_2_18_0PfS_:
[----:B------:R-:W-:Y:S01]  /*9610*/  IMAD.MOV.U32 R4, RZ, RZ, RZ ;  /* 0x000000ffff047224 */ /* 0x000fe200078e00ff */
[----:B------:R-:W-:Y:S06]  /*9620*/  RET.REL.NODEC R20 `(_Z12KKT_EVALUATEPfS_S_) ;  /* 0xffffff6814747950 */ /* 0x000fec0003c3ffff */
        .type           $_Z12KKT_EVALUATEPfS_S_$_Z8J_2_18_1PfS_,@function
        .size           $_Z12KKT_EVALUATEPfS_S_$_Z8J_2_18_1PfS_,($_Z12KKT_EVALUATEPfS_S_$_Z8J_2_18_2PfS_ - $_Z12KKT_EVALUATEPfS_S_$_Z8J_2_18_1PfS_)
$_Z12KKT_EVALUATEPfS_S_$_Z8J_2_18_1PfS_:
[----:B------:R-:W-:Y:S01]  /*9630*/  HFMA2 R4, -RZ, RZ, 0, 0 ;  /* 0x00000000ff047431 */ /* 0x000fe200000001ff */
[----:B------:R-:W-:Y:S06]  /*9640*/  RET.REL.NODEC R20 `(_Z12KKT_EVALUATEPfS_S_) ;  /* 0xffffff68146c7950 */ /* 0x000fec0003c3ffff */
        .type           $_Z12KKT_EVALUATEPfS_S_$_Z8J_2_18_2PfS_,@function
        .size           $_Z12KKT_EVALUATEPfS_S_$_Z8J_2_18_2PfS_,($_Z12KKT_EVALUATEPfS_S_$_Z8J_2_18_3PfS_ - $_Z12KKT_EVALUATEPfS_S_$_Z8J_2_18_2PfS_)
$_Z12KKT_EVALUATEPfS_S_$_Z8J_2_18_2PfS_:
[----:B------:R-:W-:Y:S01]  /*9650*/  IMAD.MOV.U32 R4, RZ, RZ, RZ ;  /* 0x000000ffff047224 */ /* 0x000fe200078e00ff */
[----:B------:R-:W-:Y:S06]  /*9660*/  RET.REL.NODEC R20 `(_Z12KKT_EVALUATEPfS_S_) ;  /* 0xffffff6814647950 */ /* 0x000fec0003c3ffff */
        .type           $_Z12KKT_EVALUATEPfS_S_$_Z8J_2_18_3PfS_,@function
        .size           $_Z12KKT_EVALUATEPfS_S_$_Z8J_2_18_3PfS_,($_Z12KKT_EVALUATEPfS_S_$_Z8J_2_18_4PfS_ - $_Z12KKT_EVALUATEPfS_S_$_Z8J_2_18_3PfS_)
$_Z12KKT_EVALUATEPfS_S_$_Z8J_2_18_3PfS_:
[----:B------:R-:W-:Y:S01]  /*9670*/  MOV R4, RZ ;  /* 0x000000ff00047202 */ /* 0x000fe20000000f00 */
[----:B------:R-:W-:Y:S06]  /*9680*/  RET.REL.NODEC R20 `(_Z12KKT_EVALUATEPfS_S_) ;  /* 0xffffff68145c7950 */ /* 0x000fec0003c3ffff */
        .type           $_Z12KKT_EVALUATEPfS_S_$_Z8J_2_18_4PfS_,@function
        .size           $_Z12KKT_EVALUATEPfS_S_$_Z8J_2_18_4PfS_,($_Z12KKT_EVALUATEPfS_S_$_Z8J_2_18_5PfS_ - $_Z12KKT_EVALUATEPfS_S_$_Z8J_2_18_4PfS_)
$_Z12KKT_EVALUATEPfS_S_$_Z8J_2_18_4PfS_:
[----:B------:R-:W-:Y:S01]  /*9690*/  IMAD.MOV.U32 R4, RZ, RZ, RZ ;  /* 0x000000ffff047224 */ /* 0x000fe200078e00ff */
[----:B------:R-:W-:Y:S06]  /*96a0*/  RET.REL.NODEC R20 `(_Z12KKT_EVALUATEPfS_S_) ;  /* 0xffffff6814547950 */ /* 0x000fec0003c3ffff */
        .type           $_Z12KKT_EVALUATEPfS_S_$_Z8J_2_18_5PfS_,@function
        .size           $_Z12KKT_EVALUATEPfS_S_$_Z8J_2_18_5PfS_,($_Z12KKT_EVALUATEPfS_S_$_Z8J_2_18_6PfS_ - $_Z12KKT_EVALUATEPfS_S_$_Z8J_2_18_5PfS_)
$_Z12KKT_EVALUATEPfS_S_$_Z8J_2_18_5PfS_:
[----:B------:R-:W-:Y:S01]  /*96b0*/  HFMA2 R4, -RZ, RZ, 0, 0 ;  /* 0x00000000ff047431 */ /* 0x000fe200000001ff */
[----:B------:R-:W-:Y:S06]  /*96c0*/  RET.REL.NODEC R20 `(_Z12KKT_EVALUATEPfS_S_) ;  /* 0xffffff68144c7950 */ /* 0x000fec0003c3ffff */
        .type           $_Z12KKT_EVALUATEPfS_S_$_Z8J_2_18_6PfS_,@function
        .size           $_Z12KKT_EVALUATEPfS_S_$_Z8J_2_18_6PfS_,($_Z12KKT_EVALUATEPfS_S_$_Z8J_2_18_7PfS_ - $_Z12KKT_EVALUATEPfS_S_$_Z8J_2_18_6PfS_)
$_Z12KKT_EVALUATEPfS_S_$_Z8J_2_18_6PfS_:
[----:B------:R-:W-:Y:S01]  /*96d0*/  IMAD.MOV.U32 R4, RZ, RZ, RZ ;  /* 0x000000ffff047224 */ /* 0x000fe200078e00ff */
[----:B------:R-:W-:Y:S06]  /*96e0*/  RET.REL.NODEC R20 `(_Z12KKT_EVALUATEPfS_S_) ;  /* 0xffffff6814447950 */ /* 0x000fec0003c3ffff */
        .type           $_Z12KKT_EVALUATEPfS_S_$_Z8J_2_18_7PfS_,@function
        .size           $_Z12KKT_EVALUATEPfS_S_$_Z8J_2_18_7PfS_,($_Z12KKT_EVALUATEPfS_S_$_Z8J_2_18_8PfS_ - $_Z12KKT_EVALUATEPfS_S_$_Z8J_2_18_7PfS_)
$_Z12KKT_EVALUATEPfS_S_$_Z8J_2_18_7PfS_:
[----:B------:R-:W-:Y:S01]  /*96f0*/  MOV R4, RZ ;  /* 0x000000ff00047202 */ /* 0x000fe20000000f00 */
[----:B------:R-:W-:Y:S06]  /*9700*/  RET.REL.NODEC R20 `(_Z12KKT_EVALUATEPfS_S_) ;  /* 0xffffff68143c7950 */ /* 0x000fec0003c3ffff */
        .type           $_Z12KKT_EVALUATEPfS_S_$_Z8J_2_18_8PfS_,@function
        .size           $_Z12KKT_EVALUATEPfS_S_$_Z8J_2_18_8PfS_,($_Z12KKT_EVALUATEPfS_S_$_Z8J_2_18_9PfS_ - $_Z12KKT_EVALUATEPfS_S_$_Z8J_2_18_8PfS_)
$_Z12KKT_EVALUATEPfS_S_$_Z8J_2_18_8PfS_:
[----:B------:R-:W-:Y:S01]  /*9710*/  IMAD.MOV.U32 R4, RZ, RZ, RZ ;  /* 0x000000ffff047224 */ /* 0x000fe200078e00ff */
[----:B------:R-:W-:Y:S06]  /*9720*/  RET.REL.NODEC R20 `(_Z12KKT_EVALUATEPfS_S_) ;  /* 0xffffff6814347950 */ /* 0x000fec0003c3ffff */
        .type           $_Z12KKT_EVALUATEPfS_S_$_Z8J_2_18_9PfS_,@function
        .size           $_Z12KKT_EVALUATEPfS_S_$_Z8J_2_18_9PfS_,($_Z12KKT_EVALUATEPfS_S_$_Z8J_2_19_0PfS_ - $_Z12KKT_EVALUATEPfS_S_$_Z8J_2_18_9PfS_)
$_Z12KKT_EVALUATEPfS_S_$_Z8J_2_18_9PfS_:
[----:B------:R-:W-:Y:S01]  /*9730*/  HFMA2 R4, -RZ, RZ, 0, 0 ;  /* 0x00000000ff047431 */ /* 0x000fe200000001ff */
[----:B------:R-:W-:Y:S06]  /*9740*/  RET.REL.NODEC R20 `(_Z12KKT_EVALUATEPfS_S_) ;  /* 0xffffff68142c7950 */ /* 0x000fec0003c3ffff */
        .type           $_Z12KKT_EVALUATEPfS_S_$_Z8J_2_19_0PfS_,@function
        .size           $_Z12KKT_EVALUATEPfS_S_$_Z8J_2_19_0PfS_,($_Z12KKT_EVALUATEPfS_S_$_Z8J_2_19_1PfS_ - $_Z12KKT_EVALUATEPfS_S_$_Z8J_2_19_0PfS_)
$_Z12KKT_EVALUATEPfS_S_$_Z8J_2_19_0PfS_:
[----:B------:R-:W-:Y:S01]  /*9750*/  IMAD.MOV.U32 R4, RZ, RZ, RZ ;  /* 0x000000ffff047224 */ /* 0x000fe200078e00ff */
[----:B------:R-:W-:Y:S06]  /*9760*/  RET.REL.NODEC R20 `(_Z12KKT_EVALUATEPfS_S_) ;  /* 0xffffff6814247950 */ /* 0x000fec0003c3ffff */
        .type           $_Z12KKT_EVALUATEPfS_S_$_Z8J_2_19_1PfS_,@function
        .size           $_Z12KKT_EVALUATEPfS_S_$_Z8J_2_19_1PfS_,($_Z12KKT_EVALUATEPfS_S_$_Z8J_2_19_2PfS_ - $_Z12KKT_EVALUATEPfS_S_$_Z8J_2_19_1PfS_)
$_Z12KKT_EVALUATEPfS_S_$_Z8J_2_19_1PfS_:
[----:B------:R-:W-:Y:S01]  /*9770*/  MOV R4, RZ ;  /* 0x000000ff00047202 */ /* 0x000fe20000000f00 */
[----:B------:R-:W-:Y:S06]  /*9780*/  RET.REL.NODEC R20 `(_Z12KKT_EVALUATEPfS_S_) ;  /* 0xffffff68141c7950 */ /* 0x000fec0003c3ffff */
        .type           $_Z12KKT_EVALUATEPfS_S_$_Z8J_2_19_2PfS_,@function
        .size           $_Z12KKT_EVALUATEPfS_S_$_Z8J_2_19_2PfS_,($_Z12KKT_EVALUATEPfS_S_$_Z8J_2_19_3PfS_ - $_Z12KKT_EVALUATEPfS_S_$_Z8J_2_19_2PfS_)
$_Z12KKT_EVALUATEPfS_S_$_Z8J_2_19_2PfS_:
[----:B------:R-:W-:Y:S01]  /*9790*/  IMAD.MOV.U32 R4, RZ, RZ, RZ ;  /* 0x000000ffff047224 */ /* 0x000fe200078e00ff */
[----:B------:R-:W-:Y:S06]  /*97a0*/  RET.REL.NODEC R20 `(_Z12KKT_EVALUATEPfS_S_) ;  /* 0xffffff6814147950 */ /* 0x000fec0003c3ffff */
        .type           $_Z12KKT_EVALUATEPfS_S_$_Z8J_2_19_3PfS_,@function
        .size           $_Z12KKT_EVALUATEPfS_S_$_Z8J_2_19_3PfS_,($_Z12KKT_EVALUATEPfS_S_$_Z8J_2_19_4PfS_ - $_Z12KKT_EVALUATEPfS_S_$_Z8J_2_19_3PfS_)
$_Z12KKT_EVALUATEPfS_S_$_Z8J_2_19_3PfS_:
[----:B------:R-:W-:Y:S01]  /*97b0*/  HFMA2 R4, -RZ, RZ, 0, 0 ;  /* 0x00000000ff047431 */ /* 0x000fe200000001ff */
[----:B------:R-:W-:Y:S06]  /*97c0*/  RET.REL.NODEC R20 `(_Z12KKT_EVALUATEPfS_S_) ;  /* 0xffffff68140c7950 */ /* 0x000fec0003c3ffff */
        .type           $_Z12KKT_EVALUATEPfS_S_$_Z8J_2_19_4PfS_,@function
        .size           $_Z12KKT_EVALUATEPfS_S_$_Z8J_2_19_4PfS_,($_Z12KKT_EVALUATEPfS_S_$_Z8J_2_19_5PfS_ - $_Z12KKT_EVALUATEPfS_S_$_Z8J_2_19_4PfS_)
$_Z12KKT_EVALUATEPfS_S_$_Z8J_2_19_4PfS_:
[----:B------:R-:W-:Y:S01]  /*97d0*/  IMAD.MOV.U32 R4, RZ, RZ, RZ ;  /* 0x000000ffff047224 */ /* 0x000fe200078e00ff */
[----:B------:R-:W-:Y:S06]  /*97e0*/  RET.REL.NODEC R20 `(_Z12KKT_EVALUATEPfS_S_) ;  /* 0xffffff6814047950 */ /* 0x000fec0003c3ffff */
        .type           $_Z12KKT_EVALUATEPfS_S_$_Z8J_2_19_5PfS_,@function
        .size           $_Z12KKT_EVALUATEPfS_S_$_Z8J_2_19_5PfS_,($_Z12KKT_EVALUATEPfS_S_$_Z8J_2_19_6PfS_ - $_Z12KKT_EVALUATEPfS_S_$_Z8J_2_19_5PfS_)
$_Z12KKT_EVALUATEPfS_S_$_Z8J_2_19_5PfS_:
[----:B------:R-:W-:Y:S01]  /*97f0*/  MOV R4, RZ ;  /* 0x000000ff00047202 */ /* 0x000fe20000000f00 */
[----:B------:R-:W-:Y:S06]  /*9800*/  RET.REL.NODEC R20 `(_Z12KKT_EVALUATEPfS_S_) ;  /* 0xffffff6414fc7950 */ /* 0x000fec0003c3ffff */
        .type           $_Z12KKT_EVALUATEPfS_S_$_Z8J_2_19_6PfS_,@function
        .size           $_Z12KKT_EVALUATEPfS_S_$_Z8J_2_19_6PfS_,($_Z12KKT_EVALUATEPfS_S_$_Z8J_2_19_7PfS_ - $_Z12KKT_EVALUATEPfS_S_$_Z8J_2_19_6PfS_)
$_Z12KKT_EVALUATEPfS_S_$_Z8J_2_19_6PfS_:
[----:B------:R-:W-:Y:S01]  /*9810*/  IMAD.MOV.U32 R4, RZ, RZ, RZ ;  /* 0x000000ffff047224 */ /* 0x000fe200078e00ff */
[----:B------:R-:W-:Y:S06]  /*9820*/  RET.REL.NODEC R20 `(_Z12KKT_EVALUATEPfS_S_) ;  /* 0xffffff6414f47950 */ /* 0x000fec0003c3ffff */
        .type           $_Z12KKT_EVALUATEPfS_S_$_Z8J_2_19_7PfS_,@function
        .size           $_Z12KKT_EVALUATEPfS_S_$_Z8J_2_19_7PfS_,($_Z12KKT_EVALUATEPfS_S_$_Z8J_2_19_8PfS_ - $_Z12KKT_EVALUATEPfS_S_$_Z8J_2_19_7PfS_)
$_Z12KKT_EVALUATEPfS_S_$_Z8J_2_19_7PfS_:
[----:B------:R-:W-:Y:S01]  /*9830*/  HFMA2 R4, -RZ, RZ, 0, 0 ;  /* 0x00000000ff047431 */ /* 0x000fe200000001ff */
[----:B------:R-:W-:Y:S06]  /*9840*/  RET.REL.NODEC R20 `(_Z12KKT_EVALUATEPfS_S_) ;  /* 0xffffff6414ec7950 */ /* 0x000fec0003c3ffff */
        .type           $_Z12KKT_EVALUATEPfS_S_$_Z8J_2_19_8PfS_,@function
        .size           $_Z12KKT_EVALUATEPfS_S_$_Z8J_2_19_8PfS_,($_Z12KKT_EVALUATEPfS_S_$_Z8J_2_19_9PfS_ - $_Z12KKT_EVALUATEPfS_S_$_Z8J_2_19_8PfS_)
$_Z12KKT_EVALUATEPfS_S_$_Z8J_2_19_8PfS_:
[----:B------:R-:W-:Y:S01]  /*9850*/  IMAD.MOV.U32 R4, RZ, RZ, RZ ;  /* 0x000000ffff047224 */ /* 0x000fe200078e00ff */
[----:B------:R-:W-:Y:S06]  /*9860*/  RET.REL.NODEC R20 `(_Z12KKT_EVALUATEPfS_S_) ;  /* 0xffffff6414e47950 */ /* 0x000fec0003c3ffff */
        .type           $_Z12KKT_EVALUATEPfS_S_$_Z8J_2_19_9PfS_,@function
        .size           $_Z12KKT_EVALUATEPfS_S_$_Z8J_2_19_9PfS_,($_Z12KKT_EVALUATEPfS_S_$_Z8J_2_1_10PfS_ - $_Z12KKT_EVALUATEPfS_S_$_Z8J_2_19_9PfS_)
$_Z12KKT_EVALUATEPfS_S_$_Z8J_2_19_9PfS_:
[----:B------:R-:W-:Y:S01]  /*9870*/  MOV R4, RZ ;  /* 0x000000ff00047202 */ /* 0x000fe20000000f00 */
[----:B------:R-:W-:Y:S06]  /*9880*/  RET.REL.NODEC R20 `(_Z12KKT_EVALUATEPfS_S_) ;  /* 0xffffff6414dc7950 */ /* 0x000fec0003c3ffff */
        .type           $_Z12KKT_EVALUATEPfS_S_$_Z8J_2_1_10PfS_,@function
        .size           $_Z12KKT_EVALUATEPfS_S_$_Z8J_2_1_10PfS_,($_Z12KKT_EVALUATEPfS_S_$_Z8J_2_1_11PfS_ - $_Z12KKT_EVALUATEPfS_S_$_Z8J_2_1_10PfS_)
$_Z12KKT_EVALUATEPfS_S_$_Z8J_2_1_10PfS_:
[----:B------:R-:W-:Y:S01]  /*9890*/  IMAD.MOV.U32 R4, RZ, RZ, RZ ;  /* 0x000000ffff047224 */ /* 0x000fe200078e00ff */
[----:B------:R-:W-:Y:S06]  /*98a0*/  RET.REL.NODEC R20 `(_Z12KKT_EVALUATEPfS_S_) ;  /* 0xffffff6414d47950 */ /* 0x000fec0003c3ffff */
        .type           $_Z12KKT_EVALUATEPfS_S_$_Z8J_2_1_11PfS_,@function
        .size           $_Z12KKT_EVALUATEPfS_S_$_Z8J_2_1_11PfS_,($_Z12KKT_EVALUATEPfS_S_$_Z8J_2_1_12PfS_ - $_Z12KKT_EVALUATEPfS_S_$_Z8J_2_1_11PfS_)
$_Z12KKT_EVALUATEPfS_S_$_Z8J_2_1_11PfS_:
[----:B------:R-:W-:Y:S01]  /*98b0*/  HFMA2 R4, -RZ, RZ, 0, 0 ;  /* 0x00000000ff047431 */ /* 0x000fe200000001ff */
[----:B------:R-:W-:Y:S06]  /*98c0*/  RET.REL.NODEC R20 `(_Z12KKT_EVALUATEPfS_S_) ;  /* 0xffffff6414cc7950 */ /* 0x000fec0003c3ffff */
        .type           $_Z12KKT_EVALUATEPfS_S_$_Z8J_2_1_12PfS_,@function
        .size           $_Z12KKT_EVALUATEPfS_S_$_Z8J_2_1_12PfS_,($_Z12KKT_EVALUATEPfS_S_$_Z8J_2_1_13PfS_ - $_Z12KKT_EVALUATEPfS_S_$_Z8J_2_1_12PfS_)
$_Z12KKT_EVALUATEPfS_S_$_Z8J_2_1_12PfS_:
[----:B------:R-:W-:Y:S01]  /*98d0*/  IMAD.MOV.U32 R4, RZ, RZ, RZ ;  /* 0x000000ffff047224 */ /* 0x000fe200078e00ff */
[----:B------:R-:W-:Y:S06]  /*98e0*/  RET.REL.NODEC R20 `(_Z12KKT_EVALUATEPfS_S_) ;  /* 0xffffff6414c47950 */ /* 0x000fec0003c3ffff */
        .type           $_Z12KKT_EVALUATEPfS_S_$_Z8J_2_1_13PfS_,@function
        .size           $_Z12KKT_EVALUATEPfS_S_$_Z8J_2_1_13PfS_,($_Z12KKT_EVALUATEPfS_S_$_Z8J_2_1_14PfS_ - $_Z12KKT_EVALUATEPfS_S_$_Z8J_2_1_13PfS_)
$_Z12KKT_EVALUATEPfS_S_$_Z8J_2_1_13PfS_:
[----:B------:R-:W-:Y:S01]  /*98f0*/  MOV R4, RZ ;  /* 0x000000ff00047202 */ /* 0x000fe20000000f00 */
[----:B------:R-:W-:Y:S06]  /*9900*/  RET.REL.NODEC R20 `(_Z12KKT_EVALUATEPfS_S_) ;  /* 0xffffff6414bc7950 */ /* 0x000fec0003c3ffff */
        .type           $_Z12KKT_EVALUATEPfS_S_$_Z8J_2_1_14PfS_,@function
        .size           $_Z12KKT_EVALUATEPfS_S_$_Z8J_2_1_14PfS_,($_Z12KKT_EVALUATEPfS_S_$_Z8J_2_1_15PfS_ - $_Z12KKT_EVALUATEPfS_S_$_Z8J_2_1_14PfS_)
$_Z12KKT_EVALUATEPfS_S_$_Z8J_2_1_14PfS_:
[----:B------:R-:W-:Y:S01]  /*9910*/  IMAD.MOV.U32 R4, RZ, RZ, RZ ;  /* 0x000000ffff047224 */ /* 0x000fe200078e00ff */
[----:B------:R-:W-:Y:S06]  /*9920*/  RET.REL.NODEC R20 `(_Z12KKT_EVALUATEPfS_S_) ;  /* 0xffffff6414b47950 */ /* 0x000fec0003c3ffff */
        .type           $_Z12KKT_EVALUATEPfS_S_$_Z8J_2_1_15PfS_,@function
        .size           $_Z12KKT_EVALUATEPfS_S_$_Z8J_2_1_15PfS_,($_Z12KKT_EVALUATEPfS_S_$_Z8J_2_1_16PfS_ - $_Z12KKT_EVALUATEPfS_S_$_Z8J_2_1_15PfS_)
$_Z12KKT_EVALUATEPfS_S_$_Z8J_2_1_15PfS_:
[----:B------:R-:W-:Y:S01]  /*9930*/  HFMA2 R4, -RZ, RZ, 0, 0 ;  /* 0x00000000ff047431 */ /* 0x000fe200000001ff */
[----:B------:R-:W-:Y:S06]  /*9940*/  RET.REL.NODEC R20 `(_Z12KKT_EVALUATEPfS_S_) ;  /* 0xffffff6414ac7950 */ /* 0x000fec0003c3ffff */
        .type           $_Z12KKT_EVALUATEPfS_S_$_Z8J_2_1_16PfS_,@function
        .size           $_Z12KKT_EVALUATEPfS_S_$_Z8J_2_1_16PfS_,($_Z12KKT_EVALUATEPfS_S_$_Z8J_2_1_17PfS_ - $_Z12KKT_EVALUATEPfS_S_$_Z8J_2_1_16PfS_)
$_Z12KKT_EVALUATEPfS_S_$_Z8J_2_1_16PfS_:
[----:B------:R-:W-:Y:S01]  /*9950*/  IMAD.MOV.U32 R4, RZ, RZ, RZ ;  /* 0x000000ffff047224 */ /* 0x000fe200078e00ff */
[----:B------:R-:W-:Y:S06]  /*9960*/  RET.REL.NODEC R20 `(_Z12KKT_EVALUATEPfS_S_) ;  /* 0xffffff6414a47950 */ /* 0x000fec0003c3ffff */
        .type           $_Z12KKT_EVALUATEPfS_S_$_Z8J_2_1_17PfS_,@function
        .size           $_Z12KKT_EVALUATEPfS_S_$_Z8J_2_1_17PfS_,($_Z12KKT_EVALUATEPfS_S_$_Z8J_2_1_18PfS_ - $_Z12KKT_EVALUATEPfS_S_$_Z8J_2_1_17PfS_)
$_Z12KKT_EVALUATEPfS_S_$_Z8J_2_1_17PfS_:
[----:B------:R-:W-:Y:S01]  /*9970*/  MOV R4, RZ ;  /* 0x000000ff00047202 */ /* 0x000fe20000000f00 */
[----:B------:R-:W-:Y:S06]  /*9980*/  RET.REL.NODEC R20 `(_Z12KKT_EVALUATEPfS_S_) ;  /* 0xffffff64149c7950 */ /* 0x000fec0003c3ffff */
        .type           $_Z12KKT_EVALUATEPfS_S_$_Z8J_2_1_18PfS_,@function
        .size           $_Z12KKT_EVALUATEPfS_S_$_Z8J_2_1_18PfS_,($_Z12KKT_EVALUATEPfS_S_$_Z8J_2_1_19PfS_ - $_Z12KKT_EVALUATEPfS_S_$_Z8J_2_1_18PfS_)
$_Z12KKT_EVALUATEPfS_S_$_Z8J_2_1_18PfS_:
[----:B------:R-:W-:Y:S01]  /*9990*/  IMAD.MOV.U32 R4, RZ, RZ, RZ ;  /* 0x000000ffff047224 */ /* 0x000fe200078e00ff */
[----:B------:R-:W-:Y:S06]  /*99a0*/  RET.REL.NODEC R20 `(_Z12KKT_EVALUATEPfS_S_) ;  /* 0xffffff6414947950 */ /* 0x000fec0003c3ffff */
        .type           $_Z12KKT_EVALUATEPfS_S_$_Z8J_2_1_19PfS_,@function
        .size           $_Z12KKT_EVALUATEPfS_S_$_Z8J_2_1_19PfS_,($_Z12KKT_EVALUATEPfS_S_$_Z8J_2_1_20PfS_ - $_Z12KKT_EVALUATEPfS_S_$_Z8J_2_1_19PfS_)
$_Z12KKT_EVALUATEPfS_S_$_Z8J_2_1_19PfS_:
[----:B------:R-:W-:Y:S01]  /*99b0*/  HFMA2 R4, -RZ, RZ, 0, 0 ;  /* 0x00000000ff047431 */ /* 0x000fe200000001ff */
[----:B------:R-:W-:Y:S06]  /*99c0*/  RET.REL.NODEC R20 `(_Z12KKT_EVALUATEPfS_S_) ;  /* 0xffffff64148c7950 */ /* 0x000fec0003c3ffff */
        .type           $_Z12KKT_EVALUATEPfS_S_$_Z8J_2_1_20PfS_,@function
        .size           $_Z12KKT_EVALUATEPfS_S_$_Z8J_2_1_20PfS_,($_Z12KKT_EVALUATEPfS_S_$_Z8J_2_1_21PfS_ - $_Z12KKT_EVALUATEPfS_S_$_Z8J_2_1_20PfS_)
$_Z12KKT_EVALUATEPfS_S_$_Z8J_2_1_20PfS_:
[----:B------:R-:W-:Y:S01]  /*99d0*/  IMAD.MOV.U32 R4, RZ, RZ, RZ ;  /* 0x000000ffff047224 */ /* 0x000fe200078e00ff */
[----:B------:R-:W-:Y:S06]  /*99e0*/  RET.REL.NODEC R20 `(_Z12KKT_EVALUATEPfS_S_) ;  /* 0xffffff6414847950 */ /* 0x000fec0003c3ffff */
        .type           $_Z12KKT_EVALUATEPfS_S_$_Z8J_2_1_21PfS_,@function
        .size           $_Z12KKT_EVALUATEPfS_S_$_Z8J_2_1_21PfS_,($_Z12KKT_EVALUATEPfS_S_$_Z8J_2_20_0PfS_ - $_Z12KKT_EVALUATEPfS_S_$_Z8J_2_1_21PfS_)
$_Z12KKT_EVALUATEPfS_S_$_Z8J_2_1_21PfS_:
[----:B------:R-:W-:Y:S01]  /*99f0*/  MOV R4, RZ ;  /* 0x000000ff00047202 */ /* 0x000fe20000000f00 */
[----:B------:R-:W-:Y:S06]  /*9a00*/  RET.REL.NODEC R20 `(_Z12KKT_EVALUATEPfS_S_) ;  /* 0xffffff64147c7950 */ /* 0x000fec0003c3ffff */
        .type           $_Z12KKT_EVALUATEPfS_S_$_Z8J_2_20_0PfS_,@function
        .size           $_Z12KKT_EVALUATEPfS_S_$_Z8J_2_20_0PfS_,($_Z12KKT_EVALUATEPfS_S_$_Z8J_2_20_1PfS_ - $_Z12KKT_EVALUATEPfS_S_$_Z8J_2_20_0PfS_)
$_Z12KKT_EVALUATEPfS_S_$_Z8J_2_20_0PfS_:
[----:B------:R-:W-:Y:S01]  /*9a10*/  IMAD.MOV.U32 R4, RZ, RZ, RZ ;  /* 0x000000ffff047224 */ /* 0x000fe200078e00ff */
[----:B------:R-:W-:Y:S06]  /*9a20*/  RET.REL.NODEC R20 `(_Z12KKT_EVALUATEPfS_S_) ;  /* 0xffffff6414747950 */ /* 0x000fec0003c3ffff */
        .type           $_Z12KKT_EVALUATEPfS_S_$_Z8J_2_20_1PfS_,@function
        .size           $_Z12KKT_EVALUATEPfS_S_$_Z8J_2_20_1PfS_,($_Z12KKT_EVALUATEPfS_S_$_Z8J_2_20_2PfS_ - $_Z12KKT_EVALUATEPfS_S_$_Z8J_2_20_1PfS_)
$_Z12KKT_EVALUATEPfS_S_$_Z8J_2_20_1PfS_:
[----:B------:R-:W-:Y:S01]  /*9a30*/  HFMA2 R4, -RZ, RZ, 0, 0 ;  /* 0x00000000ff047431 */ /* 0x000fe200000001ff */
[----:B------:R-:W-:Y:S06]  /*9a40*/  RET.REL.NODEC R20 `(_Z12KKT_EVALUATEPfS_S_) ;  /* 0xffffff64146c7950 */ /* 0x000fec0003c3ffff */
        .type           $_Z12KKT_EVALUATEPfS_S_$_Z8J_2_20_2PfS_,@function
        .size           $_Z12KKT_EVALUATEPfS_S_$_Z8J_2_20_2PfS_,($_Z12KKT_EVALUATEPfS_S_$_Z8J_2_20_3PfS_ - $_Z12KKT_EVALUATEPfS_S_$_Z8J_2_20_2PfS_)
$_Z12KKT_EVALUATEPfS_S_$_Z8J_2_20_2PfS_:
[----:B------:R-:W-:Y:S01]  /*9a50*/  IMAD.MOV.U32 R4, RZ, RZ, RZ ;  /* 0x000000ffff047224 */ /* 0x000fe200078e00ff */
[----:B------:R-:W-:Y:S06]  /*9a60*/  RET.REL.NODEC R20 `(_Z12KKT_EVALUATEPfS_S_) ;  /* 0xffffff6414647950 */ /* 0x000fec0003c3ffff */
        .type           $_Z12KKT_EVALUATEPfS_S_$_Z8J_2_20_3PfS_,@function
        .size           $_Z12KKT_EVALUATEPfS_S_$_Z8J_2_20_3PfS_,($_Z12KKT_EVALUATEPfS_S_$_Z8J_2_20_4PfS_ - $_Z12KKT_EVALUATEPfS_S_$_Z8J_2_20_3PfS_)
$_Z12KKT_EVALUATEPfS_S_$_Z8J_2_20_3PfS_:
[----:B------:R-:W-:Y:S01]  /*9a70*/  MOV R4, RZ ;  /* 0x000000ff00047202 */ /* 0x000fe20000000f00 */
[----:B------:R-:W-:Y:S06]  /*9a80*/  RET.REL.NODEC R20 `(_Z12KKT_EVALUATEPfS_S_) ;  /* 0xffffff64145c7950 */ /* 0x000fec0003c3ffff */
        .type           $_Z12KKT_EVALUATEPfS_S_$_Z8J_2_20_4PfS_,@function
        .size           $_Z12KKT_EVALUATEPfS_S_$_Z8J_2_20_4PfS_,($_Z12KKT_EVALUATEPfS_S_$_Z8J_2_20_5PfS_ - $_Z12KKT_EVALUATEPfS_S_$_Z8J_2_20_4PfS_)
$_Z12KKT_EVALUATEPfS_S_$_Z8J_2_20_4PfS_:
[----:B------:R-:W-:Y:S01]  /*9a90*/  IMAD.MOV.U32 R4, RZ, RZ, RZ ;  /* 0x000000ffff047224 */ /* 0x000fe200078e00ff */
[----:B------:R-:W-:Y:S06]  /*9aa0*/  RET.REL.NODEC R20 `(_Z12KKT_EVALUATEPfS_S_) ;  /* 0xffffff6414547950 */ /* 0x000fec0003c3ffff */
        .type           $_Z12KKT_EVALUATEPfS_S_$_Z8J_2_20_5PfS_,@function
        .size           $_Z12KKT_EVALUATEPfS_S_$_Z8J_2_20_5PfS_,($_Z12KKT_EVALUATEPfS_S_$_Z8J_2_20_6PfS_ - $_Z12KKT_EVALUATEPfS_S_$_Z8J_2_20_5PfS_)
$_Z12KKT_EVALUATEPfS_S_$_Z8J_2_20_5PfS_:
[----:B------:R-:W-:Y:S01]  /*9ab0*/  HFMA2 R4, -RZ, RZ, 0, 0 ;  /* 0x00000000ff047431 */ /* 0x000fe200000001ff */
[----:B------:R-:W-:Y:S06]  /*9ac0*/  RET.REL.NODEC R20 `(_Z12KKT_EVALUATEPfS_S_) ;  /* 0xffffff64144c7950 */ /* 0x000fec0003c3ffff */
        .type           $_Z12KKT_EVALUATEPfS_S_$_Z8J_2_20_6PfS_,@function
        .size           $_Z12KKT_EVALUATEPfS_S_$_Z8J_2_20_6PfS_,($_Z12KKT_EVALUATEPfS_S_$_Z8J_2_20_7PfS_ - $_Z12KKT_EVALUATEPfS_S_$_Z8J_2_20_6PfS_)
$_Z12KKT_EVALUATEPfS_S_$_Z8J_2_20_6PfS_:
[----:B------:R-:W-:Y:S01]  /*9ad0*/  IMAD.MOV.U32 R4, RZ, RZ, RZ ;  /* 0x000000ffff047224 */ /* 0x000fe200078e00ff */
[----:B------:R-:W-:Y:S06]  /*9ae0*/  RET.REL.NODEC R20 `(_Z12KKT_EVALUATEPfS_S_) ;  /* 0xffffff6414447950 */ /* 0x000fec0003c3ffff */
        .type           $_Z12KKT_EVALUATEPfS_S_$_Z8J_2_20_7PfS_,@function
        .size           $_Z12KKT_EVALUATEPfS_S_$_Z8J_2_20_7PfS_,($_Z12KKT_EVALUATEPfS_S_$_Z8J_2_20_8PfS_ - $_Z12KKT_EVALUATEPfS_S_$_Z8J_2_20_7PfS_)
$_Z12KKT_EVALUATEPfS_S_$_Z8J_2_20_7PfS_:
[----:B------:R-:W-:Y:S01]  /*9af0*/  MOV R4, RZ ;  /* 0x000000ff00047202 */ /* 0x000fe20000000f00 */
[----:B------:R-:W-:Y:S06]  /*9b00*/  RET.REL.NODEC R20 `(_Z12KKT_EVALUATEPfS_S_) ;  /* 0xffffff64143c7950 */ /* 0x000fec0003c3ffff */
        .type           $_Z12KKT_EVALUATEPfS_S_$_Z8J_2_20_8PfS_,@function
        .size           $_Z12KKT_EVALUATEPfS_S_$_Z8J_2_20_8PfS_,($_Z12KKT_EVALUATEPfS_S_$_Z8J_2_20_9PfS_ - $_Z12KKT_EVALUATEPfS_S_$_Z8J_2_20_8PfS_)
$_Z12KKT_EVALUATEPfS_S_$_Z8J_2_20_8PfS_:
[----:B------:R-:W-:Y:S01]  /*9b10*/  IMAD.MOV.U32 R4, RZ, RZ, RZ ;  /* 0x000000ffff047224 */ /* 0x000fe200078e00ff */
[----:B------:R-:W-:Y:S06]  /*9b20*/  RET.REL.NODEC R20 `(_Z12KKT_EVALUATEPfS_S_) ;  /* 0xffffff6414347950 */ /* 0x000fec0003c3ffff */
        .type           $_Z12KKT_EVALUATEPfS_S_$_Z8J_2_20_9PfS_,@function
        .size           $_Z12KKT_EVALUATEPfS_S_$_Z8J_2_20_9PfS_,($_Z12KKT_EVALUATEPfS_S_$_Z8J_2_21_0PfS_ - $_Z12KKT_EVALUATEPfS_S_$_Z8J_2_20_9PfS_)
$_Z12KKT_EVALUATEPfS_S_$_Z8J_2_20_9PfS_:
[----:B------:R-:W-:Y:S01]  /*9b30*/  HFMA2 R4, -RZ, RZ, 0, 0 ;  /* 0x00000000ff047431 */ /* 0x000fe200000001ff */
[----:B------:R-:W-:Y:S06]  /*9b40*/  RET.REL.NODEC R20 `(_Z12KKT_EVALUATEPfS_S_) ;  /* 0xffffff64142c7950 */ /* 0x000fec0003c3ffff */
        .type           $_Z12KKT_EVALUATEPfS_S_$_Z8J_2_21_0PfS_,@function
        .size           $_Z12KKT_EVALUATEPfS_S_$_Z8J_2_21_0PfS_,($_Z12KKT_EVALUATEPfS_S_$_Z8J_2_21_1PfS_ - $_Z12KKT_EVALUATEPfS_S_$_Z8J_2_21_0PfS_)
$_Z12KKT_EVALUATEPfS_S_$_Z8J_2_21_0PfS_:
[----:B------:R-:W-:Y:S01]  /*9b50*/  IMAD.MOV.U32 R4, RZ, RZ, RZ ;  /* 0x000000ffff047224 */ /* 0x000fe200078e00ff */
[----:B------:R-:W-:Y:S06]  /*9b60*/  RET.REL.NODEC R20 `(_Z12KKT_EVALUATEPfS_S_) ;  /* 0xffffff6414247950 */ /* 0x000fec0003c3ffff */
        .type           $_Z12KKT_EVALUATEPfS_S_$_Z8J_2_21_1PfS_,@function
        .size           $_Z12KKT_EVALUATEPfS_S_$_Z8J_2_21_1PfS_,($_Z12KKT_EVALUATEPfS_S_$_Z8J_2_21_2PfS_ - $_Z12KKT_EVALUATEPfS_S_$_Z8J_2_21_1PfS_)
$_Z12KKT_EVALUATEPfS_S_$_Z8J_2_21_1PfS_:
[----:B------:R-:W-:Y:S01]  /*9b70*/  MOV R4, RZ ;  /* 0x000000ff00047202 */ /* 0x000fe20000000f00 */
[----:B------:R-:W-:Y:S06]  /*9b80*/  RET.REL.NODEC R20 `(_Z12KKT_EVALUATEPfS_S_) ;  /* 0xffffff64141c7950 */ /* 0x000fec0003c3ffff */
        .type           $_Z12KKT_EVALUATEPfS_S_$_Z8J_2_21_2PfS_,@function
        .size           $_Z12KKT_EVALUATEPfS_S_$_Z8J_2_21_2PfS_,($_Z12KKT_EVALUATEPfS_S_$_Z8J_2_21_3PfS_ - $_Z12KKT_EVALUATEPfS_S_$_Z8J_2_21_2PfS_)
$_Z12KKT_EVALUATEPfS_S_$_Z8J_2_21_2PfS_:
[----:B------:R-:W-:Y:S01]  /*9b90*/  IMAD.MOV.U32 R4, RZ, RZ, RZ ;  /* 0x000000ffff047224 */ /* 0x000fe200078e00ff */
[----:B------:R-:W-:Y:S06]  /*9ba0*/  RET.REL.NODEC R20 `(_Z12KKT_EVALUATEPfS_S_) ;  /* 0xffffff6414147950 */ /* 0x000fec0003c3ffff */
        .type           $_Z12KKT_EVALUATEPfS_S_$_Z8J_2_21_3PfS_,@function
        .size           $_Z12KKT_EVALUATEPfS_S_$_Z8J_2_21_3PfS_,($_Z12KKT_EVALUATEPfS_S_$_Z8J_2_21_4PfS_ - $_Z12KKT_EVALUATEPfS_S_$_Z8J_2_21_3PfS_)
$_Z12KKT_EVALUATEPfS_S_$_Z8J_2_21_3PfS_:
[----:B------:R-:W-:Y:S01]  /*9bb0*/  HFMA2 R4, -RZ, RZ, 0, 0 ;  /* 0x00000000ff047431 */ /* 0x000fe200000001ff */
[----:B------:R-:W-:Y:S06]  /*9bc0*/  RET.REL.NODEC R20 `(_Z12KKT_EVALUATEPfS_S_) ;  /* 0xffffff64140c7950 */ /* 0x000fec0003c3ffff */
        .type           $_Z12KKT_EVALUATEPfS_S_$_Z8J_2_21_4PfS_,@function
        .size           $_Z12KKT_EVALUATEPfS_S_$_Z8J_2_21_4PfS_,($_Z12KKT_EVALUATEPfS_S_$_Z8J_2_21_5PfS_ - $_Z12KKT_EVALUATEPfS_S_$_Z8J_2_21_4PfS_)
$_Z12KKT_EVALUATEPfS_S_$_Z8J_2_21_4PfS_:
[----:B------:R-:W-:Y:S01]  /*9bd0*/  IMAD.MOV.U32 R4, RZ, RZ, RZ ;  /* 0x000000ffff047224 */ /* 0x000fe200078e00ff */
[----:B------:R-:W-:Y:S06]  /*9be0*/  RET.REL.NODEC R20 `(_Z12KKT_EVALUATEPfS_S_) ;  /* 0xffffff6414047950 */ /* 0x000fec0003c3ffff */
        .type           $_Z12KKT_EVALUATEPfS_S_$_Z8J_2_21_5PfS_,@function
        .size           $_Z12KKT_EVALUATEPfS_S_$_Z8J_2_21_5PfS_,($_Z12KKT_EVALUATEPfS_S_$_Z8J_2_21_6PfS_ - $_Z12KKT_EVALUATEPfS_S_$_Z8J_2_21_5PfS_)
$_Z12KKT_EVALUATEPfS_S_$_Z8J_2_21_5PfS_:
[----:B------:R-:W-:Y:S01]  /*9bf0*/  MOV R4, RZ ;  /* 0x000000ff00047202 */ /* 0x000fe20000000f00 */
[----:B------:R-:W-:Y:S06]  /*9c00*/  RET.REL.NODEC R20 `(_Z12KKT_EVALUATEPfS_S_) ;  /* 0xffffff6014fc7950 */ /* 0x000fec0003c3ffff */
        .type           $_Z12KKT_EVALUATEPfS_S_$_Z8J_2_21_6PfS_,@function
        .size           $_Z12KKT_EVALUATEPfS_S_$_Z8J_2_21_6PfS_,($_Z12KKT_EVALUATEPfS_S_$_Z8J_2_21_7PfS_ - $_Z12KKT_EVALUATEPfS_S_$_Z8J_2_21_6PfS_)
$_Z12KKT_EVALUATEPfS_S_$_Z8J_2_21_6PfS_:
[----:B------:R-:W-:Y:S01]  /*9c10*/  IMAD.MOV.U32 R4, RZ, RZ, RZ ;  /* 0x000000ffff047224 */ /* 0x000fe200078e00ff */
[----:B------:R-:W-:Y:S06]  /*9c20*/  RET.REL.NODEC R20 `(_Z12KKT_EVALUATEPfS_S_) ;  /* 0xffffff6014f47950 */ /* 0x000fec0003c3ffff */
        .type           $_Z12KKT_EVALUATEPfS_S_$_Z8J_2_21_7PfS_,@function
        .size           $_Z12KKT_EVALUATEPfS_S_$_Z8J_2_21_7PfS_,($_Z12KKT_EVALUATEPfS_S_$_Z8J_2_21_8PfS_ - $_Z12KKT_EVALUATEPfS_S_$_Z8J_2_21_7PfS_)
$_Z12KKT_EVALUATEPfS_S_$_Z8J_2_21_7PfS_:
[----:B------:R-:W-:Y:S01]  /*9c30*/  HFMA2 R4, -RZ, RZ, 0, 0 ;  /* 0x00000000ff047431 */ /* 0x000fe200000001ff */
[----:B------:R-:W-:Y:S06]  /*9c40*/  RET.REL.NODEC R20 `(_Z12KKT_EVALUATEPfS_S_) ;  /* 0xffffff6014ec7950 */ /* 0x000fec0003c3ffff */
        .type           $_Z12KKT_EVALUATEPfS_S_$_Z8J_2_21_8PfS_,@function
        .size           $_Z12KKT_EVALUATEPfS_S_$_Z8J_2_21_8PfS_,($_Z12KKT_EVALUATEPfS_S_$_Z8J_2_21_9PfS_ - $_Z12KKT_EVALUATEPfS_S_$_Z8J_2_21_8PfS_)
$_Z12KKT_EVALUATEPfS_S_$_Z8J_2_21_8PfS_:
[----:B------:R-:W-:Y:S01]  /*9c50*/  IMAD.MOV.U32 R4, RZ, RZ, RZ ;  /* 0x000000ffff047224 */ /* 0x000fe200078e00ff */
[----:B------:R-:W-:Y:S06]  /*9c60*/  RET.REL.NODEC R20 `(_Z12KKT_EVALUATEPfS_S_) ;  /* 0xffffff6014e47950 */ /* 0x000fec0003c3ffff */
        .type           $_Z12KKT_EVALUATEPfS_S_$_Z8J_2_21_9PfS_,@function
        .size           $_Z12KKT_EVALUATEPfS_S_$_Z8J_2_21_9PfS_,($_Z12KKT_EVALUATEPfS_S_$_Z8J_2_2_10PfS_ - $_Z12KKT_EVALUATEPfS_S_$_Z8J_2_21_9PfS_)
$_Z12KKT_EVALUATEPfS_S_$_Z8J_2_21_9PfS_:
[----:B------:R-:W-:Y:S01]  /*9c70*/  MOV R4, RZ ;  /* 0x000000ff00047202 */ /* 0x000fe20000000f00 */
[----:B------:R-:W-:Y:S06]  /*9c80*/  RET.REL.NODEC R20 `(_Z12KKT_EVALUATEPfS_S_) ;  /* 0xffffff6014dc7950 */ /* 0x000fec0003c3ffff */
        .type           $_Z12KKT_EVALUATEPfS_S_$_Z8J_2_2_10PfS_,@function
        .size           $_Z12KKT_EVALUATEPfS_S_$_Z8J_2_2_10PfS_,($_Z12KKT_EVALUATEPfS_S_$_Z8J_2_2_11PfS_ - $_Z12KKT_EVALUATEPfS_S_$_Z8J_2_2_10PfS_)
$_Z12KKT_EVALUATEPfS_S_$_Z8J_2_2_10PfS_:
[----:B------:R-:W-:Y:S01]  /*9c90*/  IMAD.MOV.U32 R4, RZ, RZ, RZ ;  /* 0x000000ffff047224 */ /* 0x000fe200078e00ff */
[----:B------:R-:W-:Y:S06]  /*9ca0*/  RET.REL.NODEC R20 `(_Z12KKT_EVALUATEPfS_S_) ;  /* 0xffffff6014d47950 */ /* 0x000fec0003c3ffff */
        .type           $_Z12KKT_EVALUATEPfS_S_$_Z8J_2_2_11PfS_,@function
        .size           $_Z12KKT_EVALUATEPfS_S_$_Z8J_2_2_11PfS_,($_Z12KKT_EVALUATEPfS_S_$_Z8J_2_2_12PfS_ - $_Z12KKT_EVALUATEPfS_S_$_Z8J_2_2_11PfS_)
$_Z12KKT_EVALUATEPfS_S_$_Z8J_2_2_11PfS_:
[----:B------:R-:W-:Y:S01]  /*9cb0*/  HFMA2 R4, -RZ, RZ, 0, 0 ;  /* 0x00000000ff047431 */ /* 0x000fe200000001ff */
[----:B------:R-:W-:Y:S06]  /*9cc0*/  RET.REL.NODEC R20 `(_Z12KKT_EVALUATEPfS_S_) ;  /* 0xffffff6014cc7950 */ /* 0x000fec0003c3ffff */
        .type           $_Z12KKT_EVALUATEPfS_S_$_Z8J_2_2_12PfS_,@function
        .size           $_Z12KKT_EVALUATEPfS_S_$_Z8J_2_2_12PfS_,($_Z12KKT_EVALUATEPfS_S_$_Z8J_2_2_13PfS_ - $_Z12KKT_EVALUATEPfS_S_$_Z8J_2_2_12PfS_)
$_Z12KKT_EVALUATEPfS_S_$_Z8J_2_2_12PfS_:
[----:B------:R-:W-:Y:S01]  /*9cd0*/  IMAD.MOV.U32 R4, RZ, RZ, RZ ;  /* 0x000000ffff047224 */ /* 0x000fe200078e00ff */
[----:B------:R-:W-:Y:S06]  /*9ce0*/  RET.REL.NODEC R20 `(_Z12KKT_EVALUATEPfS_S_) ;  /* 0xffffff6014c47950 */ /* 0x000fec0003c3ffff */
        .type           $_Z12KKT_EVALUATEPfS_S_$_Z8J_2_2_13PfS_,@function
        .size           $_Z12KKT_EVALUATEPfS_S_$_Z8J_2_2_13PfS_,($_Z12KKT_EVALUATEPfS_S_$_Z8J_2_2_14PfS_ - $_Z12KKT_EVALUATEPfS_S_$_Z8J_2_2_13PfS_)
$_Z12KKT_EVALUATEPfS_S_$_Z8J_2_2_13PfS_:
[----:B------:R-:W-:Y:S01]  /*9cf0*/  MOV R4, RZ ;  /* 0x000000ff00047202 */ /* 0x000fe20000000f00 */
[----:B------:R-:W-:Y:S06]  /*9d00*/  RET.REL.NODEC R20 `(_Z12KKT_EVALUATEPfS_S_) ;  /* 0xffffff6014bc7950 */ /* 0x000fec0003c3ffff */
        .type           $_Z12KKT_EVALUATEPfS_S_$_Z8J_2_2_14PfS_,@function
        .size           $_Z12KKT_EVALUATEPfS_S_$_Z8J_2_2_14PfS_,($_Z12KKT_EVALUATEPfS_S_$_Z8J_2_2_15PfS_ - $_Z12KKT_EVALUATEPfS_S_$_Z8J_2_2_14PfS_)
$_Z12KKT_EVALUATEPfS_S_$_Z8J_2_2_14PfS_:
[----:B------:R-:W-:Y:S01]  /*9d10*/  IMAD.MOV.U32 R4, RZ, RZ, RZ ;  /* 0x000000ffff047224 */ /* 0x000fe200078e00ff */
[----:B------:R-:W-:Y:S06]  /*9d20*/  RET.REL.NODEC R20 `(_Z12KKT_EVALUATEPfS_S_) ;  /* 0xffffff6014b47950 */ /* 0x000fec0003c3ffff */
        .type           $_Z12KKT_EVALUATEPfS_S_$_Z8J_2_2_15PfS_,@function
        .size           $_Z12KKT_EVALUATEPfS_S_$_Z8J_2_2_15PfS_,($_Z12KKT_EVALUATEPfS_S_$_Z8J_2_2_16PfS_ - $_Z12KKT_EVALUATEPfS_S_$_Z8J_2_2_15PfS_)
$_Z12KKT_EVALUATEPfS_S_$_Z8J_2_2_15PfS_:
[----:B------:R-:W-:Y:S01]  /*9d30*/  HFMA2 R4, -RZ, RZ, 0, 0 ;  /* 0x00000000ff047431 */ /* 0x000fe200000001ff */
[----:B------:R-:W-:Y:S06]  /*9d40*/  RET.REL.NODEC R20 `(_Z12KKT_EVALUATEPfS_S_) ;  /* 0xffffff6014ac7950 */ /* 0x000fec0003c3ffff */
        .type           $_Z12KKT_EVALUATEPfS_S_$_Z8J_2_2_16PfS_,@function
        .size           $_Z12KKT_EVALUATEPfS_S_$_Z8J_2_2_16PfS_,($_Z12KKT_EVALUATEPfS_S_$_Z8J_2_2_17PfS_ - $_Z12KKT_EVALUATEPfS_S_$_Z8J_2_2_16PfS_)
$_Z12KKT_EVALUATEPfS_S_$_Z8J_2_2_16PfS_:
[----:B------:R-:W-:Y:S01]  /*9d50*/  IMAD.MOV.U32 R4, RZ, RZ, RZ ;  /* 0x000000ffff047224 */ /* 0x000fe200078e00ff */
[----:B------:R-:W-:Y:S06]  /*9d60*/  RET.REL.NODEC R20 `(_Z12KKT_EVALUATEPfS_S_) ;  /* 0xffffff6014a47950 */ /* 0x000fec0003c3ffff */
        .type           $_Z12KKT_EVALUATEPfS_S_$_Z8J_2_2_17PfS_,@function
        .size           $_Z12KKT_EVALUATEPfS_S_$_Z8J_2_2_17PfS_,($_Z12KKT_EVALUATEPfS_S_$_Z8J_2_2_18PfS_ - $_Z12KKT_EVALUATEPfS_S_$_Z8J_2_2_17PfS_)
$_Z12KKT_EVALUATEPfS_S_$_Z8J_2_2_17PfS_:
[----:B------:R-:W-:Y:S01]  /*9d70*/  MOV R4, RZ ;  /* 0x000000ff00047202 */ /* 0x000fe20000000f00 */
[----:B------:R-:W-:Y:S06]  /*9d80*/  RET.REL.NODEC R20 `(_Z12KKT_EVALUATEPfS_S_) ;  /* 0xffffff60149c7950 */ /* 0x000fec0003c3ffff */
        .type           $_Z12KKT_EVALUATEPfS_S_$_Z8J_2_2_18PfS_,@function
        .size           $_Z12KKT_EVALUATEPfS_S_$_Z8J_2_2_18PfS_,($_Z12KKT_EVALUATEPfS_S_$_Z8J_2_2_19PfS_ - $_Z12KKT_EVALUATEPfS_S_$_Z8J_2_2_18PfS_)
$_Z12KKT_EVALUATEPfS_S_$_Z8J_2_2_18PfS_:
[----:B------:R-:W-:Y:S01]  /*9d90*/  IMAD.MOV.U32 R4, RZ, RZ, RZ ;  /* 0x000000ffff047224 */ /* 0x000fe200078e00ff */
[----:B------:R-:W-:Y:S06]  /*9da0*/  RET.REL.NODEC R20 `(_Z12KKT_EVALUATEPfS_S_) ;  /* 0xffffff6014947950 */ /* 0x000fec0003c3ffff */
        .type           $_Z12KKT_EVALUATEPfS_S_$_Z8J_2_2_19PfS_,@function
        .size           $_Z12KKT_EVALUATEPfS_S_$_Z8J_2_2_19PfS_,($_Z12KKT_EVALUATEPfS_S_$_Z8J_2_2_20PfS_ - $_Z12KKT_EVALUATEPfS_S_$_Z8J_2_2_19PfS_)
$_Z12KKT_EVALUATEPfS_S_$_Z8J_2_2_19PfS_:
[----:B------:R-:W-:Y:S01]  /*9db0*/  HFMA2 R4, -RZ, RZ, 0, 0 ;  /* 0x00000000ff047431 */ /* 0x000fe200000001ff */
[----:B------:R-:W-:Y:S06]  /*9dc0*/  RET.REL.NODEC R20 `(_Z12KKT_EVALUATEPfS_S_) ;  /* 0xffffff60148c7950 */ /* 0x000fec0003c3ffff */
        .type           $_Z12KKT_EVALUATEPfS_S_$_Z8J_2_2_20PfS_,@function
        .size           $_Z12KKT_EVALUATEPfS_S_$_Z8J_2_2_20PfS_,($_Z12KKT_EVALUATEPfS_S_$_Z8J_2_2_21PfS_ - $_Z12KKT_EVALUATEPfS_S_$_Z8J_2_2_20PfS_)
$_Z12KKT_EVALUATEPfS_S_$_Z8J_2_2_20PfS_:
[----:B------:R-:W-:Y:S01]  /*9dd0*/  IMAD.MOV.U32 R4, RZ, RZ, RZ ;  /* 0x000000ffff047224 */ /* 0x000fe200078e00ff */
[----:B------:R-:W-:Y:S06]  /*9de0*/  RET.REL.NODEC R20 `(_Z12KKT_EVALUATEPfS_S_) ;  /* 0xffffff6014847950 */ /* 0x000fec0003c3ffff */
        .type           $_Z12KKT_EVALUATEPfS_S_$_Z8J_2_2_21PfS_,@function
        .size           $_Z12KKT_EVALUATEPfS_S_$_Z8J_2_2_21PfS_,($_Z12KKT_EVALUATEPfS_S_$_Z8J_2_3_10PfS_ - $_Z12KKT_EVALUATEPfS_S_$_Z8J_2_2_21PfS_)
$_Z12KKT_EVALUATEPfS_S_$_Z8J_2_2_21PfS_:
[----:B------:R-:W-:Y:S01]  /*9df0*/  MOV R4, RZ ;  /* 0x000000ff00047202 */ /* 0x000fe20000000f00 */
[----:B------:R-:W-:Y:S06]  /*9e00*/  RET.REL.NODEC R20 `(_Z12KKT_EVALUATEPfS_S_) ;  /* 0xffffff60147c7950 */ /* 0x000fec0003c3ffff */
        .type           $_Z12KKT_EVALUATEPfS_S_$_Z8J_2_3_10PfS_,@function
        .size           $_Z12KKT_EVALUATEPfS_S_$_Z8J_2_3_10PfS_,($_Z12KKT_EVALUATEPfS_S_$_Z8J_2_3_11PfS_ - $_Z12KKT_EVALUATEPfS_S_$_Z8J_2_3_10PfS_)
$_Z12KKT_EVALUATEPfS_S_$_Z8J_2_3_10PfS_:
[----:B------:R-:W-:Y:S01]  /*9e10*/  IMAD.MOV.U32 R4, RZ, RZ, RZ ;  /* 0x000000ffff047224 */ /* 0x000fe200078e00ff */
[----:B------:R-:W-:Y:S06]  /*9e20*/  RET.REL.NODEC R20 `(_Z12KKT_EVALUATEPfS_S_) ;  /* 0xffffff6014747950 */ /* 0x000fec0003c3ffff */
        .type           $_Z12KKT_EVALUATEPfS_S_$_Z8J_2_3_11PfS_,@function
        .size           $_Z12KKT_EVALUATEPfS_S_$_Z8J_2_3_11PfS_,($_Z12KKT_EVALUATEPfS_S_$_Z8J_2_3_12PfS_ - $_Z12KKT_EVALUATEPfS_S_$_Z8J_2_3_11PfS_)
$_Z12KKT_EVALUATEPfS_S_$_Z8J_2_3_11PfS_:
[----:B------:R-:W-:Y:S01]  /*9e30*/  HFMA2 R4, -RZ, RZ, 0, 0 ;  /* 0x00000000ff047431 */ /* 0x000fe200000001ff */
[----:B------:R-:W-:Y:S06]  /*9e40*/  RET.REL.NODEC R20 `(_Z12KKT_EVALUATEPfS_S_) ;  /* 0xffffff60146c7950 */ /* 0x000fec0003c3ffff */
        .type           $_Z12KKT_EVALUATEPfS_S_$_Z8J_2_3_12PfS_,@function
        .size           $_Z12KKT_EVALUATEPfS_S_$_Z8J_2_3_12PfS_,($_Z12KKT_EVALUATEPfS_S_$_Z8J_2_3_13PfS_ - $_Z12KKT_EVALUATEPfS_S_$_Z8J_2_3_12PfS_)
$_Z12KKT_EVALUATEPfS_S_$_Z8J_2_3_12PfS_:
[----:B------:R-:W-:Y:S01]  /*9e50*/  IMAD.MOV.U32 R4, RZ, RZ, RZ ;  /* 0x000000ffff047224 */ /* 0x000fe200078e00ff */
[----:B------:R-:W-:Y:S06]  /*9e60*/  RET.REL.NODEC R20 `(_Z12KKT_EVALUATEPfS_S_) ;  /* 0xffffff6014647950 */ /* 0x000fec0003c3ffff */
        .type           $_Z12KKT_EVALUATEPfS_S_$_Z8J_2_3_13PfS_,@function
        .size           $_Z12KKT_EVALUATEPfS_S_$_Z8J_2_3_13PfS_,($_Z12KKT_EVALUATEPfS_S_$_Z8J_2_3_14PfS_ - $_Z12KKT_EVALUATEPfS_S_$_Z8J_2_3_13PfS_)
$_Z12KKT_EVALUATEPfS_S_$_Z8J_2_3_13PfS_:
[----:B------:R-:W-:Y:S01]  /*9e70*/  MOV R4, RZ ;  /* 0x000000ff00047202 */ /* 0x000fe20000000f00 */
[----:B------:R-:W-:Y:S06]  /*9e80*/  RET.REL.NODEC R20 `(_Z12KKT_EVALUATEPfS_S_) ;  /* 0xffffff60145c7950 */ /* 0x000fec0003c3ffff */
        .type           $_Z12KKT_EVALUATEPfS_S_$_Z8J_2_3_14PfS_,@function
        .size           $_Z12KKT_EVALUATEPfS_S_$_Z8J_2_3_14PfS_,($_Z12KKT_EVALUATEPfS_S_$_Z8J_2_3_15PfS_ - $_Z12KKT_EVALUATEPfS_S_$_Z8J_2_3_14PfS_)
$_Z12KKT_EVALUATEPfS_S_$_Z8J_2_3_14PfS_:
[----:B------:R-:W-:Y:S01]  /*9e90*/  IMAD.MOV.U32 R4, RZ, RZ, RZ ;  /* 0x000000ffff047224 */ /* 0x000fe200078e00ff */
[----:B------:R-:W-:Y:S06]  /*9ea0*/  RET.REL.NODEC R20 `(_Z12KKT_EVALUATEPfS_S_) ;  /* 0xffffff6014547950 */ /* 0x000fec0003c3ffff */
        .type           $_Z12KKT_EVALUATEPfS_S_$_Z8J_2_3_15PfS_,@function
        .size           $_Z12KKT_EVALUATEPfS_S_$_Z8J_2_3_15PfS_,($_Z12KKT_EVALUATEPfS_S_$_Z8J_2_3_16PfS_ - $_Z12KKT_EVALUATEPfS_S_$_Z8J_2_3_15PfS_)
$_Z12KKT_EVALUATEPfS_S_$_Z8J_2_3_15PfS_:
[----:B------:R-:W-:Y:S01]  /*9eb0*/  HFMA2 R4, -RZ, RZ, 0, 0 ;  /* 0x00000000ff047431 */ /* 0x000fe200000001ff */
[----:B------:R-:W-:Y:S06]  /*9ec0*/  RET.REL.NODEC R20 `(_Z12KKT_EVALUATEPfS_S_) ;  /* 0xffffff60144c7950 */ /* 0x000fec0003c3ffff */
        .type           $_Z12KKT_EVALUATEPfS_S_$_Z8J_2_3_16PfS_,@function
        .size           $_Z12KKT_EVALUATEPfS_S_$_Z8J_2_3_16PfS_,($_Z12KKT_EVALUATEPfS_S_$_Z8J_2_3_17PfS_ - $_Z12KKT_EVALUATEPfS_S_$_Z8J_2_3_16PfS_)
$_Z12KKT_EVALUATEPfS_S_$_Z8J_2_3_16PfS_:
[----:B------:R-:W-:Y:S01]  /*9ed0*/  IMAD.MOV.U32 R4, RZ, RZ, RZ ;  /* 0x000000ffff047224 */ /* 0x000fe200078e00ff */
[----:B------:R-:W-:Y:S06]  /*9ee0*/  RET.REL.NODEC R20 `(_Z12KKT_EVALUATEPfS_S_) ;  /* 0xffffff6014447950 */ /* 0x000fec0003c3ffff */
        .type           $_Z12KKT_EVALUATEPfS_S_$_Z8J_2_3_17PfS_,@function
        .size           $_Z12KKT_EVALUATEPfS_S_$_Z8J_2_3_17PfS_,($_Z12KKT_EVALUATEPfS_S_$_Z8J_2_3_18PfS_ - $_Z12KKT_EVALUATEPfS_S_$_Z8J_2_3_17PfS_)
$_Z12KKT_EVALUATEPfS_S_$_Z8J_2_3_17PfS_:
[----:B------:R-:W-:Y:S01]  /*9ef0*/  MOV R4, RZ ;  /* 0x000000ff00047202 */ /* 0x000fe20000000f00 */
[----:B------:R-:W-:Y:S06]  /*9f00*/  RET.REL.NODEC R20 `(_Z12KKT_EVALUATEPfS_S_) ;  /* 0xffffff60143c7950 */ /* 0x000fec0003c3ffff */
        .type           $_Z12KKT_EVALUATEPfS_S_$_Z8J_2_3_18PfS_,@function
        .size           $_Z12KKT_EVALUATEPfS_S_$_Z8J_2_3_18PfS_,($_Z12KKT_EVALUATEPfS_S_$_Z8J_2_3_19PfS_ - $_Z12KKT_EVALUATEPfS_S_$_Z8J_2_3_18PfS_)
$_Z12KKT_EVALUATEPfS_S_$_Z8J_2_3_18PfS_:
[----:B------:R-:W-:Y:S01]  /*9f10*/  IMAD.MOV.U32 R4, RZ, RZ, RZ ;  /* 0x000000ffff047224 */ /* 0x000fe200078e00ff */
[----:B------:R-:W-:Y:S06]  /*9f20*/  RET.REL.NODEC R20 `(_Z12KKT_EVALUATEPfS_S_) ;  /* 0xffffff6014347950 */ /* 0x000fec0003c3ffff */
        .type           $_Z12KKT_EVALUATEPfS_S_$_Z8J_2_3_19PfS_,@function
        .size           $_Z12KKT_EVALUATEPfS_S_$_Z8J_2_3_19PfS_,($_Z12KKT_EVALUATEPfS_S_$_Z8J_2_3_20PfS_ - $_Z12KKT_EVALUATEPfS_S_$_Z8J_2_3_19PfS_)
$_Z12KKT_EVALUATEPfS_S_$_Z8J_2_3_19PfS_:
[----:B------:R-:W-:Y:S01]  /*9f30*/  HFMA2 R4, -RZ, RZ, 0, 0 ;  /* 0x00000000ff047431 */ /* 0x000fe200000001ff */
[----:B------:R-:W-:Y:S06]  /*9f40*/  RET.REL.NODEC R20 `(_Z12KKT_EVALUATEPfS_S_) ;  /* 0xffffff60142c7950 */ /* 0x000fec0003c3ffff */
        .type           $_Z12KKT_EVALUATEPfS_S_$_Z8J_2_3_20PfS_,@function
        .size           $_Z12KKT_EVALUATEPfS_S_$_Z8J_2_3_20PfS_,($_Z12KKT_EVALUATEPfS_S_$_Z8J_2_3_21PfS_ - $_Z12KKT_EVALUATEPfS_S_$_Z8J_2_3_20PfS_)
$_Z12KKT_EVALUATEPfS_S_$_Z8J_2_3_20PfS_:
[----:B------:R-:W-:Y:S01]  /*9f50*/  IMAD.MOV.U32 R4, RZ, RZ, RZ ;  /* 0x000000ffff047224 */ /* 0x000fe200078e00ff */
[----:B------:R-:W-:Y:S06]  /*9f60*/  RET.REL.NODEC R20 `(_Z12KKT_EVALUATEPfS_S_) ;  /* 0xffffff6014247950 */ /* 0x000fec0003c3ffff */
        .type           $_Z12KKT_EVALUATEPfS_S_$_Z8J_2_3_21PfS_,@function
        .size           $_Z12KKT_EVALUATEPfS_S_$_Z8J_2_3_21PfS_,($_Z12KKT_EVALUATEPfS_S_$_Z8J_2_4_10PfS_ - $_Z12KKT_EVALUATEPfS_S_$_Z8J_2_3_21PfS_)
$_Z12KKT_EVALUATEPfS_S_$_Z8J_2_3_21PfS_:
[----:B------:R-:W-:Y:S01]  /*9f70*/  MOV R4, RZ ;  /* 0x000000ff00047202 */ /* 0x000fe20000000f00 */
[----:B------:R-:W-:Y:S06]  /*9f80*/  RET.REL.NODEC R20 `(_Z12KKT_EVALUATEPfS_S_) ;  /* 0xffffff60141c7950 */ /* 0x000fec0003c3ffff */
        .type           $_Z12KKT_EVALUATEPfS_S_$_Z8J_2_4_10PfS_,@function
        .size           $_Z12KKT_EVALUATEPfS_S_$_Z8J_2_4_10PfS_,($_Z12KKT_EVALUATEPfS_S_$_Z8J_2_4_11PfS_ - $_Z12KKT_EVALUATEPfS_S_$_Z8J_2_4_10PfS_)
$_Z12KKT_EVALUATEPfS_S_$_Z8J_2_4_10PfS_:
[----:B------:R-:W-:Y:S01]  /*9f90*/  IMAD.MOV.U32 R4, RZ, RZ, RZ ;  /* 0x000000ffff047224 */ /* 0x000fe200078e00ff */
[----:B------:R-:W-:Y:S06]  /*9fa0*/  RET.REL.NODEC R20 `(_Z12KKT_EVALUATEPfS_S_) ;  /* 0xffffff6014147950 */ /* 0x000fec0003c3ffff */
        .type           $_Z12KKT_EVALUATEPfS_S_$_Z8J_2_4_11PfS_,@function
        .size           $_Z12KKT_EVALUATEPfS_S_$_Z8J_2_4_11PfS_,($_Z12KKT_EVALUATEPfS_S_$_Z8J_2_4_12PfS_ - $_Z12KKT_EVALUATEPfS_S_$_Z8J_2_4_11PfS_)
$_Z12KKT_EVALUATEPfS_S_$_Z8J_2_4_11PfS_:
[----:B------:R-:W-:Y:S01]  /*9fb0*/  HFMA2 R4, -RZ, RZ, 0, 0 ;  /* 0x00000000ff047431 */ /* 0x000fe200000001ff */
[----:B------:R-:W-:Y:S06]  /*9fc0*/  RET.REL.NODEC R20 `(_Z12KKT_EVALUATEPfS_S_) ;  /* 0xffffff60140c7950 */ /* 0x000fec0003c3ffff */
        .type           $_Z12KKT_EVALUATEPfS_S_$_Z8J_2_4_12PfS_,@function
        .size           $_Z12KKT_EVALUATEPfS_S_$_Z8J_2_4_12PfS_,($_Z12KKT_EVALUATEPfS_S_$_Z8J_2_4_13PfS_ - $_Z12KKT_EVALUATEPfS_S_$_Z8J_2_4_12PfS_)
$_Z12KKT_EVALUATEPfS_S_$_Z8J_2_4_12PfS_:
[----:B------:R-:W-:Y:S01]  /*9fd0*/  IMAD.MOV.U32 R4, RZ, RZ, RZ ;  /* 0x000000ffff047224 */ /* 0x000fe200078e00ff */
[----:B------:R-:W-:Y:S06]  /*9fe0*/  RET.REL.NODEC R20 `(_Z12KKT_EVALUATEPfS_S_) ;  /* 0xffffff6014047950 */ /* 0x000fec0003c3ffff */
        .type           $_Z12KKT_EVALUATEPfS_S_$_Z8J_2_4_13PfS_,@function
        .size           $_Z12KKT_EVALUATEPfS_S_$_Z8J_2_4_13PfS_,($_Z12KKT_EVALUATEPfS_S_$_Z8J_2_4_14PfS_ - $_Z12KKT_EVALUATEPfS_S_$_Z8J_2_4_13PfS_)
$_Z12KKT_EVALUATEPfS_S_$_Z8J_2_4_13PfS_:
[----:B------:R-:W-:Y:S01]  /*9ff0*/  MOV R4, RZ ;  /* 0x000000ff00047202 */ /* 0x000fe20000000f00 */
[----:B------:R-:W-:Y:S06]  /*a000*/  RET.REL.NODEC R20 `(_Z12KKT_EVALUATEPfS_S_) ;  /* 0xffffff5c14fc7950 */ /* 0x000fec0003c3ffff */
        .type           $_Z12KKT_EVALUATEPfS_S_$_Z8J_2_4_14PfS_,@function
        .size           $_Z12KKT_EVALUATEPfS_S_$_Z8J_2_4_14PfS_,($_Z12KKT_EVALUATEPfS_S_$_Z8J_2_4_15PfS_ - $_Z12KKT_EVALUATEPfS_S_$_Z8J_2_4_14PfS_)
$_Z12KKT_EVALUATEPfS_S_$_Z8J_2_4_14PfS_:
[----:B------:R-:W-:Y:S01]  /*a010*/  IMAD.MOV.U32 R4, RZ, RZ, RZ ;  /* 0x000000ffff047224 */ /* 0x000fe200078e00ff */
[----:B------:R-:W-:Y:S06]  /*a020*/  RET.REL.NODEC R20 `(_Z12KKT_EVALUATEPfS_S_) ;  /* 0xffffff5c14f47950 */ /* 0x000fec0003c3ffff */
        .type           $_Z12KKT_EVALUATEPfS_S_$_Z8J_2_4_15PfS_,@function
        .size           $_Z12KKT_EVALUATEPfS_S_$_Z8J_2_4_15PfS_,($_Z12KKT_EVALUATEPfS_S_$_Z8J_2_4_16PfS_ - $_Z12KKT_EVALUATEPfS_S_$_Z8J_2_4_15PfS_)
$_Z12KKT_EVALUATEPfS_S_$_Z8J_2_4_15PfS_:
[----:B------:R-:W-:Y:S01]  /*a030*/  HFMA2 R4, -RZ, RZ, 0, 0 ;  /* 0x00000000ff047431 */ /* 0x000fe200000001ff */
[----:B------:R-:W-:Y:S06]  /*a040*/  RET.REL.NODEC R20 `(_Z12KKT_EVALUATEPfS_S_) ;  /* 0xffffff5c14ec7950 */ /* 0x000fec0003c3ffff */
        .type           $_Z12KKT_EVALUATEPfS_S_$_Z8J_2_4_16PfS_,@function
        .size           $_Z12KKT_EVALUATEPfS_S_$_Z8J_2_4_16PfS_,($_Z12KKT_EVALUATEPfS_S_$_Z8J_2_4_17PfS_ - $_Z12KKT_EVALUATEPfS_S_$_Z8J_2_4_16PfS_)
$_Z12KKT_EVALUATEPfS_S_$_Z8J_2_4_16PfS_:
[----:B------:R-:W-:Y:S01]  /*a050*/  IMAD.MOV.U32 R4, RZ, RZ, RZ ;  /* 0x000000ffff047224 */ /* 0x000fe200078e00ff */
[----:B------:R-:W-:Y:S06]  /*a060*/  RET.REL.NODEC R20 `(_Z12KKT_EVALUATEPfS_S_) ;  /* 0xffffff5c14e47950 */ /* 0x000fec0003c3ffff */
        .type           $_Z12KKT_EVALUATEPfS_S_$_Z8J_2_4_17PfS_,@function
        .size           $_Z12KKT_EVALUATEPfS_S_$_Z8J_2_4_17PfS_,($_Z12KKT_EVALUATEPfS_S_$_Z8J_2_4_18PfS_ - $_Z12KKT_EVALUATEPfS_S_$_Z8J_2_4_17PfS_)
$_Z12KKT_EVALUATEPfS_S_$_Z8J_2_4_17PfS_:
[----:B------:R-:W-:Y:S01]  /*a070*/  MOV R4, RZ ;  /* 0x000000ff00047202 */ /* 0x000fe20000000f00 */
[----:B------:R-:W-:Y:S06]  /*a080*/  RET.REL.NODEC R20 `(_Z12KKT_EVALUATEPfS_S_) ;  /* 0xffffff5c14dc7950 */ /* 0x000fec0003c3ffff */
        .type           $_Z12KKT_EVALUATEPfS_S_$_Z8J_2_4_18PfS_,@function
        .size           $_Z12KKT_EVALUATEPfS_S_$_Z8J_2_4_18PfS_,($_Z12KKT_EVALUATEPfS_S_$_Z8J_2_4_19PfS_ - $_Z12KKT_EVALUATEPfS_S_$_Z8J_2_4_18PfS_)
$_Z12KKT_EVALUATEPfS_S_$_Z8J_2_4_18PfS_:
[----:B------:R-:W-:Y:S01]  /*a090*/  IMAD.MOV.U32 R4, RZ, RZ, RZ ;  /* 0x000000ffff047224 */ /* 0x000fe200078e00ff */
[----:B------:R-:W-:Y:S06]  /*a0a0*/  RET.REL.NODEC R20 `(_Z12KKT_EVALUATEPfS_S_) ;  /* 0xffffff5c14d47950 */ /* 0x000fec0003c3ffff */
        .type           $_Z12KKT_EVALUATEPfS_S_$_Z8J_2_4_19PfS_,@function
        .size           $_Z12KKT_EVALUATEPfS_S_$_Z8J_2_4_19PfS_,($_Z12KKT_EVALUATEPfS_S_$_Z8J_2_4_20PfS_ - $_Z12KKT_EVALUATEPfS_S_$_Z8J_2_4_19PfS_)
$_Z12KKT_EVALUATEPfS_S_$_Z8J_2_4_19PfS_:
[----:B------:R-:W-:Y:S01]  /*a0b0*/  HFMA2 R4, -RZ, RZ, 0, 0 ;  /* 0x00000000ff047431 */ /* 0x000fe200000001ff */
[----:B------:R-:W-:Y:S06]  /*a0c0*/  RET.REL.NODEC R20 `(_Z12KKT_EVALUATEPfS_S_) ;  /* 0xffffff5c14cc7950 */ /* 0x000fec0003c3ffff */
        .type           $_Z12KKT_EVALUATEPfS_S_$_Z8J_2_4_20PfS_,@function
        .size           $_Z12KKT_EVALUATEPfS_S_$_Z8J_2_4_20PfS_,($_Z12KKT_EVALUATEPfS_S_$_Z8J_2_4_21PfS_ - $_Z12KKT_EVALUATEPfS_S_$_Z8J_2_4_20PfS_)
$_Z12KKT_EVALUATEPfS_S_$_Z8J_2_4_20PfS_:
[----:B------:R-:W-:Y:S01]  /*a0d0*/  IMAD.MOV.U32 R4, RZ, RZ, RZ ;  /* 0x000000ffff047224 */ /* 0x000fe200078e00ff */
[----:B------:R-:W-:Y:S06]  /*a0e0*/  RET.REL.NODEC R20 `(_Z12KKT_EVALUATEPfS_S_) ;  /* 0xffffff5c14c47950 */ /* 0x000fec0003c3ffff */
        .type           $_Z12KKT_EVALUATEPfS_S_$_Z8J_2_4_21PfS_,@function
        .size           $_Z12KKT_EVALUATEPfS_S_$_Z8J_2_4_21PfS_,($_Z12KKT_EVALUATEPfS_S_$_Z8J_2_5_10PfS_ - $_Z12KKT_EVALUATEPfS_S_$_Z8J_2_4_21PfS_)
$_Z12KKT_EVALUATEPfS_S_$_Z8J_2_4_21PfS_:
[----:B------:R-:W-:Y:S01]  /*a0f0*/  MOV R4, RZ ;  /* 0x000000ff00047202 */ /* 0x000fe20000000f00 */
[----:B------:R-:W-:Y:S06]  /*a100*/  RET.REL.NODEC R20 `(_Z12KKT_EVALUATEPfS_S_) ;  /* 0xffffff5c14bc7950 */ /* 0x000fec0003c3ffff */
        .type           $_Z12KKT_EVALUATEPfS_S_$_Z8J_2_5_10PfS_,@function
        .size           $_Z12KKT_EVALUATEPfS_S_$_Z8J_2_5_10PfS_,($_Z12KKT_EVALUATEPfS_S_$_Z8J_2_5_11PfS_ - $_Z12KKT_EVALUATEPfS_S_$_Z8J_2_5_10PfS_)
$_Z12KKT_EVALUATEPfS_S_$_Z8J_2_5_10PfS_:
[----:B------:R-:W-:Y:S01]  /*a110*/  IMAD.MOV.U32 R4, RZ, RZ, RZ ;  /* 0x000000ffff047224 */ /* 0x000fe200078e00ff */
[----:B------:R-:W-:Y:S06]  /*a120*/  RET.REL.NODEC R20 `(_Z12KKT_EVALUATEPfS_S_) ;  /* 0xffffff5c14b47950 */ /* 0x000fec0003c3ffff */
        .type           $_Z12KKT_EVALUATEPfS_S_$_Z8J_2_5_11PfS_,@function
        .size           $_Z12KKT_EVALUATEPfS_S_$_Z8J_2_5_11PfS_,($_Z12KKT_EVALUATEPfS_S_$_Z8J_2_5_12PfS_ - $_Z12KKT_EVALUATEPfS_S_$_Z8J_2_5_11PfS_)
$_Z12KKT_EVALUATEPfS_S_$_Z8J_2_5_11PfS_:
[----:B------:R-:W-:Y:S01]  /*a130*/  HFMA2 R4, -RZ, RZ, 0, 0 ;  /* 0x00000000ff047431 */ /* 0x000fe200000001ff */
[----:B------:R-:W-:Y:S06]  /*a140*/  RET.REL.NODEC R20 `(_Z12KKT_EVALUATEPfS_S_) ;  /* 0xffffff5c14ac7950 */ /* 0x000fec0003c3ffff */
        .type           $_Z12KKT_EVALUATEPfS_S_$_Z8J_2_5_12PfS_,@function
        .size           $_Z12KKT_EVALUATEPfS_S_$_Z8J_2_5_12PfS_,($_Z12KKT_EVALUATEPfS_S_$_Z8J_2_5_13PfS_ - $_Z12KKT_EVALUATEPfS_S_$_Z8J_2_5_12PfS_)
$_Z12KKT_EVALUATEPfS_S_$_Z8J_2_5_12PfS_:
[----:B------:R-:W-:Y:S01]  /*a150*/  IMAD.MOV.U32 R4, RZ, RZ, RZ ;  /* 0x000000ffff047224 */ /* 0x000fe200078e00ff */
[----:B------:R-:W-:Y:S06]  /*a160*/  RET.REL.NODEC R20 `(_Z12KKT_EVALUATEPfS_S_) ;  /* 0xffffff5c14a47950 */ /* 0x000fec0003c3ffff */
        .type           $_Z12KKT_EVALUATEPfS_S_$_Z8J_2_5_13PfS_,@function
        .size           $_Z12KKT_EVALUATEPfS_S_$_Z8J_2_5_13PfS_,($_Z12KKT_EVALUATEPfS_S_$_Z8J_2_5_14PfS_ - $_Z12KKT_EVALUATEPfS_S_$_Z8J_2_5_13PfS_)
$_Z12KKT_EVALUATEPfS_S_$_Z8J_2_5_13PfS_:
[----:B------:R-:W-:Y:S01]  /*a170*/  MOV R4, RZ ;  /* 0x000000ff00047202 */ /* 0x000fe20000000f00 */
[----:B------:R-:W-:Y:S06]  /*a180*/  RET.REL.NODEC R20 `(_Z12KKT_EVALUATEPfS_S_) ;  /* 0xffffff5c149c7950 */ /* 0x000fec0003c3ffff */
        .type           $_Z12KKT_EVALUATEPfS_S_$_Z8J_2_5_14PfS_,@function
        .size           $_Z12KKT_EVALUATEPfS_S_$_Z8J_2_5_14PfS_,($_Z12KKT_EVALUATEPfS_S_$_Z8J_2_5_15PfS_ - $_Z12KKT_EVALUATEPfS_S_$_Z8J_2_5_14PfS_)
$_Z12KKT_EVALUATEPfS_S_$_Z8J_2_5_14PfS_:
[----:B------:R-:W-:Y:S01]  /*a190*/  IMAD.MOV.U32 R4, RZ, RZ, RZ ;  /* 0x000000ffff047224 */ /* 0x000fe200078e00ff */
[----:B------:R-:W-:Y:S06]  /*a1a0*/  RET.REL.NODEC R20 `(_Z12KKT_EVALUATEPfS_S_) ;  /* 0xffffff5c14947950 */ /* 0x000fec0003c3ffff */
        .type           $_Z12KKT_EVALUATEPfS_S_$_Z8J_2_5_15PfS_,@function
        .size           $_Z12KKT_EVALUATEPfS_S_$_Z8J_2_5_15PfS_,($_Z12KKT_EVALUATEPfS_S_$_Z8J_2_5_16PfS_ - $_Z12KKT_EVALUATEPfS_S_$_Z8J_2_5_15PfS_)
$_Z12KKT_EVALUATEPfS_S_$_Z8J_2_5_15PfS_:
[----:B------:R-:W-:Y:S01]  /*a1b0*/  HFMA2 R4, -RZ, RZ, 0, 0 ;  /* 0x00000000ff047431 */ /* 0x000fe200000001ff */
[----:B------:R-:W-:Y:S06]  /*a1c0*/  RET.REL.NODEC R20 `(_Z12KKT_EVALUATEPfS_S_) ;  /* 0xffffff5c148c7950 */ /* 0x000fec0003c3ffff */
        .type           $_Z12KKT_EVALUATEPfS_S_$_Z8J_2_5_16PfS_,@function
        .size           $_Z12KKT_EVALUATEPfS_S_$_Z8J_2_5_16PfS_,($_Z12KKT_EVALUATEPfS_S_$_Z8J_2_5_17PfS_ - $_Z12KKT_EVALUATEPfS_S_$_Z8J_2_5_16PfS_)
$_Z12KKT_EVALUATEPfS_S_$_Z8J_2_5_16PfS_:
[----:B------:R-:W-:Y:S01]  /*a1d0*/  IMAD.MOV.U32 R4, RZ, RZ, RZ ;  /* 0x000000ffff047224 */ /* 0x000fe200078e00ff */
[----:B------:R-:W-:Y:S06]  /*a1e0*/  RET.REL.NODEC R20 `(_Z12KKT_EVALUATEPfS_S_) ;  /* 0xffffff5c14847950 */ /* 0x000fec0003c3ffff */
        .type           $_Z12KKT_EVALUATEPfS_S_$_Z8J_2_5_17PfS_,@function
        .size           $_Z12KKT_EVALUATEPfS_S_$_Z8J_2_5_17PfS_,($_Z12KKT_EVALUATEPfS_S_$_Z8J_2_5_18PfS_ - $_Z12KKT_EVALUATEPfS_S_$_Z8J_2_5_17PfS_)
$_Z12KKT_EVALUATEPfS_S_$_Z8J_2_5_17PfS_:
[----:B------:R-:W-:Y:S01]  /*a1f0*/  MOV R4, RZ ;  /* 0x000000ff00047202 */ /* 0x000fe20000000f00 */
[----:B------:R-:W-:Y:S06]  /*a200*/  RET.REL.NODEC R20 `(_Z12KKT_EVALUATEPfS_S_) ;  /* 0xffffff5c147c7950 */ /* 0x000fec0003c3ffff */
        .type           $_Z12KKT_EVALUATEPfS_S_$_Z8J_2_5_18PfS_,@function
        .size           $_Z12KKT_EVALUATEPfS_S_$_Z8J_2_5_18PfS_,($_Z12KKT_EVALUATEPfS_S_$_Z8J_2_5_19PfS_ - $_Z12KKT_EVALUATEPfS_S_$_Z8J_2_5_18PfS_)
$_Z12KKT_EVALUATEPfS_S_$_Z8J_2_5_18PfS_:
[----:B------:R-:W-:Y:S01]  /*a210*/  IMAD.MOV.U32 R4, RZ, RZ, RZ ;  /* 0x000000ffff047224 */ /* 0x000fe200078e00ff */
[----:B------:R-:W-:Y:S06]  /*a220*/  RET.REL.NODEC R20 `(_Z12KKT_EVALUATEPfS_S_) ;  /* 0xffffff5c14747950 */ /* 0x000fec0003c3ffff */
        .type           $_Z12KKT_EVALUATEPfS_S_$_Z8J_2_5_19PfS_,@function
        .size           $_Z12KKT_EVALUATEPfS_S_$_Z8J_2_5_19PfS_,($_Z12KKT_EVALUATEPfS_S_$_Z8J_2_5_20PfS_ - $_Z12KKT_EVALUATEPfS_S_$_Z8J_2_5_19PfS_)
$_Z12KKT_EVALUATEPfS_S_$_Z8J_2_5_19PfS_:
[----:B------:R-:W-:Y:S01]  /*a230*/  HFMA2 R4, -RZ, RZ, 0, 0 ;  /* 0x00000000ff047431 */ /* 0x000fe200000001ff */
[----:B------:R-:W-:Y:S06]  /*a240*/  RET.REL.NODEC R20 `(_Z12KKT_EVALUATEPfS_S_) ;  /* 0xffffff5c146c7950 */ /* 0x000fec0003c3ffff */
        .type           $_Z12KKT_EVALUATEPfS_S_$_Z8J_2_5_20PfS_,@function
        .size           $_Z12KKT_EVALUATEPfS_S_$_Z8J_2_5_20PfS_,($_Z12KKT_EVALUATEPfS_S_$_Z8J_2_5_21PfS_ - $_Z12KKT_EVALUATEPfS_S_$_Z8J_2_5_20PfS_)
$_Z12KKT_EVALUATEPfS_S_$_Z8J_2_5_20PfS_:
[----:B------:R-:W-:Y:S01]  /*a250*/  IMAD.MOV.U32 R4, RZ, RZ, RZ ;  /* 0x000000ffff047224 */ /* 0x000fe200078e00ff */
[----:B------:R-:W-:Y:S06]  /*a260*/  RET.REL.NODEC R20 `(_Z12KKT_EVALUATEPfS_S_) ;  /* 0xffffff5c14647950 */ /* 0x000fec0003c3ffff */
        .type           $_Z12KKT_EVALUATEPfS_S_$_Z8J_2_5_21PfS_,@function
        .size           $_Z12KKT_EVALUATEPfS_S_$_Z8J_2_5_21PfS_,($_Z12KKT_EVALUATEPfS_S_$_Z8J_2_6_10PfS_ - $_Z12KKT_EVALUATEPfS_S_$_Z8J_2_5_21PfS_)
$_Z12KKT_EVALUATEPfS_S_$_Z8J_2_5_21PfS_:
[----:B------:R-:W-:Y:S01]  /*a270*/  MOV R4, RZ ;  /* 0x000000ff00047202 */ /* 0x000fe20000000f00 */
[----:B------:R-:W-:Y:S06]  /*a280*/  RET.REL.NODEC R20 `(_Z12KKT_EVALUATEPfS_S_) ;  /* 0xffffff5c145c7950 */ /* 0x000fec0003c3ffff */
        .type           $_Z12KKT_EVALUATEPfS_S_$_Z8J_2_6_10PfS_,@function
        .size           $_Z12KKT_EVALUATEPfS_S_$_Z8J_2_6_10PfS_,($_Z12KKT_EVALUATEPfS_S_$_Z8J_2_6_11PfS_ - $_Z12KKT_EVALUATEPfS_S_$_Z8J_2_6_10PfS_)
$_Z12KKT_EVALUATEPfS_S_$_Z8J_2_6_10PfS_:
[----:B------:R-:W-:Y:S01]  /*a290*/  IMAD.MOV.U32 R4, RZ, RZ, RZ ;  /* 0x000000ffff047224 */ /* 0x000fe200078e00ff */
[----:B------:R-:W-:Y:S06]  /*a2a0*/  RET.REL.NODEC R20 `(_Z12KKT_EVALUATEPfS_S_) ;  /* 0xffffff5c14547950 */ /* 0x000fec0003c3ffff */
        .type           $_Z12KKT_EVALUATEPfS_S_$_Z8J_2_6_11PfS_,@function
        .size           $_Z12KKT_EVALUATEPfS_S_$_Z8J_2_6_11PfS_,($_Z12KKT_EVALUATEPfS_S_$_Z8J_2_6_12PfS_ - $_Z12KKT_EVALUATEPfS_S_$_Z8J_2_6_11PfS_)
$_Z12KKT_EVALUATEPfS_S_$_Z8J_2_6_11PfS_:
[----:B------:R-:W-:Y:S01]  /*a2b0*/  HFMA2 R4, -RZ, RZ, 0, 0 ;  /* 0x00000000ff047431 */ /* 0x000fe200000001ff */
[----:B------:R-:W-:Y:S06]  /*a2c0*/  RET.REL.NODEC R20 `(_Z12KKT_EVALUATEPfS_S_) ;  /* 0xffffff5c144c7950 */ /* 0x000fec0003c3ffff */
        .type           $_Z12KKT_EVALUATEPfS_S_$_Z8J_2_6_12PfS_,@function
        .size           $_Z12KKT_EVALUATEPfS_S_$_Z8J_2_6_12PfS_,($_Z12KKT_EVALUATEPfS_S_$_Z8J_2_6_13PfS_ - $_Z12KKT_EVALUATEPfS_S_$_Z8J_2_6_12PfS_)
$_Z12KKT_EVALUATEPfS_S_$_Z8J_2_6_12PfS_:
[----:B------:R-:W-:Y:S01]  /*a2d0*/  IMAD.MOV.U32 R4, RZ, RZ, RZ ;  /* 0x000000ffff047224 */ /* 0x000fe200078e00ff */
[----:B------:R-:W-:Y:S06]  /*a2e0*/  RET.REL.NODEC R20 `(_Z12KKT_EVALUATEPfS_S_) ;  /* 0xffffff5c14447950 */ /* 0x000fec0003c3ffff */
        .type           $_Z12KKT_EVALUATEPfS_S_$_Z8J_2_6_13PfS_,@function
        .size           $_Z12KKT_EVALUATEPfS_S_$_Z8J_2_6_13PfS_,($_Z12KKT_EVALUATEPfS_S_$_Z8J_2_6_14PfS_ - $_Z12KKT_EVALUATEPfS_S_$_Z8J_2_6_13PfS_)
$_Z12KKT_EVALUATEPfS_S_$_Z8J_2_6_13PfS_:
[----:B------:R-:W-:Y:S01]  /*a2f0*/  MOV R4, RZ ;  /* 0x000000ff00047202 */ /* 0x000fe20000000f00 */
[----:B------:R-:W-:Y:S06]  /*a300*/  RET.REL.NODEC R20 `(_Z12KKT_EVALUATEPfS_S_) ;  /* 0xffffff5c143c7950 */ /* 0x000fec0003c3ffff */
        .type           $_Z12KKT_EVALUATEPfS_S_$_Z8J_2_6_14PfS_,@function
        .size           $_Z12KKT_EVALUATEPfS_S_$_Z8J_2_6_14PfS_,($_Z12KKT_EVALUATEPfS_S_$_Z8J_2_6_15PfS_ - $_Z12KKT_EVALUATEPfS_S_$_Z8J_2_6_14PfS_)
$_Z12KKT_EVALUATEPfS_S_$_Z8J_2_6_14PfS_:
        /* <DEDUP_REMOVED lines=10> */
        .type           $_Z12KKT_EVALUATEPfS_S_$_Z8J_2_6_15PfS_,@function
        .size           $_Z12KKT_EVALUATEPfS_S_$_Z8J_2_6_15PfS_,($_Z12KKT_EVALUATEPfS_S_$_Z8J_2_6_16PfS_ - $_Z12KKT_EVALUATEPfS_S_$_Z8J_2_6_15PfS_)
$_Z12KKT_EVALUATEPfS_S_$_Z8J_2_6_15PfS_:
[----:B------:R-:W-:Y:S01]  /*a3b0*/  IMAD.MOV.U32 R4, RZ, RZ, RZ ;  /* 0x000000ffff047224 */ /* 0x000fe200078e00ff */
[----:B------:R-:W-:Y:S06]  /*a3c0*/  RET.REL.NODEC R20 `(_Z12KKT_EVALUATEPfS_S_) ;  /* 0xffffff5c140c7950 */ /* 0x000fec0003c3ffff */
        .type           $_Z12KKT_EVALUATEPfS_S_$_Z8J_2_6_16PfS_,@function
        .size           $_Z12KKT_EVALUATEPfS_S_$_Z8J_2_6_16PfS_,($_Z12KKT_EVALUATEPfS_S_$_Z8J_2_6_17PfS_ - $_Z12KKT_EVALUATEPfS_S_$_Z8J_2_6_16PfS_)
$_Z12KKT_EVALUATEPfS_S_$_Z8J_2_6_16PfS_:
[----:B------:R-:W-:Y:S01]  /*a3d0*/  HFMA2 R4, -RZ, RZ, 0, 0 ;  /* 0x00000000ff047431 */ /* 0x000fe200000001ff */
[----:B------:R-:W-:Y:S06]  /*a3e0*/  RET.REL.NODEC R20 `(_Z12KKT_EVALUATEPfS_S_) ;  /* 0xffffff5c14047950 */ /* 0x000fec0003c3ffff */
        .type           $_Z12KKT_EVALUATEPfS_S_$_Z8J_2_6_17PfS_,@function
        .size           $_Z12KKT_EVALUATEPfS_S_$_Z8J_2_6_17PfS_,($_Z12KKT_EVALUATEPfS_S_$_Z8J_2_6_18PfS_ - $_Z12KKT_EVALUATEPfS_S_$_Z8J_2_6_17PfS_)
$_Z12KKT_EVALUATEPfS_S_$_Z8J_2_6_17PfS_:
[----:B------:R-:W-:Y:S01]  /*a3f0*/  IMAD.MOV.U32 R4, RZ, RZ, RZ ;  /* 0x000000ffff047224 */ /* 0x000fe200078e00ff */
[----:B------:R-:W-:Y:S06]  /*a400*/  RET.REL.NODEC R20 `(_Z12KKT_EVALUATEPfS_S_) ;  /* 0xffffff5814fc7950 */ /* 0x000fec0003c3ffff */
        .type           $_Z12KKT_EVALUATEPfS_S_$_Z8J_2_6_18PfS_,@function
        .size           $_Z12KKT_EVALUATEPfS_S_$_Z8J_2_6_18PfS_,($_Z12KKT_EVALUATEPfS_S_$_Z8J_2_6_19PfS_ - $_Z12KKT_EVALUATEPfS_S_$_Z8J_2_6_18PfS_)
$_Z12KKT_EVALUATEPfS_S_$_Z8J_2_6_18PfS_:
[----:B------:R-:W-:Y:S01]  /*a410*/  MOV R4, RZ ;  /* 0x000000ff00047202 */ /* 0x000fe20000000f00 */
[----:B------:R-:W-:Y:S06]  /*a420*/  RET.REL.NODEC R20 `(_Z12KKT_EVALUATEPfS_S_) ;  /* 0xffffff5814f47950 */ /* 0x000fec0003c3ffff */
        .type           $_Z12KKT_EVALUATEPfS_S_$_Z8J_2_6_19PfS_,@function
        .size           $_Z12KKT_EVALUATEPfS_S_$_Z8J_2_6_19PfS_,($_Z12KKT_EVALUATEPfS_S_$_Z8J_2_6_20PfS_ - $_Z12KKT_EVALUATEPfS_S_$_Z8J_2_6_19PfS_)
$_Z12KKT_EVALUATEPfS_S_$_Z8J_2_6_19PfS_:
[----:B------:R-:W-:Y:S01]  /*a430*/  IMAD.MOV.U32 R4, RZ, RZ, RZ ;  /* 0x000000ffff047224 */ /* 0x000fe200078e00ff */
[----:B------:R-:W-:Y:S06]  /*a440*/  RET.REL.NODEC R20 `(_Z12KKT_EVALUATEPfS_S_) ;  /* 0xffffff5814ec7950 */ /* 0x000fec0003c3ffff */
        .type           $_Z12KKT_EVALUATEPfS_S_$_Z8J_2_6_20PfS_,@function
        .size           $_Z12KKT_EVALUATEPfS_S_$_Z8J_2_6_20PfS_,($_Z12KKT_EVALUATEPfS_S_$_Z8J_2_6_21PfS_ - $_Z12KKT_EVALUATEPfS_S_$_Z8J_2_6_20PfS_)
$_Z12KKT_EVALUATEPfS_S_$_Z8J_2_6_20PfS_:
[----:B------:R-:W-:Y:S01]  /*a450*/  HFMA2 R4, -RZ, RZ, 0, 0 ;  /* 0x00000000ff047431 */ /* 0x000fe200000001ff */
[----:B------:R-:W-:Y:S06]  /*a460*/  RET.REL.NODEC R20 `(_Z12KKT_EVALUATEPfS_S_) ;  /* 0xffffff5814e47950 */ /* 0x000fec0003c3ffff */
        .type           $_Z12KKT_EVALUATEPfS_S_$_Z8J_2_6_21PfS_,@function
        .size           $_Z12KKT_EVALUATEPfS_S_$_Z8J_2_6_21PfS_,($_Z12KKT_EVALUATEPfS_S_$_Z8J_2_7_10PfS_ - $_Z12KKT_EVALUATEPfS_S_$_Z8J_2_6_21PfS_)
$_Z12KKT_EVALUATEPfS_S_$_Z8J_2_6_21PfS_:
[----:B------:R-:W-:Y:S01]  /*a470*/  IMAD.MOV.U32 R4, RZ, RZ, RZ ;  /* 0x000000ffff047224 */ /* 0x000fe200078e00ff */
[----:B------:R-:W-:Y:S06]  /*a480*/  RET.REL.NODEC R20 `(_Z12KKT_EVALUATEPfS_S_) ;  /* 0xffffff5814dc7950 */ /* 0x000fec0003c3ffff */
        .type           $_Z12KKT_EVALUATEPfS_S_$_Z8J_2_7_10PfS_,@function
        .size           $_Z12KKT_EVALUATEPfS_S_$_Z8J_2_7_10PfS_,($_Z12KKT_EVALUATEPfS_S_$_Z8J_2_7_11PfS_ - $_Z12KKT_EVALUATEPfS_S_$_Z8J_2_7_10PfS_)
$_Z12KKT_EVALUATEPfS_S_$_Z8J_2_7_10PfS_:
[----:B------:R-:W-:Y:S01]  /*a490*/  MOV R4, RZ ;  /* 0x000000ff00047202 */ /* 0x000fe20000000f00 */
[----:B------:R-:W-:Y:S06]  /*a4a0*/  RET.REL.NODEC R20 `(_Z12KKT_EVALUATEPfS_S_) ;  /* 0xffffff5814d47950 */ /* 0x000fec0003c3ffff */
        .type           $_Z12KKT_EVALUATEPfS_S_$_Z8J_2_7_11PfS_,@function
        .size           $_Z12KKT_EVALUATEPfS_S_$_Z8J_2_7_11PfS_,($_Z12KKT_EVALUATEPfS_S_$_Z8J_2_7_12PfS_ - $_Z12KKT_EVALUATEPfS_S_$_Z8J_2_7_11PfS_)
$_Z12KKT_EVALUATEPfS_S_$_Z8J_2_7_11PfS_:
[----:B------:R-:W-:Y:S01]  /*a4b0*/  IMAD.MOV.U32 R4, RZ, RZ, RZ ;  /* 0x000000ffff047224 */ /* 0x000fe200078e00ff */
[----:B------:R-:W-:Y:S06]  /*a4c0*/  RET.REL.NODEC R20 `(_Z12KKT_EVALUATEPfS_S_) ;  /* 0xffffff5814cc7950 */ /* 0x000fec0003c3ffff */
        .type           $_Z12KKT_EVALUATEPfS_S_$_Z8J_2_7_12PfS_,@function
        .size           $_Z12KKT_EVALUATEPfS_S_$_Z8J_2_7_12PfS_,($_Z12KKT_EVALUATEPfS_S_$_Z8J_2_7_13PfS_ - $_Z12KKT_EVALUATEPfS_S_$_Z8J_2_7_12PfS_)
$_Z12KKT_EVALUATEPfS_S_$_Z8J_2_7_12PfS_:
[----:B------:R-:W-:Y:S01]  /*a4d0*/  HFMA2 R4, -RZ, RZ, 0, 0 ;  /* 0x00000000ff047431 */ /* 0x000fe200000001ff */
[----:B------:R-:W-:Y:S06]  /*a4e0*/  RET.REL.NODEC R20 `(_Z12KKT_EVALUATEPfS_S_) ;  /* 0xffffff5814c47950 */ /* 0x000fec0003c3ffff */
        .type           $_Z12KKT_EVALUATEPfS_S_$_Z8J_2_7_13PfS_,@function
        .size           $_Z12KKT_EVALUATEPfS_S_$_Z8J_2_7_13PfS_,($_Z12KKT_EVALUATEPfS_S_$_Z8J_2_7_14PfS_ - $_Z12KKT_EVALUATEPfS_S_$_Z8J_2_7_13PfS_)
$_Z12KKT_EVALUATEPfS_S_$_Z8J_2_7_13PfS_:
[----:B------:R-:W-:Y:S01]  /*a4f0*/  IMAD.MOV.U32 R4, RZ, RZ, RZ ;  /* 0x000000ffff047224 */ /* 0x000fe200078e00ff */
[----:B------:R-:W-:Y:S06]  /*a500*/  RET.REL.NODEC R20 `(_Z12KKT_EVALUATEPfS_S_) ;  /* 0xffffff5814bc7950 */ /* 0x000fec0003c3ffff */
        .type           $_Z12KKT_EVALUATEPfS_S_$_Z8J_2_7_14PfS_,@function
        .size           $_Z12KKT_EVALUATEPfS_S_$_Z8J_2_7_14PfS_,($_Z12KKT_EVALUATEPfS_S_$_Z8J_2_7_15PfS_ - $_Z12KKT_EVALUATEPfS_S_$_Z8J_2_7_14PfS_)
$_Z12KKT_EVALUATEPfS_S_$_Z8J_2_7_14PfS_:
[----:B------:R-:W-:Y:S01]  /*a510*/  MOV R4, RZ ;  /* 0x000000ff00047202 */ /* 0x000fe20000000f00 */
[----:B------:R-:W-:Y:S06]  /*a520*/  RET.REL.NODEC R20 `(_Z12KKT_EVALUATEPfS_S_) ;  /* 0xffffff5814b47950 */ /* 0x000fec0003c3ffff */
        .type           $_Z12KKT_EVALUATEPfS_S_$_Z8J_2_7_15PfS_,@function
        .size           $_Z12KKT_EVALUATEPfS_S_$_Z8J_2_7_15PfS_,($_Z12KKT_EVALUATEPfS_S_$_Z8J_2_7_16PfS_ - $_Z12KKT_EVALUATEPfS_S_$_Z8J_2_7_15PfS_)
$_Z12KKT_EVALUATEPfS_S_$_Z8J_2_7_15PfS_:
        /* <DEDUP_REMOVED lines=10> */
        .type           $_Z12KKT_EVALUATEPfS_S_$_Z8J_2_7_16PfS_,@function
        .size           $_Z12KKT_EVALUATEPfS_S_$_Z8J_2_7_16PfS_,($_Z12KKT_EVALUATEPfS_S_$_Z8J_2_7_17PfS_ - $_Z12KKT_EVALUATEPfS_S_$_Z8J_2_7_16PfS_)
$_Z12KKT_EVALUATEPfS_S_$_Z8J_2_7_16PfS_:
[----:B------:R-:W-:Y:S01]  /*a5d0*/  IMAD.MOV.U32 R4, RZ, RZ, RZ ;  /* 0x000000ffff047224 */ /* 0x000fe200078e00ff */
[----:B------:R-:W-:Y:S06]  /*a5e0*/  RET.REL.NODEC R20 `(_Z12KKT_EVALUATEPfS_S_) ;  /* 0xffffff5814847950 */ /* 0x000fec0003c3ffff */
        .type           $_Z12KKT_EVALUATEPfS_S_$_Z8J_2_7_17PfS_,@function
        .size           $_Z12KKT_EVALUATEPfS_S_$_Z8J_2_7_17PfS_,($_Z12KKT_EVALUATEPfS_S_$_Z8J_2_7_18PfS_ - $_Z12KKT_EVALUATEPfS_S_$_Z8J_2_7_17PfS_)
$_Z12KKT_EVALUATEPfS_S_$_Z8J_2_7_17PfS_:
[----:B------:R-:W-:Y:S01]  /*a5f0*/  HFMA2 R4, -RZ, RZ, 0, 0 ;  /* 0x00000000ff047431 */ /* 0x000fe200000001ff */
[----:B------:R-:W-:Y:S06]  /*a600*/  RET.REL.NODEC R20 `(_Z12KKT_EVALUATEPfS_S_) ;  /* 0xffffff58147c7950 */ /* 0x000fec0003c3ffff */
        .type           $_Z12KKT_EVALUATEPfS_S_$_Z8J_2_7_18PfS_,@function
        .size           $_Z12KKT_EVALUATEPfS_S_$_Z8J_2_7_18PfS_,($_Z12KKT_EVALUATEPfS_S_$_Z8J_2_7_19PfS_ - $_Z12KKT_EVALUATEPfS_S_$_Z8J_2_7_18PfS_)
$_Z12KKT_EVALUATEPfS_S_$_Z8J_2_7_18PfS_:
[----:B------:R-:W-:Y:S01]  /*a610*/  IMAD.MOV.U32 R4, RZ, RZ, RZ ;  /* 0x000000ffff047224 */ /* 0x000fe200078e00ff */
[----:B------:R-:W-:Y:S06]  /*a620*/  RET.REL.NODEC R20 `(_Z12KKT_EVALUATEPfS_S_) ;  /* 0xffffff5814747950 */ /* 0x000fec0003c3ffff */
        .type           $_Z12KKT_EVALUATEPfS_S_$_Z8J_2_7_19PfS_,@function
        .size           $_Z12KKT_EVALUATEPfS_S_$_Z8J_2_7_19PfS_,($_Z12KKT_EVALUATEPfS_S_$_Z8J_2_7_20PfS_ - $_Z12KKT_EVALUATEPfS_S_$_Z8J_2_7_19PfS_)
$_Z12KKT_EVALUATEPfS_S_$_Z8J_2_7_19PfS_:
[----:B------:R-:W-:Y:S01]  /*a630*/  MOV R4, RZ ;  /* 0x000000ff00047202 */ /* 0x000fe20000000f00 */
[----:B------:R-:W-:Y:S06]  /*a640*/  RET.REL.NODEC R20 `(_Z12KKT_EVALUATEPfS_S_) ;  /* 0xffffff58146c7950 */ /* 0x000fec0003c3ffff */
        .type           $_Z12KKT_EVALUATEPfS_S_$_Z8J_2_7_20PfS_,@function
        .size           $_Z12KKT_EVALUATEPfS_S_$_Z8J_2_7_20PfS_,($_Z12KKT_EVALUATEPfS_S_$_Z8J_2_7_21PfS_ - $_Z12KKT_EVALUATEPfS_S_$_Z8J_2_7_20PfS_)
$_Z12KKT_EVALUATEPfS_S_$_Z8J_2_7_20PfS_:
[----:B------:R-:W-:Y:S01]  /*a650*/  IMAD.MOV.U32 R4, RZ, RZ, RZ ;  /* 0x000000ffff047224 */ /* 0x000fe200078e00ff */
[----:B------:R-:W-:Y:S06]  /*a660*/  RET.REL.NODEC R20 `(_Z12KKT_EVALUATEPfS_S_) ;  /* 0xffffff5814647950 */ /* 0x000fec0003c3ffff */
        .type           $_Z12KKT_EVALUATEPfS_S_$_Z8J_2_7_21PfS_,@function
        .size           $_Z12KKT_EVALUATEPfS_S_$_Z8J_2_7_21PfS_,($_Z12KKT_EVALUATEPfS_S_$_Z8J_2_8_10PfS_ - $_Z12KKT_EVALUATEPfS_S_$_Z8J_2_7_21PfS_)
$_Z12KKT_EVALUATEPfS_S_$_Z8J_2_7_21PfS_:
[----:B------:R-:W-:Y:S01]  /*a670*/  HFMA2 R4, -RZ, RZ, 0, 0 ;  /* 0x00000000ff047431 */ /* 0x000fe200000001ff */
[----:B------:R-:W-:Y:S06]  /*a680*/  RET.REL.NODEC R20 `(_Z12KKT_EVALUATEPfS_S_) ;  /* 0xffffff58145c7950 */ /* 0x000fec0003c3ffff */
        .type           $_Z12KKT_EVALUATEPfS_S_$_Z8J_2_8_10PfS_,@function
        .size           $_Z12KKT_EVALUATEPfS_S_$_Z8J_2_8_10PfS_,($_Z12KKT_EVALUATEPfS_S_$_Z8J_2_8_11PfS_ - $_Z12KKT_EVALUATEPfS_S_$_Z8J_2_8_10PfS_)
$_Z12KKT_EVALUATEPfS_S_$_Z8J_2_8_10PfS_:
[----:B------:R-:W-:Y:S01]  /*a690*/  IMAD.MOV.U32 R4, RZ, RZ, RZ ;  /* 0x000000ffff047224 */ /* 0x000fe200078e00ff */
[----:B------:R-:W-:Y:S06]  /*a6a0*/  RET.REL.NODEC R20 `(_Z12KKT_EVALUATEPfS_S_) ;  /* 0xffffff5814547950 */ /* 0x000fec0003c3ffff */
        .type           $_Z12KKT_EVALUATEPfS_S_$_Z8J_2_8_11PfS_,@function
        .size           $_Z12KKT_EVALUATEPfS_S_$_Z8J_2_8_11PfS_,($_Z12KKT_EVALUATEPfS_S_$_Z8J_2_8_12PfS_ - $_Z12KKT_EVALUATEPfS_S_$_Z8J_2_8_11PfS_)
$_Z12KKT_EVALUATEPfS_S_$_Z8J_2_8_11PfS_:
[----:B------:R-:W-:Y:S01]  /*a6b0*/  MOV R4, RZ ;  /* 0x000000ff00047202 */ /* 0x000fe20000000f00 */
[----:B------:R-:W-:Y:S06]  /*a6c0*/  RET.REL.NODEC R20 `(_Z12KKT_EVALUATEPfS_S_) ;  /* 0xffffff58144c7950 */ /* 0x000fec0003c3ffff */
        .type           $_Z12KKT_EVALUATEPfS_S_$_Z8J_2_8_12PfS_,@function
        .size           $_Z12KKT_EVALUATEPfS_S_$_Z8J_2_8_12PfS_,($_Z12KKT_EVALUATEPfS_S_$_Z8J_2_8_13PfS_ - $_Z12KKT_EVALUATEPfS_S_$_Z8J_2_8_12PfS_)
$_Z12KKT_EVALUATEPfS_S_$_Z8J_2_8_12PfS_:
[----:B------:R-:W-:Y:S01]  /*a6d0*/  IMAD.MOV.U32 R4, RZ, RZ, RZ ;  /* 0x000000ffff047224 */ /* 0x000fe200078e00ff */
[----:B------:R-:W-:Y:S06]  /*a6e0*/  RET.REL.NODEC R20 `(_Z12KKT_EVALUATEPfS_S_) ;  /* 0xffffff5814447950 */ /* 0x000fec0003c3ffff */
        .type           $_Z12KKT_EVALUATEPfS_S_$_Z8J_2_8_13PfS_,@function
        .size           $_Z12KKT_EVALUATEPfS_S_$_Z8J_2_8_13PfS_,($_Z12KKT_EVALUATEPfS_S_$_Z8J_2_8_14PfS_ - $_Z12KKT_EVALUATEPfS_S_$_Z8J_2_8_13PfS_)
$_Z12KKT_EVALUATEPfS_S_$_Z8J_2_8_13PfS_:
[----:B------:R-:W-:Y:S01]  /*a6f0*/  HFMA2 R4, -RZ, RZ, 0, 0 ;  /* 0x00000000ff047431 */ /* 0x000fe200000001ff */
[----:B------:R-:W-:Y:S06]  /*a700*/  RET.REL.NODEC R20 `(_Z12KKT_EVALUATEPfS_S_) ;  /* 0xffffff58143c7950 */ /* 0x000fec0003c3ffff */
        .type           $_Z12KKT_EVALUATEPfS_S_$_Z8J_2_8_14PfS_,@function
        .size           $_Z12KKT_EVALUATEPfS_S_$_Z8J_2_8_14PfS_,($_Z12KKT_EVALUATEPfS_S_$_Z8J_2_8_15PfS_ - $_Z12KKT_EVALUATEPfS_S_$_Z8J_2_8_14PfS_)
$_Z12KKT_EVALUATEPfS_S_$_Z8J_2_8_14PfS_:
[----:B------:R-:W-:Y:S01]  /*a710*/  IMAD.MOV.U32 R4, RZ, RZ, RZ ;  /* 0x000000ffff047224 */ /* 0x000fe200078e00ff */
[----:B------:R-:W-:Y:S06]  /*a720*/  RET.REL.NODEC R20 `(_Z12KKT_EVALUATEPfS_S_) ;  /* 0xffffff5814347950 */ /* 0x000fec0003c3ffff */
        .type           $_Z12KKT_EVALUATEPfS_S_$_Z8J_2_8_15PfS_,@function
        .size           $_Z12KKT_EVALUATEPfS_S_$_Z8J_2_8_15PfS_,($_Z12KKT_EVALUATEPfS_S_$_Z8J_2_8_16PfS_ - $_Z12KKT_EVALUATEPfS_S_$_Z8J_2_8_15PfS_)
$_Z12KKT_EVALUATEPfS_S_$_Z8J_2_8_15PfS_:
[----:B------:R-:W-:Y:S01]  /*a730*/  MOV R4, RZ ;  /* 0x000000ff00047202 */ /* 0x000fe20000000f00 */
[----:B------:R-:W-:Y:S06]  /*a740*/  RET.REL.NODEC R20 `(_Z12KKT_EVALUATEPfS_S_) ;  /* 0xffffff58142c7950 */ /* 0x000fec0003c3ffff */
        .type           $_Z12KKT_EVALUATEPfS_S_$_Z8J_2_8_16PfS_,@function
        .size           $_Z12KKT_EVALUATEPfS_S_$_Z8J_2_8_16PfS_,($_Z12KKT_EVALUATEPfS_S_$_Z8J_2_8_17PfS_ - $_Z12KKT_EVALUATEPfS_S_$_Z8J_2_8_16PfS_)
$_Z12KKT_EVALUATEPfS_S_$_Z8J_2_8_16PfS_:
        /* <DEDUP_REMOVED lines=10> */
        .type           $_Z12KKT_EVALUATEPfS_S_$_Z8J_2_8_17PfS_,@function
        .size           $_Z12KKT_EVALUATEPfS_S_$_Z8J_2_8_17PfS_,($_Z12KKT_EVALUATEPfS_S_$_Z8J_2_8_18PfS_ - $_Z12KKT_EVALUATEPfS_S_$_Z8J_2_8_17PfS_)
$_Z12KKT_EVALUATEPfS_S_$_Z8J_2_8_17PfS_:
[----:B------:R-:W-:Y:S01]  /*a7f0*/  IMAD.MOV.U32 R4, RZ, RZ, RZ ;  /* 0x000000ffff047224 */ /* 0x000fe200078e00ff */
[----:B------:R-:W-:Y:S06]  /*a800*/  RET.REL.NODEC R20 `(_Z12KKT_EVALUATEPfS_S_) ;  /* 0xffffff5414fc7950 */ /* 0x000fec0003c3ffff */
        .type           $_Z12KKT_EVALUATEPfS_S_$_Z8J_2_8_18PfS_,@function
        .size           $_Z12KKT_EVALUATEPfS_S_$_Z8J_2_8_18PfS_,($_Z12KKT_EVALUATEPfS_S_$_Z8J_2_8_19PfS_ - $_Z12KKT_EVALUATEPfS_S_$_Z8J_2_8_18PfS_)
$_Z12KKT_EVALUATEPfS_S_$_Z8J_2_8_18PfS_:
[----:B------:R-:W-:Y:S01]  /*a810*/  HFMA2 R4, -RZ, RZ, 0, 0 ;  /* 0x00000000ff047431 */ /* 0x000fe200000001ff */
[----:B------:R-:W-:Y:S06]  /*a820*/  RET.REL.NODEC R20 `(_Z12KKT_EVALUATEPfS_S_) ;  /* 0xffffff5414f47950 */ /* 0x000fec0003c3ffff */
        .type           $_Z12KKT_EVALUATEPfS_S_$_Z8J_2_8_19PfS_,@function
        .size           $_Z12KKT_EVALUATEPfS_S_$_Z8J_2_8_19PfS_,($_Z12KKT_EVALUATEPfS_S_$_Z8J_2_8_20PfS_ - $_Z12KKT_EVALUATEPfS_S_$_Z8J_2_8_19PfS_)
$_Z12KKT_EVALUATEPfS_S_$_Z8J_2_8_19PfS_:
[----:B------:R-:W-:Y:S01]  /*a830*/  IMAD.MOV.U32 R4, RZ, RZ, RZ ;  /* 0x000000ffff047224 */ /* 0x000fe200078e00ff */
[----:B------:R-:W-:Y:S06]  /*a840*/  RET.REL.NODEC R20 `(_Z12KKT_EVALUATEPfS_S_) ;  /* 0xffffff5414ec7950 */ /* 0x000fec0003c3ffff */
        .type           $_Z12KKT_EVALUATEPfS_S_$_Z8J_2_8_20PfS_,@function
        .size           $_Z12KKT_EVALUATEPfS_S_$_Z8J_2_8_20PfS_,($_Z12KKT_EVALUATEPfS_S_$_Z8J_2_8_21PfS_ - $_Z12KKT_EVALUATEPfS_S_$_Z8J_2_8_20PfS_)
$_Z12KKT_EVALUATEPfS_S_$_Z8J_2_8_20PfS_:
[----:B------:R-:W-:Y:S01]  /*a850*/  MOV R4, RZ ;  /* 0x000000ff00047202 */ /* 0x000fe20000000f00 */
[----:B------:R-:W-:Y:S06]  /*a860*/  RET.REL.NODEC R20 `(_Z12KKT_EVALUATEPfS_S_) ;  /* 0xffffff5414e47950 */ /* 0x000fec0003c3ffff */
        .type           $_Z12KKT_EVALUATEPfS_S_$_Z8J_2_8_21PfS_,@function
        .size           $_Z12KKT_EVALUATEPfS_S_$_Z8J_2_8_21PfS_,($_Z12KKT_EVALUATEPfS_S_$_Z8J_2_9_10PfS_ - $_Z12KKT_EVALUATEPfS_S_$_Z8J_2_8_21PfS_)
$_Z12KKT_EVALUATEPfS_S_$_Z8J_2_8_21PfS_:
[----:B------:R-:W-:Y:S01]  /*a870*/  IMAD.MOV.U32 R4, RZ, RZ, RZ ;  /* 0x000000ffff047224 */ /* 0x000fe200078e00ff */
[----:B------:R-:W-:Y:S06]  /*a880*/  RET.REL.NODEC R20 `(_Z12KKT_EVALUATEPfS_S_) ;  /* 0xffffff5414dc7950 */ /* 0x000fec0003c3ffff */
        .type           $_Z12KKT_EVALUATEPfS_S_$_Z8J_2_9_10PfS_,@function
        .size           $_Z12KKT_EVALUATEPfS_S_$_Z8J_2_9_10PfS_,($_Z12KKT_EVALUATEPfS_S_$_Z8J_2_9_11PfS_ - $_Z12KKT_EVALUATEPfS_S_$_Z8J_2_9_10PfS_)
$_Z12KKT_EVALUATEPfS_S_$_Z8J_2_9_10PfS_:
[----:B------:R-:W-:Y:S01]  /*a890*/  HFMA2 R4, -RZ, RZ, 0, 0 ;  /* 0x00000000ff047431 */ /* 0x000fe200000001ff */
[----:B------:R-:W-:Y:S06]  /*a8a0*/  RET.REL.NODEC R20 `(_Z12KKT_EVALUATEPfS_S_) ;  /* 0xffffff5414d47950 */ /* 0x000fec0003c3ffff */
        .type           $_Z12KKT_EVALUATEPfS_S_$_Z8J_2_9_11PfS_,@function
        .size           $_Z12KKT_EVALUATEPfS_S_$_Z8J_2_9_11PfS_,($_Z12KKT_EVALUATEPfS_S_$_Z8J_2_9_12PfS_ - $_Z12KKT_EVALUATEPfS_S_$_Z8J_2_9_11PfS_)
$_Z12KKT_EVALUATEPfS_S_$_Z8J_2_9_11PfS_:
[----:B------:R-:W-:Y:S01]  /*a8b0*/  IMAD.MOV.U32 R4, RZ, RZ, RZ ;  /* 0x000000ffff047224 */ /* 0x000fe200078e00ff */
[----:B------:R-:W-:Y:S06]  /*a8c0*/  RET.REL.NODEC R20 `(_Z12KKT_EVALUATEPfS_S_) ;  /* 0xffffff5414cc7950 */ /* 0x000fec0003c3ffff */
        .type           $_Z12KKT_EVALUATEPfS_S_$_Z8J_2_9_12PfS_,@function
        .size           $_Z12KKT_EVALUATEPfS_S_$_Z8J_2_9_12PfS_,($_Z12KKT_EVALUATEPfS_S_$_Z8J_2_9_13PfS_ - $_Z12KKT_EVALUATEPfS_S_$_Z8J_2_9_12PfS_)
$_Z12KKT_EVALUATEPfS_S_$_Z8J_2_9_12PfS_:
[----:B------:R-:W-:Y:S01]  /*a8d0*/  MOV R4, RZ ;  /* 0x000000ff00047202 */ /* 0x000fe20000000f00 */
[----:B------:R-:W-:Y:S06]  /*a8e0*/  RET.REL.NODEC R20 `(_Z12KKT_EVALUATEPfS_S_) ;  /* 0xffffff5414c47950 */ /* 0x000fec0003c3ffff */
        .type           $_Z12KKT_EVALUATEPfS_S_$_Z8J_2_9_13PfS_,@function
        .size           $_Z12KKT_EVALUATEPfS_S_$_Z8J_2_9_13PfS_,($_Z12KKT_EVALUATEPfS_S_$_Z8J_2_9_14PfS_ - $_Z12KKT_EVALUATEPfS_S_$_Z8J_2_9_13PfS_)
$_Z12KKT_EVALUATEPfS_S_$_Z8J_2_9_13PfS_:
[----:B------:R-:W-:Y:S01]  /*a8f0*/  IMAD.MOV.U32 R4, RZ, RZ, RZ ;  /* 0x000000ffff047224 */ /* 0x000fe200078e00ff */
[----:B------:R-:W-:Y:S06]  /*a900*/  RET.REL.NODEC R20 `(_Z12KKT_EVALUATEPfS_S_) ;  /* 0xffffff5414bc7950 */ /* 0x000fec0003c3ffff */
        .type           $_Z12KKT_EVALUATEPfS_S_$_Z8J_2_9_14PfS_,@function
        .size           $_Z12KKT_EVALUATEPfS_S_$_Z8J_2_9_14PfS_,($_Z12KKT_EVALUATEPfS_S_$_Z8J_2_9_15PfS_ - $_Z12KKT_EVALUATEPfS_S_$_Z8J_2_9_14PfS_)
$_Z12KKT_EVALUATEPfS_S_$_Z8J_2_9_14PfS_:
[----:B------:R-:W-:Y:S01]  /*a910*/  HFMA2 R4, -RZ, RZ, 0, 0 ;  /* 0x00000000ff047431 */ /* 0x000fe200000001ff */
[----:B------:R-:W-:Y:S06]  /*a920*/  RET.REL.NODEC R20 `(_Z12KKT_EVALUATEPfS_S_) ;  /* 0xffffff5414b47950 */ /* 0x000fec0003c3ffff */
        .type           $_Z12KKT_EVALUATEPfS_S_$_Z8J_2_9_15PfS_,@function
        .size           $_Z12KKT_EVALUATEPfS_S_$_Z8J_2_9_15PfS_,($_Z12KKT_EVALUATEPfS_S_$_Z8J_2_9_16PfS_ - $_Z12KKT_EVALUATEPfS_S_$_Z8J_2_9_15PfS_)
$_Z12KKT_EVALUATEPfS_S_$_Z8J_2_9_15PfS_:
[----:B------:R-:W-:Y:S01]  /*a930*/  IMAD.MOV.U32 R4, RZ, RZ, RZ ;  /* 0x000000ffff047224 */ /* 0x000fe200078e00ff */
[----:B------:R-:W-:Y:S06]  /*a940*/  RET.REL.NODEC R20 `(_Z12KKT_EVALUATEPfS_S_) ;  /* 0xffffff5414ac7950 */ /* 0x000fec0003c3ffff */
        .type           $_Z12KKT_EVALUATEPfS_S_$_Z8J_2_9_16PfS_,@function
        .size           $_Z12KKT_EVALUATEPfS_S_$_Z8J_2_9_16PfS_,($_Z12KKT_EVALUATEPfS_S_$_Z8J_2_9_17PfS_ - $_Z12KKT_EVALUATEPfS_S_$_Z8J_2_9_16PfS_)
$_Z12KKT_EVALUATEPfS_S_$_Z8J_2_9_16PfS_:
[----:B------:R-:W-:Y:S01]  /*a950*/  MOV R4, RZ ;  /* 0x000000ff00047202 */ /* 0x000fe20000000f00 */
[----:B------:R-:W-:Y:S06]  /*a960*/  RET.REL.NODEC R20 `(_Z12KKT_EVALUATEPfS_S_) ;  /* 0xffffff5414a47950 */ /* 0x000fec0003c3ffff */
        .type           $_Z12KKT_EVALUATEPfS_S_$_Z8J_2_9_17PfS_,@function
        .size           $_Z12KKT_EVALUATEPfS_S_$_Z8J_2_9_17PfS_,($_Z12KKT_EVALUATEPfS_S_$_Z8J_2_9_18PfS_ - $_Z12KKT_EVALUATEPfS_S_$_Z8J_2_9_17PfS_)
$_Z12KKT_EVALUATEPfS_S_$_Z8J_2_9_17PfS_:
        /* <DEDUP_REMOVED lines=10> */
        .type           $_Z12KKT_EVALUATEPfS_S_$_Z8J_2_9_18PfS_,@function
        .size           $_Z12KKT_EVALUATEPfS_S_$_Z8J_2_9_18PfS_,($_Z12KKT_EVALUATEPfS_S_$_Z8J_2_9_19PfS_ - $_Z12KKT_EVALUATEPfS_S_$_Z8J_2_9_18PfS_)
$_Z12KKT_EVALUATEPfS_S_$_Z8J_2_9_18PfS_:
[----:B------:R-:W-:Y:S01]  /*aa10*/  IMAD.MOV.U32 R4, RZ, RZ, RZ ;  /* 0x000000ffff047224 */ /* 0x000fe200078e00ff */
[----:B------:R-:W-:Y:S06]  /*aa20*/  RET.REL.NODEC R20 `(_Z12KKT_EVALUATEPfS_S_) ;  /* 0xffffff5414747950 */ /* 0x000fec0003c3ffff */
        .type           $_Z12KKT_EVALUATEPfS_S_$_Z8J_2_9_19PfS_,@function
        .size           $_Z12KKT_EVALUATEPfS_S_$_Z8J_2_9_19PfS_,($_Z12KKT_EVALUATEPfS_S_$_Z8J_2_9_20PfS_ - $_Z12KKT_EVALUATEPfS_S_$_Z8J_2_9_19PfS_)
$_Z12KKT_EVALUATEPfS_S_$_Z8J_2_9_19PfS_:
[----:B------:R-:W-:Y:S01]  /*aa30*/  HFMA2 R4, -RZ, RZ, 0, 0 ;  /* 0x00000000ff047431 */ /* 0x000fe200000001ff */
[----:B------:R-:W-:Y:S06]  /*aa40*/  RET.REL.NODEC R20 `(_Z12KKT_EVALUATEPfS_S_) ;  /* 0xffffff54146c7950 */ /* 0x000fec0003c3ffff */
        .type           $_Z12KKT_EVALUATEPfS_S_$_Z8J_2_9_20PfS_,@function
        .size           $_Z12KKT_EVALUATEPfS_S_$_Z8J_2_9_20PfS_,($_Z12KKT_EVALUATEPfS_S_$_Z8J_2_9_21PfS_ - $_Z12KKT_EVALUATEPfS_S_$_Z8J_2_9_20PfS_)
$_Z12KKT_EVALUATEPfS_S_$_Z8J_2_9_20PfS_:
[----:B------:R-:W-:Y:S01]  /*aa50*/  IMAD.MOV.U32 R4, RZ, RZ, RZ ;  /* 0x000000ffff047224 */ /* 0x000fe200078e00ff */
[----:B------:R-:W-:Y:S06]  /*aa60*/  RET.REL.NODEC R20 `(_Z12KKT_EVALUATEPfS_S_) ;  /* 0xffffff5414647950 */ /* 0x000fec0003c3ffff */
        .type           $_Z12KKT_EVALUATEPfS_S_$_Z8J_2_9_21PfS_,@function
        .size           $_Z12KKT_EVALUATEPfS_S_$_Z8J_2_9_21PfS_,($_Z12KKT_EVALUATEPfS_S_$_Z8KKT_0_10PfS_ - $_Z12KKT_EVALUATEPfS_S_$_Z8J_2_9_21PfS_)
$_Z12KKT_EVALUATEPfS_S_$_Z8J_2_9_21PfS_:
[----:B------:R-:W-:Y:S01]  /*aa70*/  MOV R4, RZ ;  /* 0x000000ff00047202 */ /* 0x000fe20000000f00 */
[----:B------:R-:W-:Y:S06]  /*aa80*/  RET.REL.NODEC R20 `(_Z12KKT_EVALUATEPfS_S_) ;  /* 0xffffff54145c7950 */ /* 0x000fec0003c3ffff */
        .type           $_Z12KKT_EVALUATEPfS_S_$_Z8KKT_0_10PfS_,@function
        .size           $_Z12KKT_EVALUATEPfS_S_$_Z8KKT_0_10PfS_,($_Z12KKT_EVALUATEPfS_S_$_Z8KKT_0_11PfS_ - $_Z12KKT_EVALUATEPfS_S_$_Z8KKT_0_10PfS_)
$_Z12KKT_EVALUATEPfS_S_$_Z8KKT_0_10PfS_:
[----:B------:R-:W-:Y:S01]  /*aa90*/  VIADD R1, R1, 0xfffffff8 ;  /* 0xfffffff801017836 */ /* 0x000fe20000000000 */
[----:B------:R-:W-:-:S04]  /*aaa0*/  MOV R3, R5 ;  /* 0x0000000500037202 */ /* 0x000fc80000000f00 */
[----:B------:R0:W-:Y:S02]  /*aab0*/  STL [R1], R2 ;  /* 0x0000000201007387 */ /* 0x0001e40000100800 */
[----:B0-----:R-:W-:Y:S01]  /*aac0*/  IMAD.MOV.U32 R2, RZ, RZ, R4 ;  /* 0x000000ffff027224 */ /* 0x001fe200078e0004 */
[----:B------:R-:W0:Y:S05]  /*aad0*/  LDCU.64 UR4, c[0x0][0x358] ;  /* 0x00006b00ff0477ac */ /* 0x000e2a0008000a00 */
[----:B0-----:R-:W2:Y:S02]  /*aae0*/  LD.E R2, desc[UR4][R2.64+0x48] ;  /* 0x0000480402027980 */ /* 0x001ea4000c101900 */
[----:B--2---:R-:W-:-:S02]  /*aaf0*/  FMUL R4, R2, R2 ;  /* 0x0000000202047220 */ /* 0x004fc40000400000 */
[----:B------:R0:W2:Y:S02]  /*ab00*/  LDL R2, [R1] ;  /* 0x0000000001027983 */ /* 0x0000a40000100800 */
[----:B0-----:R-:W-:Y:S01]  /*ab10*/  IADD3 R1, PT, PT, R1, 0x8, RZ ;  /* 0x0000000801017810 */ /* 0x001fe20007ffe0ff */
[----:B--2---:R-:W-:Y:S06]  /*ab20*/  RET.REL.NODEC R20 `(_Z12KKT_EVALUATEPfS_S_) ;  /* 0xffffff5414347950 */ /* 0x004fec0003c3ffff */
        .type           $_Z12KKT_EVALUATEPfS_S_$_Z8KKT_0_11PfS_,@function
        .size           $_Z12KKT_EVALUATEPfS_S_$_Z8KKT_0_11PfS_,($_Z12KKT_EVALUATEPfS_S_$_Z8KKT_0_12PfS_ - $_Z12KKT_EVALUATEPfS_S_$_Z8KKT_0_11PfS_)
$_Z12KKT_EVALUATEPfS_S_$_Z8KKT_0_11PfS_:
        /* <DEDUP_REMOVED lines=10> */
        .type           $_Z12KKT_EVALUATEPfS_S_$_Z8KKT_0_12PfS_,@function
        .size           $_Z12KKT_EVALUATEPfS_S_$_Z8KKT_0_12PfS_,($_Z12KKT_EVALUATEPfS_S_$_Z8KKT_0_13PfS_ - $_Z12KKT_EVALUATEPfS_S_$_Z8KKT_0_12PfS_)
$_Z12KKT_EVALUATEPfS_S_$_Z8KKT_0_12PfS_:
        /* <DEDUP_REMOVED lines=10> */
        .type           $_Z12KKT_EVALUATEPfS_S_$_Z8KKT_0_13PfS_,@function
        .size           $_Z12KKT_EVALUATEPfS_S_$_Z8KKT_0_13PfS_,($_Z12KKT_EVALUATEPfS_S_$_Z8KKT_0_14PfS_ - $_Z12KKT_EVALUATEPfS_S_$_Z8KKT_0_13PfS_)
$_Z12KKT_EVALUATEPfS_S_$_Z8KKT_0_13PfS_:
        /* <DEDUP_REMOVED lines=10> */
        .type           $_Z12KKT_EVALUATEPfS_S_$_Z8KKT_0_14PfS_,@function
        .size           $_Z12KKT_EVALUATEPfS_S_$_Z8KKT_0_14PfS_,($_Z12KKT_EVALUATEPfS_S_$_Z8KKT_0_15PfS_ - $_Z12KKT_EVALUATEPfS_S_$_Z8KKT_0_14PfS_)
$_Z12KKT_EVALUATEPfS_S_$_Z8KKT_0_14PfS_:
[----:B------:R-:W-:Y:S01]  /*ad10*/  VIADD R1, R1, 0xfffffff8 ;  /* 0xfffffff801017836 */ /* 0x000fe20000000000 */
[----:B------:R-:W-:-:S04]  /*ad20*/  MOV R3, R5 ;  /* 0x0000000500037202 */ /* 0x000fc80000000f00 */
[----:B------:R0:W-:Y:S02]  /*ad30*/  STL [R1], R2 ;  /* 0x0000000201007387 */ /* 0x0001e40000100800 */
[----:B0-----:R-:W-:Y:S01]  /*ad40*/  IMAD.MOV.U32 R2, RZ, RZ, R4 ;  /* 0x000000ffff027224 */ /* 0x001fe200078e0004 */
[----:B------:R-:W0:Y:S04]  /*ad50*/  LDCU.64 UR4, c[0x0][0x358] ;  /* 0x00006b00ff0477ac */ /* 0x000e280008000a00 */
[----:B0-----:R-:W2:Y:S04]  /*ad60*/  LD.E R0, desc[UR4][R2.64+0x18] ;  /* 0x0000180402007980 */ /* 0x001ea8000c101900 */
[----:B------:R-:W3:Y:S04]  /*ad70*/  LD.E R5, desc[UR4][R2.64+0x38] ;  /* 0x0000380402057980 */ /* 0x000ee8000c101900 */
[----:B------:R0:W4:Y:S01]  /*ad80*/  LDL R2, [R1] ;  /* 0x0000000001027983 */ /* 0x0001220000100800 */
[----:B--2---:R-:W1:Y:S08]  /*ad90*/  F2F.F64.F32 R6, R0 ;  /* 0x0000000000067310 */ /* 0x004e700000201800 */
[----:B---3--:R-:W2:Y:S01]  /*ada0*/  F2F.F64.F32 R4, R5 ;  /* 0x0000000500047310 */ /* 0x008ea20000201800 */
[----:B-1----:R-:W-:-:S08]  /*adb0*/  DADD R6, R6, R6 ;  /* 0x0000000006067229 */ /* 0x002fd00000000006 */
[----:B--2---:R-:W-:-:S06]  /*adc0*/  DMUL R6, R6, R4 ;  /* 0x0000000406067228 */ /* 0x004fcc0000000000 */
[----:B------:R-:W4:Y:S01]  /*add0*/  F2F.F32.F64 R4, R6 ;  /* 0x0000000600047310 */ /* 0x000f220000301000 */
[----:B0-----:R-:W-:Y:S01]  /*ade0*/  IADD3 R1, PT, PT, R1, 0x8, RZ ;  /* 0x0000000801017810 */ /* 0x001fe20007ffe0ff */
[----:B----4-:R-:W-:Y:S06]  /*adf0*/  RET.REL.NODEC R20 `(_Z12KKT_EVALUATEPfS_S_) ;  /* 0xffffff5014807950 */ /* 0x010fec0003c3ffff */
        .type           $_Z12KKT_EVALUATEPfS_S_$_Z8KKT_0_15PfS_,@function
        .size           $_Z12KKT_EVALUATEPfS_S_$_Z8KKT_0_15PfS_,($_Z12KKT_EVALUATEPfS_S_$_Z8KKT_0_16PfS_ - $_Z12KKT_EVALUATEPfS_S_$_Z8KKT_0_15PfS_)
$_Z12KKT_EVALUATEPfS_S_$_Z8KKT_0_15PfS_:
        /* <DEDUP_REMOVED lines=15> */
        .type           $_Z12KKT_EVALUATEPfS_S_$_Z8KKT_0_16PfS_,@function
        .size           $_Z12KKT_EVALUATEPfS_S_$_Z8KKT_0_16PfS_,($_Z12KKT_EVALUATEPfS_S_$_Z8KKT_0_17PfS_ - $_Z12KKT_EVALUATEPfS_S_$_Z8KKT_0_16PfS_)
$_Z12KKT_EVALUATEPfS_S_$_Z8KKT_0_16PfS_:
        /* <DEDUP_REMOVED lines=15> */
        .type           $_Z12KKT_EVALUATEPfS_S_$_Z8KKT_0_17PfS_,@function
        .size           $_Z12KKT_EVALUATEPfS_S_$_Z8KKT_0_17PfS_,($_Z12KKT_EVALUATEPfS_S_$_Z8KKT_0_18PfS_ - $_Z12KKT_EVALUATEPfS_S_$_Z8KKT_0_17PfS_)
$_Z12KKT_EVALUATEPfS_S_$_Z8KKT_0_17PfS_:
        /* <DEDUP_REMOVED lines=15> */
        .type           $_Z12KKT_EVALUATEPfS_S_$_Z8KKT_0_18PfS_,@function
        .size           $_Z12KKT_EVALUATEPfS_S_$_Z8KKT_0_18PfS_,($_Z12KKT_EVALUATEPfS_S_$_Z8KKT_0_19PfS_ - $_Z12KKT_EVALUATEPfS_S_$_Z8KKT_0_18PfS_)
$_Z12KKT_EVALUATEPfS_S_$_Z8KKT_0_18PfS_:
        /* <DEDUP_REMOVED lines=15> */
        .type           $_Z12KKT_EVALUATEPfS_S_$_Z8KKT_0_19PfS_,@function
        .size           $_Z12KKT_EVALUATEPfS_S_$_Z8KKT_0_19PfS_,($_Z12KKT_EVALUATEPfS_S_$_Z8KKT_0_20PfS_ - $_Z12KKT_EVALUATEPfS_S_$_Z8KKT_0_19PfS_)
$_Z12KKT_EVALUATEPfS_S_$_Z8KKT_0_19PfS_:
        /* <DEDUP_REMOVED lines=15> */
        .type           $_Z12KKT_EVALUATEPfS_S_$_Z8KKT_0_20PfS_,@function
        .size           $_Z12KKT_EVALUATEPfS_S_$_Z8KKT_0_20PfS_,($_Z12KKT_EVALUATEPfS_S_$_Z8KKT_0_21PfS_ - $_Z12KKT_EVALUATEPfS_S_$_Z8KKT_0_20PfS_)
$_Z12KKT_EVALUATEPfS_S_$_Z8KKT_0_20PfS_:
        /* <DEDUP_REMOVED lines=15> */
        .type           $_Z12KKT_EVALUATEPfS_S_$_Z8KKT_0_21PfS_,@function
        .size           $_Z12KKT_EVALUATEPfS_S_$_Z8KKT_0_21PfS_,($_Z12KKT_EVALUATEPfS_S_$_Z8KKT_1_10PfS_ - $_Z12KKT_EVALUATEPfS_S_$_Z8KKT_0_21PfS_)
$_Z12KKT_EVALUATEPfS_S_$_Z8KKT_0_21PfS_:
        /* <DEDUP_REMOVED lines=15> */
        .type           $_Z12KKT_EVALUATEPfS_S_$_Z8KKT_1_10PfS_,@function
        .size           $_Z12KKT_EVALUATEPfS_S_$_Z8KKT_1_10PfS_,($_Z12KKT_EVALUATEPfS_S_$_Z8KKT_1_11PfS_ - $_Z12KKT_EVALUATEPfS_S_$_Z8KKT_1_10PfS_)
$_Z12KKT_EVALUATEPfS_S_$_Z8KKT_1_10PfS_:
        /* <DEDUP_REMOVED lines=10> */
        .type           $_Z12KKT_EVALUATEPfS_S_$_Z8KKT_1_11PfS_,@function
        .size           $_Z12KKT_EVALUATEPfS_S_$_Z8KKT_1_11PfS_,($_Z12KKT_EVALUATEPfS_S_$_Z8KKT_1_12PfS_ - $_Z12KKT_EVALUATEPfS_S_$_Z8KKT_1_11PfS_)
$_Z12KKT_EVALUATEPfS_S_$_Z8KKT_1_11PfS_:
        /* <DEDUP_REMOVED lines=10> */
        .type           $_Z12KKT_EVALUATEPfS_S_$_Z8KKT_1_12PfS_,@function
        .size           $_Z12KKT_EVALUATEPfS_S_$_Z8KKT_1_12PfS_,($_Z12KKT_EVALUATEPfS_S_$_Z8KKT_1_13PfS_ - $_Z12KKT_EVALUATEPfS_S_$_Z8KKT_1_12PfS_)
$_Z12KKT_EVALUATEPfS_S_$_Z8KKT_1_12PfS_:
        /* <DEDUP_REMOVED lines=10> */
        .type           $_Z12KKT_EVALUATEPfS_S_$_Z8KKT_1_13PfS_,@function
        .size           $_Z12KKT_EVALUATEPfS_S_$_Z8KKT_1_13PfS_,($_Z12KKT_EVALUATEPfS_S_$_Z8KKT_1_14PfS_ - $_Z12KKT_EVALUATEPfS_S_$_Z8KKT_1_13PfS_)
$_Z12KKT_EVALUATEPfS_S_$_Z8KKT_1_13PfS_:
        /* <DEDUP_REMOVED lines=10> */
        .type           $_Z12KKT_EVALUATEPfS_S_$_Z8KKT_1_14PfS_,@function
        .size           $_Z12KKT_EVALUATEPfS_S_$_Z8KKT_1_14PfS_,($_Z12KKT_EVALUATEPfS_S_$_Z8KKT_1_15PfS_ - $_Z12KKT_EVALUATEPfS_S_$_Z8KKT_1_14PfS_)
$_Z12KKT_EVALUATEPfS_S_$_Z8KKT_1_14PfS_:
        /* <DEDUP_REMOVED lines=15> */
        .type           $_Z12KKT_EVALUATEPfS_S_$_Z8KKT_1_15PfS_,@function
        .size           $_Z12KKT_EVALUATEPfS_S_$_Z8KKT_1_15PfS_,($_Z12KKT_EVALUATEPfS_S_$_Z8KKT_1_16PfS_ - $_Z12KKT_EVALUATEPfS_S_$_Z8KKT_1_15PfS_)
$_Z12KKT_EVALUATEPfS_S_$_Z8KKT_1_15PfS_:
        /* <DEDUP_REMOVED lines=15> */
        .type           $_Z12KKT_EVALUATEPfS_S_$_Z8KKT_1_16PfS_,@function
        .size           $_Z12KKT_EVALUATEPfS_S_$_Z8KKT_1_16PfS_,($_Z12KKT_EVALUATEPfS_S_$_Z8KKT_1_17PfS_ - $_Z12KKT_EVALUATEPfS_S_$_Z8KKT_1_16PfS_)
$_Z12KKT_EVALUATEPfS_S_$_Z8KKT_1_16PfS_:
        /* <DEDUP_REMOVED lines=15> */
        .type           $_Z12KKT_EVALUATEPfS_S_$_Z8KKT_1_17PfS_,@function
        .size           $_Z12KKT_EVALUATEPfS_S_$_Z8KKT_1_17PfS_,($_Z12KKT_EVALUATEPfS_S_$_Z8KKT_1_18PfS_ - $_Z12KKT_EVALUATEPfS_S_$_Z8KKT_1_17PfS_)
$_Z12KKT_EVALUATEPfS_S_$_Z8KKT_1_17PfS_:
        /* <DEDUP_REMOVED lines=15> */
        .type           $_Z12KKT_EVALUATEPfS_S_$_Z8KKT_1_18PfS_,@function
        .size           $_Z12KKT_EVALUATEPfS_S_$_Z8KKT_1_18PfS_,($_Z12KKT_EVALUATEPfS_S_$_Z8KKT_1_19PfS_ - $_Z12KKT_EVALUATEPfS_S_$_Z8KKT_1_18PfS_)
$_Z12KKT_EVALUATEPfS_S_$_Z8KKT_1_18PfS_:
        /* <DEDUP_REMOVED lines=15> */
        .type           $_Z12KKT_EVALUATEPfS_S_$_Z8KKT_1_19PfS_,@function
        .size           $_Z12KKT_EVALUATEPfS_S_$_Z8KKT_1_19PfS_,($_Z12KKT_EVALUATEPfS_S_$_Z8KKT_1_20PfS_ - $_Z12KKT_EVALUATEPfS_S_$_Z8KKT_1_19PfS_)
$_Z12KKT_EVALUATEPfS_S_$_Z8KKT_1_19PfS_:
        /* <DEDUP_REMOVED lines=15> */
        .type           $_Z12KKT_EVALUATEPfS_S_$_Z8KKT_1_20PfS_,@function
        .size           $_Z12KKT_EVALUATEPfS_S_$_Z8KKT_1_20PfS_,($_Z12KKT_EVALUATEPfS_S_$_Z8KKT_1_21PfS_ - $_Z12KKT_EVALUATEPfS_S_$_Z8KKT_1_20PfS_)
$_Z12KKT_EVALUATEPfS_S_$_Z8KKT_1_20PfS_:
        /* <DEDUP_REMOVED lines=15> */
        .type           $_Z12KKT_EVALUATEPfS_S_$_Z8KKT_1_21PfS_,@function
        .size           $_Z12KKT_EVALUATEPfS_S_$_Z8KKT_1_21PfS_,($_Z12KKT_EVALUATEPfS_S_$_Z8KKT_2_10PfS_ - $_Z12KKT_EVALUATEPfS_S_$_Z8KKT_1_21PfS_)
$_Z12KKT_EVALUATEPfS_S_$_Z8KKT_1_21PfS_:
        /* <DEDUP_REMOVED lines=15> */
        .type           $_Z12KKT_EVALUATEPfS_S_$_Z8KKT_2_10PfS_,@function
        .size           $_Z12KKT_EVALUATEPfS_S_$_Z8KKT_2_10PfS_,($_Z12KKT_EVALUATEPfS_S_$_Z8KKT_2_11PfS_ - $_Z12KKT_EVALUATEPfS_S_$_Z8KKT_2_10PfS_)
$_Z12KKT_EVALUATEPfS_S_$_Z8KKT_2_10PfS_:
        /* <DEDUP_REMOVED lines=10> */
        .type           $_Z12KKT_EVALUATEPfS_S_$_Z8KKT_2_11PfS_,@function
        .size           $_Z12KKT_EVALUATEPfS_S_$_Z8KKT_2_11PfS_,($_Z12KKT_EVALUATEPfS_S_$_Z8KKT_2_12PfS_ - $_Z12KKT_EVALUATEPfS_S_$_Z8KKT_2_11PfS_)
$_Z12KKT_EVALUATEPfS_S_$_Z8KKT_2_11PfS_:
        /* <DEDUP_REMOVED lines=10> */
        .type           $_Z12KKT_EVALUATEPfS_S_$_Z8KKT_2_12PfS_,@function
        .size           $_Z12KKT_EVALUATEPfS_S_$_Z8KKT_2_12PfS_,($_Z12KKT_EVALUATEPfS_S_$_Z8KKT_2_13PfS_ - $_Z12KKT_EVALUATEPfS_S_$_Z8KKT_2_12PfS_)
$_Z12KKT_EVALUATEPfS_S_$_Z8KKT_2_12PfS_:
        /* <DEDUP_REMOVED lines=10> */
        .type           $_Z12KKT_EVALUATEPfS_S_$_Z8KKT_2_13PfS_,@function
        .size           $_Z12KKT_EVALUATEPfS_S_$_Z8KKT_2_13PfS_,($_Z12KKT_EVALUATEPfS_S_$_Z8KKT_2_14PfS_ - $_Z12KKT_EVALUATEPfS_S_$_Z8KKT_2_13PfS_)
$_Z12KKT_EVALUATEPfS_S_$_Z8KKT_2_13PfS_:
        /* <DEDUP_REMOVED lines=10> */
        .type           $_Z12KKT_EVALUATEPfS_S_$_Z8KKT_2_14PfS_,@function
        .size           $_Z12KKT_EVALUATEPfS_S_$_Z8KKT_2_14PfS_,($_Z12KKT_EVALUATEPfS_S_$_Z8KKT_2_15PfS_ - $_Z12KKT_EVALUATEPfS_S_$_Z8KKT_2_14PfS_)
$_Z12KKT_EVALUATEPfS_S_$_Z8KKT_2_14PfS_:
        /* <DEDUP_REMOVED lines=15> */
        .type           $_Z12KKT_EVALUATEPfS_S_$_Z8KKT_2_15PfS_,@function
        .size           $_Z12KKT_EVALUATEPfS_S_$_Z8KKT_2_15PfS_,($_Z12KKT_EVALUATEPfS_S_$_Z8KKT_2_16PfS_ - $_Z12KKT_EVALUATEPfS_S_$_Z8KKT_2_15PfS_)
$_Z12KKT_EVALUATEPfS_S_$_Z8KKT_2_15PfS_:
        /* <DEDUP_REMOVED lines=15> */
        .type           $_Z12KKT_EVALUATEPfS_S_$_Z8KKT_2_16PfS_,@function
        .size           $_Z12KKT_EVALUATEPfS_S_$_Z8KKT_2_16PfS_,($_Z12KKT_EVALUATEPfS_S_$_Z8KKT_2_17PfS_ - $_Z12KKT_EVALUATEPfS_S_$_Z8KKT_2_16PfS_)
$_Z12KKT_EVALUATEPfS_S_$_Z8KKT_2_16PfS_:
        /* <DEDUP_REMOVED lines=15> */
        .type           $_Z12KKT_EVALUATEPfS_S_$_Z8KKT_2_17PfS_,@function
        .size           $_Z12KKT_EVALUATEPfS_S_$_Z8KKT_2_17PfS_,($_Z12KKT_EVALUATEPfS_S_$_Z8KKT_2_18PfS_ - $_Z12KKT_EVALUATEPfS_S_$_Z8KKT_2_17PfS_)
$_Z12KKT_EVALUATEPfS_S_$_Z8KKT_2_17PfS_:
        /* <DEDUP_REMOVED lines=15> */
        .type           $_Z12KKT_EVALUATEPfS_S_$_Z8KKT_2_18PfS_,@function
        .size           $_Z12KKT_EVALUATEPfS_S_$_Z8KKT_2_18PfS_,($_Z12KKT_EVALUATEPfS_S_$_Z8KKT_2_19PfS_ - $_Z12KKT_EVALUATEPfS_S_$_Z8KKT_2_18PfS_)
$_Z12KKT_EVALUATEPfS_S_$_Z8KKT_2_18PfS_:
        /* <DEDUP_REMOVED lines=15> */
        .type           $_Z12KKT_EVALUATEPfS_S_$_Z8KKT_2_19PfS_,@function
        .size           $_Z12KKT_EVALUATEPfS_S_$_Z8KKT_2_19PfS_,($_Z12KKT_EVALUATEPfS_S_$_Z8KKT_2_20PfS_ - $_Z12KKT_EVALUATEPfS_S_$_Z8KKT_2_19PfS_)
$_Z12KKT_EVALUATEPfS_S_$_Z8KKT_2_19PfS_:
        /* <DEDUP_REMOVED lines=15> */
        .type           $_Z12KKT_EVALUATEPfS_S_$_Z8KKT_2_20PfS_,@function
        .size           $_Z12KKT_EVALUATEPfS_S_$_Z8KKT_2_20PfS_,($_Z12KKT_EVALUATEPfS_S_$_Z8KKT_2_21PfS_ - $_Z12KKT_EVALUATEPfS_S_$_Z8KKT_2_20PfS_)
$_Z12KKT_EVALUATEPfS_S_$_Z8KKT_2_20PfS_:
        /* <DEDUP_REMOVED lines=15> */
        .type           $_Z12KKT_EVALUATEPfS_S_$_Z8KKT_2_21PfS_,@function
        .size           $_Z12KKT_EVALUATEPfS_S_$_Z8KKT_2_21PfS_,($_Z12KKT_EVALUATEPfS_S_$_Z9J_0_10_10PfS_ - $_Z12KKT_EVALUATEPfS_S_$_Z8KKT_2_21PfS_)
$_Z12KKT_EVALUATEPfS_S_$_Z8KKT_2_21PfS_:
        /* <DEDUP_REMOVED lines=15> */
        .type           $_Z12KKT_EVALUATEPfS_S_$_Z9J_0_10_10PfS_,@function
        .size           $_Z12KKT_EVALUATEPfS_S_$_Z9J_0_10_10PfS_,($_Z12KKT_EVALUATEPfS_S_$_Z9J_0_10_11PfS_ - $_Z12KKT_EVALUATEPfS_S_$_Z9J_0_10_10PfS_)
$_Z12KKT_EVALUATEPfS_S_$_Z9J_0_10_10PfS_:
[----:B------:R-:W-:Y:S01]  /*c890*/  IMAD.MOV.U32 R4, RZ, RZ, RZ ;  /* 0x000000ffff047224 */ /* 0x000fe200078e00ff */
[----:B------:R-:W-:Y:S06]  /*c8a0*/  RET.REL.NODEC R20 `(_Z12KKT_EVALUATEPfS_S_) ;  /* 0xffffff3414d47950 */ /* 0x000fec0003c3ffff */
        .type           $_Z12KKT_EVALUATEPfS_S_$_Z9J_0_10_11PfS_,@function
        .size           $_Z12KKT_EVALUATEPfS_S_$_Z9J_0_10_11PfS_,($_Z12KKT_EVALUATEPfS_S_$_Z9J_0_10_12PfS_ - $_Z12KKT_EVALUATEPfS_S_$_Z9J_0_10_11PfS_)
$_Z12KKT_EVALUATEPfS_S_$_Z9J_0_10_11PfS_:
[----:B------:R-:W-:Y:S01]  /*c8b0*/  MOV R4, RZ ;  /* 0x000000ff00047202 */ /* 0x000fe20000000f00 */
[----:B------:R-:W-:Y:S06]  /*c8c0*/  RET.REL.NODEC R20 `(_Z12KKT_EVALUATEPfS_S_) ;  /* 0xffffff3414cc7950 */ /* 0x000fec0003c3ffff */
        .type           $_Z12KKT_EVALUATEPfS_S_$_Z9J_0_10_12PfS_,@function
        .size           $_Z12KKT_EVALUATEPfS_S_$_Z9J_0_10_12PfS_,($_Z12KKT_EVALUATEPfS_S_$_Z9J_0_10_13PfS_ - $_Z12KKT_EVALUATEPfS_S_$_Z9J_0_10_12PfS_)
$_Z12KKT_EVALUATEPfS_S_$_Z9J_0_10_12PfS_:
[----:B------:R-:W-:Y:S01]  /*c8d0*/  IMAD.MOV.U32 R4, RZ, RZ, RZ ;  /* 0x000000ffff047224 */ /* 0x000fe200078e00ff */
[----:B------:R-:W-:Y:S06]  /*c8e0*/  RET.REL.NODEC R20 `(_Z12KKT_EVALUATEPfS_S_) ;  /* 0xffffff3414c47950 */ /* 0x000fec0003c3ffff */
        .type           $_Z12KKT_EVALUATEPfS_S_$_Z9J_0_10_13PfS_,@function
        .size           $_Z12KKT_EVALUATEPfS_S_$_Z9J_0_10_13PfS_,($_Z12KKT_EVALUATEPfS_S_$_Z9J_0_10_14PfS_ - $_Z12KKT_EVALUATEPfS_S_$_Z9J_0_10_13PfS_)
$_Z12KKT_EVALUATEPfS_S_$_Z9J_0_10_13PfS_:
[----:B------:R-:W-:Y:S01]  /*c8f0*/  HFMA2 R4, -RZ, RZ, 0, 0 ;  /* 0x00000000ff047431 */ /* 0x000fe200000001ff */
[----:B------:R-:W-:Y:S06]  /*c900*/  RET.REL.NODEC R20 `(_Z12KKT_EVALUATEPfS_S_) ;  /* 0xffffff3414bc7950 */ /* 0x000fec0003c3ffff */
        .type           $_Z12KKT_EVALUATEPfS_S_$_Z9J_0_10_14PfS_,@function
        .size           $_Z12KKT_EVALUATEPfS_S_$_Z9J_0_10_14PfS_,($_Z12KKT_EVALUATEPfS_S_$_Z9J_0_10_15PfS_ - $_Z12KKT_EVALUATEPfS_S_$_Z9J_0_10_14PfS_)
$_Z12KKT_EVALUATEPfS_S_$_Z9J_0_10_14PfS_:
[----:B------:R-:W-:Y:S01]  /*c910*/  IMAD.MOV.U32 R4, RZ, RZ, RZ ;  /* 0x000000ffff047224 */ /* 0x000fe200078e00ff */
[----:B------:R-:W-:Y:S06]  /*c920*/  RET.REL.NODEC R20 `(_Z12KKT_EVALUATEPfS_S_) ;  /* 0xffffff3414b47950 */ /* 0x000fec0003c3ffff */
        .type           $_Z12KKT_EVALUATEPfS_S_$_Z9J_0_10_15PfS_,@function
        .size           $_Z12KKT_EVALUATEPfS_S_$_Z9J_0_10_15PfS_,($_Z12KKT_EVALUATEPfS_S_$_Z9J_0_10_16PfS_ - $_Z12KKT_EVALUATEPfS_S_$_Z9J_0_10_15PfS_)
$_Z12KKT_EVALUATEPfS_S_$_Z9J_0_10_15PfS_:
[----:B------:R-:W-:Y:S01]  /*c930*/  MOV R4, RZ ;  /* 0x000000ff00047202 */ /* 0x000fe20000000f00 */
[----:B------:R-:W-:Y:S06]  /*c940*/  RET.REL.NODEC R20 `(_Z12KKT_EVALUATEPfS_S_) ;  /* 0xffffff3414ac7950 */ /* 0x000fec0003c3ffff */
        .type           $_Z12KKT_EVALUATEPfS_S_$_Z9J_0_10_16PfS_,@function
        .size           $_Z12KKT_EVALUATEPfS_S_$_Z9J_0_10_16PfS_,($_Z12KKT_EVALUATEPfS_S_$_Z9J_0_10_17PfS_ - $_Z12KKT_EVALUATEPfS_S_$_Z9J_0_10_16PfS_)
$_Z12KKT_EVALUATEPfS_S_$_Z9J_0_10_16PfS_:
[----:B------:R-:W-:Y:S01]  /*c950*/  IMAD.MOV.U32 R4, RZ, RZ, RZ ;  /* 0x000000ffff047224 */ /* 0x000fe200078e00ff */
[----:B------:R-:W-:Y:S06]  /*c960*/  RET.REL.NODEC R20 `(_Z12KKT_EVALUATEPfS_S_) ;  /* 0xffffff3414a47950 */ /* 0x000fec0003c3ffff */
        .type           $_Z12KKT_EVALUATEPfS_S_$_Z9J_0_10_17PfS_,@function
        .size           $_Z12KKT_EVALUATEPfS_S_$_Z9J_0_10_17PfS_,($_Z12KKT_EVALUATEPfS_S_$_Z9J_0_10_18PfS_ - $_Z12KKT_EVALUATEPfS_S_$_Z9J_0_10_17PfS_)
$_Z12KKT_EVALUATEPfS_S_$_Z9J_0_10_17PfS_:
[----:B------:R-:W-:Y:S01]  /*c970*/  HFMA2 R4, -RZ, RZ, 0, 0 ;  /* 0x00000000ff047431 */ /* 0x000fe200000001ff */
[----:B------:R-:W-:Y:S06]  /*c980*/  RET.REL.NODEC R20 `(_Z12KKT_EVALUATEPfS_S_) ;  /* 0xffffff34149c7950 */ /* 0x000fec0003c3ffff */
        .type           $_Z12KKT_EVALUATEPfS_S_$_Z9J_0_10_18PfS_,@function
        .size           $_Z12KKT_EVALUATEPfS_S_$_Z9J_0_10_18PfS_,($_Z12KKT_EVALUATEPfS_S_$_Z9J_0_10_19PfS_ - $_Z12KKT_EVALUATEPfS_S_$_Z9J_0_10_18PfS_)
$_Z12KKT_EVALUATEPfS_S_$_Z9J_0_10_18PfS_:
        /* <DEDUP_REMOVED lines=10> */
        .type           $_Z12KKT_EVALUATEPfS_S_$_Z9J_0_10_19PfS_,@function
        .size           $_Z12KKT_EVALUATEPfS_S_$_Z9J_0_10_19PfS_,($_Z12KKT_EVALUATEPfS_S_$_Z9J_0_10_20PfS_ - $_Z12KKT_EVALUATEPfS_S_$_Z9J_0_10_19PfS_)
$_Z12KKT_EVALUATEPfS_S_$_Z9J_0_10_19PfS_:
[----:B------:R-:W-:Y:S01]  /*ca30*/  IMAD.MOV.U32 R4, RZ, RZ, RZ ;  /* 0x000000ffff047224 */ /* 0x000fe200078e00ff */
[----:B------:R-:W-:Y:S06]  /*ca40*/  RET.REL.NODEC R20 `(_Z12KKT_EVALUATEPfS_S_) ;  /* 0xffffff34146c7950 */ /* 0x000fec0003c3ffff */
        .type           $_Z12KKT_EVALUATEPfS_S_$_Z9J_0_10_20PfS_,@function
        .size           $_Z12KKT_EVALUATEPfS_S_$_Z9J_0_10_20PfS_,($_Z12KKT_EVALUATEPfS_S_$_Z9J_0_10_21PfS_ - $_Z12KKT_EVALUATEPfS_S_$_Z9J_0_10_20PfS_)
$_Z12KKT_EVALUATEPfS_S_$_Z9J_0_10_20PfS_:
[----:B------:R-:W-:Y:S01]  /*ca50*/  HFMA2 R4, -RZ, RZ, 0, 0 ;  /* 0x00000000ff047431 */ /* 0x000fe200000001ff */
[----:B------:R-:W-:Y:S06]  /*ca60*/  RET.REL.NODEC R20 `(_Z12KKT_EVALUATEPfS_S_) ;  /* 0xffffff3414647950 */ /* 0x000fec0003c3ffff */
        .type           $_Z12KKT_EVALUATEPfS_S_$_Z9J_0_10_21PfS_,@function
        .size           $_Z12KKT_EVALUATEPfS_S_$_Z9J_0_10_21PfS_,($_Z12KKT_EVALUATEPfS_S_$_Z9J_0_11_10PfS_ - $_Z12KKT_EVALUATEPfS_S_$_Z9J_0_10_21PfS_)
$_Z12KKT_EVALUATEPfS_S_$_Z9J_0_10_21PfS_:
[----:B------:R-:W-:Y:S01]  /*ca70*/  IMAD.MOV.U32 R4, RZ, RZ, RZ ;  /* 0x000000ffff047224 */ /* 0x000fe200078e00ff */
[----:B------:R-:W-:Y:S06]  /*ca80*/  RET.REL.NODEC R20 `(_Z12KKT_EVALUATEPfS_S_) ;  /* 0xffffff34145c7950 */ /* 0x000fec0003c3ffff */
        .type           $_Z12KKT_EVALUATEPfS_S_$_Z9J_0_11_10PfS_,@function
        .size           $_Z12KKT_EVALUATEPfS_S_$_Z9J_0_11_10PfS_,($_Z12KKT_EVALUATEPfS_S_$_Z9J_0_11_11PfS_ - $_Z12KKT_EVALUATEPfS_S_$_Z9J_0_11_10PfS_)
$_Z12KKT_EVALUATEPfS_S_$_Z9J_0_11_10PfS_:
[----:B------:R-:W-:Y:S01]  /*ca90*/  MOV R4, RZ ;  /* 0x000000ff00047202 */ /* 0x000fe20000000f00 */
[----:B------:R-:W-:Y:S06]  /*caa0*/  RET.REL.NODEC R20 `(_Z12KKT_EVALUATEPfS_S_) ;  /* 0xffffff3414547950 */ /* 0x000fec0003c3ffff */
        .type           $_Z12KKT_EVALUATEPfS_S_$_Z9J_0_11_11PfS_,@function
        .size           $_Z12KKT_EVALUATEPfS_S_$_Z9J_0_11_11PfS_,($_Z12KKT_EVALUATEPfS_S_$_Z9J_0_11_12PfS_ - $_Z12KKT_EVALUATEPfS_S_$_Z9J_0_11_11PfS_)
$_Z12KKT_EVALUATEPfS_S_$_Z9J_0_11_11PfS_:
[----:B------:R-:W-:Y:S01]  /*cab0*/  IMAD.MOV.U32 R4, RZ, RZ, RZ ;  /* 0x000000ffff047224 */ /* 0x000fe200078e00ff */
[----:B------:R-:W-:Y:S06]  /*cac0*/  RET.REL.NODEC R20 `(_Z12KKT_EVALUATEPfS_S_) ;  /* 0xffffff34144c7950 */ /* 0x000fec0003c3ffff */
        .type           $_Z12KKT_EVALUATEPfS_S_$_Z9J_0_11_12PfS_,@function
        .size           $_Z12KKT_EVALUATEPfS_S_$_Z9J_0_11_12PfS_,($_Z12KKT_EVALUATEPfS_S_$_Z9J_0_11_13PfS_ - $_Z12KKT_EVALUATEPfS_S_$_Z9J_0_11_12PfS_)
$_Z12KKT_EVALUATEPfS_S_$_Z9J_0_11_12PfS_:
[----:B------:R-:W-:Y:S01]  /*cad0*/  HFMA2 R4, -RZ, RZ, 0, 0 ;  /* 0x00000000ff047431 */ /* 0x000fe200000001ff */
[----:B------:R-:W-:Y:S06]  /*cae0*/  RET.REL.NODEC R20 `(_Z12KKT_EVALUATEPfS_S_) ;  /* 0xffffff3414447950 */ /* 0x000fec0003c3ffff */
        .type           $_Z12KKT_EVALUATEPfS_S_$_Z9J_0_11_13PfS_,@function
        .size           $_Z12KKT_EVALUATEPfS_S_$_Z9J_0_11_13PfS_,($_Z12KKT_EVALUATEPfS_S_$_Z9J_0_11_14PfS_ - $_Z12KKT_EVALUATEPfS_S_$_Z9J_0_11_13PfS_)
$_Z12KKT_EVALUATEPfS_S_$_Z9J_0_11_13PfS_:
[----:B------:R-:W-:Y:S01]  /*caf0*/  IMAD.MOV.U32 R4, RZ, RZ, RZ ;  /* 0x000000ffff047224 */ /* 0x000fe200078e00ff */
[----:B------:R-:W-:Y:S06]  /*cb00*/  RET.REL.NODEC R20 `(_Z12KKT_EVALUATEPfS_S_) ;  /* 0xffffff34143c7950 */ /* 0x000fec0003c3ffff */
        .type           $_Z12KKT_EVALUATEPfS_S_$_Z9J_0_11_14PfS_,@function
        .size           $_Z12KKT_EVALUATEPfS_S_$_Z9J_0_11_14PfS_,($_Z12KKT_EVALUATEPfS_S_$_Z9J_0_11_15PfS_ - $_Z12KKT_EVALUATEPfS_S_$_Z9J_0_11_14PfS_)
$_Z12KKT_EVALUATEPfS_S_$_Z9J_0_11_14PfS_:
[----:B------:R-:W-:Y:S01]  /*cb10*/  MOV R4, RZ ;  /* 0x000000ff00047202 */ /* 0x000fe20000000f00 */
[----:B------:R-:W-:Y:S06]  /*cb20*/  RET.REL.NODEC R20 `(_Z12KKT_EVALUATEPfS_S_) ;  /* 0xffffff3414347950 */ /* 0x000fec0003c3ffff */
        .type           $_Z12KKT_EVALUATEPfS_S_$_Z9J_0_11_15PfS_,@function
        .size           $_Z12KKT_EVALUATEPfS_S_$_Z9J_0_11_15PfS_,($_Z12KKT_EVALUATEPfS_S_$_Z9J_0_11_16PfS_ - $_Z12KKT_EVALUATEPfS_S_$_Z9J_0_11_15PfS_)
$_Z12KKT_EVALUATEPfS_S_$_Z9J_0_11_15PfS_:
[----:B------:R-:W-:Y:S01]  /*cb30*/  IMAD.MOV.U32 R4, RZ, RZ, RZ ;  /* 0x000000ffff047224 */ /* 0x000fe200078e00ff */
[----:B------:R-:W-:Y:S06]  /*cb40*/  RET.REL.NODEC R20 `(_Z12KKT_EVALUATEPfS_S_) ;  /* 0xffffff34142c7950 */ /* 0x000fec0003c3ffff */
        .type           $_Z12KKT_EVALUATEPfS_S_$_Z9J_0_11_16PfS_,@function
        .size           $_Z12KKT_EVALUATEPfS_S_$_Z9J_0_11_16PfS_,($_Z12KKT_EVALUATEPfS_S_$_Z9J_0_11_17PfS_ - $_Z12KKT_EVALUATEPfS_S_$_Z9J_0_11_16PfS_)
$_Z12KKT_EVALUATEPfS_S_$_Z9J_0_11_16PfS_:
[----:B------:R-:W-:Y:S01]  /*cb50*/  HFMA2 R4, -RZ, RZ, 0, 0 ;  /* 0x00000000ff047431 */ /* 0x000fe200000001ff */
[----:B------:R-:W-:Y:S06]  /*cb60*/  RET.REL.NODEC R20 `(_Z12KKT_EVALUATEPfS_S_) ;  /* 0xffffff3414247950 */ /* 0x000fec0003c3ffff */
        .type           $_Z12KKT_EVALUATEPfS_S_$_Z9J_0_11_17PfS_,@function
        .size           $_Z12KKT_EVALUATEPfS_S_$_Z9J_0_11_17PfS_,($_Z12KKT_EVALUATEPfS_S_$_Z9J_0_11_18PfS_ - $_Z12KKT_EVALUATEPfS_S_$_Z9J_0_11_17PfS_)
$_Z12KKT_EVALUATEPfS_S_$_Z9J_0_11_17PfS_:
[----:B------:R-:W-:Y:S01]  /*cb70*/  IMAD.MOV.U32 R4, RZ, RZ, RZ ;  /* 0x000000ffff047224 */ /* 0x000fe200078e00ff */
[----:B------:R-:W-:Y:S06]  /*cb80*/  RET.REL.NODEC R20 `(_Z12KKT_EVALUATEPfS_S_) ;  /* 0xffffff34141c7950 */ /* 0x000fec0003c3ffff */
        .type           $_Z12KKT_EVALUATEPfS_S_$_Z9J_0_11_18PfS_,@function
        .size           $_Z12KKT_EVALUATEPfS_S_$_Z9J_0_11_18PfS_,($_Z12KKT_EVALUATEPfS_S_$_Z9J_0_11_19PfS_ - $_Z12KKT_EVALUATEPfS_S_$_Z9J_0_11_18PfS_)
$_Z12KKT_EVALUATEPfS_S_$_Z9J_0_11_18PfS_:
[----:B------:R-:W-:Y:S01]  /*cb90*/  MOV R4, RZ ;  /* 0x000000ff00047202 */ /* 0x000fe20000000f00 */
[----:B------:R-:W-:Y:S06]  /*cba0*/  RET.REL.NODEC R20 `(_Z12KKT_EVALUATEPfS_S_) ;  /* 0xffffff3414147950 */ /* 0x000fec0003c3ffff */
        .type           $_Z12KKT_EVALUATEPfS_S_$_Z9J_0_11_19PfS_,@function
        .size           $_Z12KKT_EVALUATEPfS_S_$_Z9J_0_11_19PfS_,($_Z12KKT_EVALUATEPfS_S_$_Z9J_0_11_20PfS_ - $_Z12KKT_EVALUATEPfS_S_$_Z9J_0_11_19PfS_)
$_Z12KKT_EVALUATEPfS_S_$_Z9J_0_11_19PfS_:
        /* <DEDUP_REMOVED lines=10> */
        .type           $_Z12KKT_EVALUATEPfS_S_$_Z9J_0_11_20PfS_,@function
        .size           $_Z12KKT_EVALUATEPfS_S_$_Z9J_0_11_20PfS_,($_Z12KKT_EVALUATEPfS_S_$_Z9J_0_11_21PfS_ - $_Z12KKT_EVALUATEPfS_S_$_Z9J_0_11_20PfS_)
$_Z12KKT_EVALUATEPfS_S_$_Z9J_0_11_20PfS_:
[----:B------:R-:W-:Y:S01]  /*cc50*/  IMAD.MOV.U32 R4, RZ, RZ, RZ ;  /* 0x000000ffff047224 */ /* 0x000fe200078e00ff */
[----:B------:R-:W-:Y:S06]  /*cc60*/  RET.REL.NODEC R20 `(_Z12KKT_EVALUATEPfS_S_) ;  /* 0xffffff3014e47950 */ /* 0x000fec0003c3ffff */
        .type           $_Z12KKT_EVALUATEPfS_S_$_Z9J_0_11_21PfS_,@function
        .size           $_Z12KKT_EVALUATEPfS_S_$_Z9J_0_11_21PfS_,($_Z12KKT_EVALUATEPfS_S_$_Z9J_0_12_10PfS_ - $_Z12KKT_EVALUATEPfS_S_$_Z9J_0_11_21PfS_)
$_Z12KKT_EVALUATEPfS_S_$_Z9J_0_11_21PfS_:
[----:B------:R-:W-:Y:S01]  /*cc70*/  HFMA2 R4, -RZ, RZ, 0, 0 ;  /* 0x00000000ff047431 */ /* 0x000fe200000001ff */
[----:B------:R-:W-:Y:S06]  /*cc80*/  RET.REL.NODEC R20 `(_Z12KKT_EVALUATEPfS_S_) ;  /* 0xffffff3014dc7950 */ /* 0x000fec0003c3ffff */
        .type           $_Z12KKT_EVALUATEPfS_S_$_Z9J_0_12_10PfS_,@function
        .size           $_Z12KKT_EVALUATEPfS_S_$_Z9J_0_12_10PfS_,($_Z12KKT_EVALUATEPfS_S_$_Z9J_0_12_11PfS_ - $_Z12KKT_EVALUATEPfS_S_$_Z9J_0_12_10PfS_)
$_Z12KKT_EVALUATEPfS_S_$_Z9J_0_12_10PfS_:
[----:B------:R-:W-:Y:S01]  /*cc90*/  IMAD.MOV.U32 R4, RZ, RZ, RZ ;  /* 0x000000ffff047224 */ /* 0x000fe200078e00ff */
[----:B------:R-:W-:Y:S06]  /*cca0*/  RET.REL.NODEC R20 `(_Z12KKT_EVALUATEPfS_S_) ;  /* 0xffffff3014d47950 */ /* 0x000fec0003c3ffff */
        .type           $_Z12KKT_EVALUATEPfS_S_$_Z9J_0_12_11PfS_,@function
        .size           $_Z12KKT_EVALUATEPfS_S_$_Z9J_0_12_11PfS_,($_Z12KKT_EVALUATEPfS_S_$_Z9J_0_12_12PfS_ - $_Z12KKT_EVALUATEPfS_S_$_Z9J_0_12_11PfS_)
$_Z12KKT_EVALUATEPfS_S_$_Z9J_0_12_11PfS_:
[----:B------:R-:W-:Y:S01]  /*ccb0*/  MOV R4, RZ ;  /* 0x000000ff00047202 */ /* 0x000fe20000000f00 */
[----:B------:R-:W-:Y:S06]  /*ccc0*/  RET.REL.NODEC R20 `(_Z12KKT_EVALUATEPfS_S_) ;  /* 0xffffff3014cc7950 */ /* 0x000fec0003c3ffff */
        .type           $_Z12KKT_EVALUATEPfS_S_$_Z9J_0_12_12PfS_,@function
        .size           $_Z12KKT_EVALUATEPfS_S_$_Z9J_0_12_12PfS_,($_Z12KKT_EVALUATEPfS_S_$_Z9J_0_12_13PfS_ - $_Z12KKT_EVALUATEPfS_S_$_Z9J_0_12_12PfS_)
$_Z12KKT_EVALUATEPfS_S_$_Z9J_0_12_12PfS_:
[----:B------:R-:W-:Y:S01]  /*ccd0*/  IMAD.MOV.U32 R4, RZ, RZ, RZ ;  /* 0x000000ffff047224 */ /* 0x000fe200078e00ff */
[----:B------:R-:W-:Y:S06]  /*cce0*/  RET.REL.NODEC R20 `(_Z12KKT_EVALUATEPfS_S_) ;  /* 0xffffff3014c47950 */ /* 0x000fec0003c3ffff */
        .type           $_Z12KKT_EVALUATEPfS_S_$_Z9J_0_12_13PfS_,@function
        .size           $_Z12KKT_EVALUATEPfS_S_$_Z9J_0_12_13PfS_,($_Z12KKT_EVALUATEPfS_S_$_Z9J_0_12_14PfS_ - $_Z12KKT_EVALUATEPfS_S_$_Z9J_0_12_13PfS_)
$_Z12KKT_EVALUATEPfS_S_$_Z9J_0_12_13PfS_:
[----:B------:R-:W-:Y:S01]  /*ccf0*/  HFMA2 R4, -RZ, RZ, 0, 0 ;  /* 0x00000000ff047431 */ /* 0x000fe200000001ff */
[----:B------:R-:W-:Y:S06]  /*cd00*/  RET.REL.NODEC R20 `(_Z12KKT_EVALUATEPfS_S_) ;  /* 0xffffff3014bc7950 */ /* 0x000fec0003c3ffff */
        .type           $_Z12KKT_EVALUATEPfS_S_$_Z9J_0_12_14PfS_,@function
        .size           $_Z12KKT_EVALUATEPfS_S_$_Z9J_0_12_14PfS_,($_Z12KKT_EVALUATEPfS_S_$_Z9J_0_12_15PfS_ - $_Z12KKT_EVALUATEPfS_S_$_Z9J_0_12_14PfS_)
$_Z12KKT_EVALUATEPfS_S_$_Z9J_0_12_14PfS_:
[----:B------:R-:W-:Y:S01]  /*cd10*/  IMAD.MOV.U32 R4, RZ, RZ, RZ ;  /* 0x000000ffff047224 */ /* 0x000fe200078e00ff */
[----:B------:R-:W-:Y:S06]  /*cd20*/  RET.REL.NODEC R20 `(_Z12KKT_EVALUATEPfS_S_) ;  /* 0xffffff3014b47950 */ /* 0x000fec0003c3ffff */
        .type           $_Z12KKT_EVALUATEPfS_S_$_Z9J_0_12_15PfS_,@function
        .size           $_Z12KKT_EVALUATEPfS_S_$_Z9J_0_12_15PfS_,($_Z12KKT_EVALUATEPfS_S_$_Z9J_0_12_16PfS_ - $_Z12KKT_EVALUATEPfS_S_$_Z9J_0_12_15PfS_)
$_Z12KKT_EVALUATEPfS_S_$_Z9J_0_12_15PfS_:
[----:B------:R-:W-:Y:S01]  /*cd30*/  MOV R4, RZ ;  /* 0x000000ff00047202 */ /* 0x000fe20000000f00 */
[----:B------:R-:W-:Y:S06]  /*cd40*/  RET.REL.NODEC R20 `(_Z12KKT_EVALUATEPfS_S_) ;  /* 0xffffff3014ac7950 */ /* 0x000fec0003c3ffff */
        .type           $_Z12KKT_EVALUATEPfS_S_$_Z9J_0_12_16PfS_,@function
        .size           $_Z12KKT_EVALUATEPfS_S_$_Z9J_0_12_16PfS_,($_Z12KKT_EVALUATEPfS_S_$_Z9J_0_12_17PfS_ - $_Z12KKT_EVALUATEPfS_S_$_Z9J_0_12_16PfS_)
$_Z12KKT_EVALUATEPfS_S_$_Z9J_0_12_16PfS_:
[----:B------:R-:W-:Y:S01]  /*cd50*/  IMAD.MOV.U32 R4, RZ, RZ, RZ ;  /* 0x000000ffff047224 */ /* 0x000fe200078e00ff */
[----:B------:R-:W-:Y:S06]  /*cd60*/  RET.REL.NODEC R20 `(_Z12KKT_EVALUATEPfS_S_) ;  /* 0xffffff3014a47950 */ /* 0x000fec0003c3ffff */
        .type           $_Z12KKT_EVALUATEPfS_S_$_Z9J_0_12_17PfS_,@function
        .size           $_Z12KKT_EVALUATEPfS_S_$_Z9J_0_12_17PfS_,($_Z12KKT_EVALUATEPfS_S_$_Z9J_0_12_18PfS_ - $_Z12KKT_EVALUATEPfS_S_$_Z9J_0_12_17PfS_)
$_Z12KKT_EVALUATEPfS_S_$_Z9J_0_12_17PfS_:
[----:B------:R-:W-:Y:S01]  /*cd70*/  HFMA2 R4, -RZ, RZ, 0, 0 ;  /* 0x00000000ff047431 */ /* 0x000fe200000001ff */
[----:B------:R-:W-:Y:S06]  /*cd80*/  RET.REL.NODEC R20 `(_Z12KKT_EVALUATEPfS_S_) ;  /* 0xffffff30149c7950 */ /* 0x000fec0003c3ffff */
        .type           $_Z12KKT_EVALUATEPfS_S_$_Z9J_0_12_18PfS_,@function
        .size           $_Z12KKT_EVALUATEPfS_S_$_Z9J_0_12_18PfS_,($_Z12KKT_EVALUATEPfS_S_$_Z9J_0_12_19PfS_ - $_Z12KKT_EVALUATEPfS_S_$_Z9J_0_12_18PfS_)
$_Z12KKT_EVALUATEPfS_S_$_Z9J_0_12_18PfS_:
[----:B------:R-:W-:Y:S01]  /*cd90*/  IMAD.MOV.U32 R4, RZ, RZ, RZ ;  /* 0x000000ffff047224 */ /* 0x000fe200078e00ff */
[----:B------:R-:W-:Y:S06]  /*cda0*/  RET.REL.NODEC R20 `(_Z12KKT_EVALUATEPfS_S_) ;  /* 0xffffff3014947950 */ /* 0x000fec0003c3ffff */
        .type           $_Z12KKT_EVALUATEPfS_S_$_Z9J_0_12_19PfS_,@function
        .size           $_Z12KKT_EVALUATEPfS_S_$_Z9J_0_12_19PfS_,($_Z12KKT_EVALUATEPfS_S_$_Z9J_0_12_20PfS_ - $_Z12KKT_EVALUATEPfS_S_$_Z9J_0_12_19PfS_)
$_Z12KKT_EVALUATEPfS_S_$_Z9J_0_12_19PfS_:
[----:B------:R-:W-:Y:S01]  /*cdb0*/  MOV R4, RZ ;  /* 0x000000ff00047202 */ /* 0x000fe20000000f00 */
[----:B------:R-:W-:Y:S06]  /*cdc0*/  RET.REL.NODEC R20 `(_Z12KKT_EVALUATEPfS_S_) ;  /* 0xffffff30148c7950 */ /* 0x000fec0003c3ffff */
        .type           $_Z12KKT_EVALUATEPfS_S_$_Z9J_0_12_20PfS_,@function
        .size           $_Z12KKT_EVALUATEPfS_S_$_Z9J_0_12_20PfS_,($_Z12KKT_EVALUATEPfS_S_$_Z9J_0_12_21PfS_ - $_Z12KKT_EVALUATEPfS_S_$_Z9J_0_12_20PfS_)
$_Z12KKT_EVALUATEPfS_S_$_Z9J_0_12_20PfS_:
        /* <DEDUP_REMOVED lines=10> */
        .type           $_Z12KKT_EVALUATEPfS_S_$_Z9J_0_12_21PfS_,@function
        .size           $_Z12KKT_EVALUATEPfS_S_$_Z9J_0_12_21PfS_,($_Z12KKT_EVALUATEPfS_S_$_Z9J_0_13_10PfS_ - $_Z12KKT_EVALUATEPfS_S_$_Z9J_0_12_21PfS_)
$_Z12KKT_EVALUATEPfS_S_$_Z9J_0_12_21PfS_:
[----:B------:R-:W-:Y:S01]  /*ce70*/  IMAD.MOV.U32 R4, RZ, RZ, RZ ;  /* 0x000000ffff047224 */ /* 0x000fe200078e00ff */
[----:B------:R-:W-:Y:S06]  /*ce80*/  RET.REL.NODEC R20 `(_Z12KKT_EVALUATEPfS_S_) ;  /* 0xffffff30145c7950 */ /* 0x000fec0003c3ffff */
        .type           $_Z12KKT_EVALUATEPfS_S_$_Z9J_0_13_10PfS_,@function
        .size           $_Z12KKT_EVALUATEPfS_S_$_Z9J_0_13_10PfS_,($_Z12KKT_EVALUATEPfS_S_$_Z9J_0_13_11PfS_ - $_Z12KKT_EVALUATEPfS_S_$_Z9J_0_13_10PfS_)
$_Z12KKT_EVALUATEPfS_S_$_Z9J_0_13_10PfS_:
[----:B------:R-:W-:Y:S01]  /*ce90*/  HFMA2 R4, -RZ, RZ, 0, 0 ;  /* 0x00000000ff047431 */ /* 0x000fe200000001ff */
[----:B------:R-:W-:Y:S06]  /*cea0*/  RET.REL.NODEC R20 `(_Z12KKT_EVALUATEPfS_S_) ;  /* 0xffffff3014547950 */ /* 0x000fec0003c3ffff */
        .type           $_Z12KKT_EVALUATEPfS_S_$_Z9J_0_13_11PfS_,@function
        .size           $_Z12KKT_EVALUATEPfS_S_$_Z9J_0_13_11PfS_,($_Z12KKT_EVALUATEPfS_S_$_Z9J_0_13_12PfS_ - $_Z12KKT_EVALUATEPfS_S_$_Z9J_0_13_11PfS_)
$_Z12KKT_EVALUATEPfS_S_$_Z9J_0_13_11PfS_:
[----:B------:R-:W-:Y:S01]  /*ceb0*/  IMAD.MOV.U32 R4, RZ, RZ, RZ ;  /* 0x000000ffff047224 */ /* 0x000fe200078e00ff */
[----:B------:R-:W-:Y:S06]  /*cec0*/  RET.REL.NODEC R20 `(_Z12KKT_EVALUATEPfS_S_) ;  /* 0xffffff30144c7950 */ /* 0x000fec0003c3ffff */
        .type           $_Z12KKT_EVALUATEPfS_S_$_Z9J_0_13_12PfS_,@function
        .size           $_Z12KKT_EVALUATEPfS_S_$_Z9J_0_13_12PfS_,($_Z12KKT_EVALUATEPfS_S_$_Z9J_0_13_13PfS_ - $_Z12KKT_EVALUATEPfS_S_$_Z9J_0_13_12PfS_)
$_Z12KKT_EVALUATEPfS_S_$_Z9J_0_13_12PfS_:
[----:B------:R-:W-:Y:S01]  /*ced0*/  MOV R4, RZ ;  /* 0x000000ff00047202 */ /* 0x000fe20000000f00 */
[----:B------:R-:W-:Y:S06]  /*cee0*/  RET.REL.NODEC R20 `(_Z12KKT_EVALUATEPfS_S_) ;  /* 0xffffff3014447950 */ /* 0x000fec0003c3ffff */
        .type           $_Z12KKT_EVALUATEPfS_S_$_Z9J_0_13_13PfS_,@function
        .size           $_Z12KKT_EVALUATEPfS_S_$_Z9J_0_13_13PfS_,($_Z12KKT_EVALUATEPfS_S_$_Z9J_0_13_14PfS_ - $_Z12KKT_EVALUATEPfS_S_$_Z9J_0_13_13PfS_)
$_Z12KKT_EVALUATEPfS_S_$_Z9J_0_13_13PfS_:
[----:B------:R-:W-:Y:S01]  /*cef0*/  IMAD.MOV.U32 R4, RZ, RZ, RZ ;  /* 0x000000ffff047224 */ /* 0x000fe200078e00ff */
[----:B------:R-:W-:Y:S06]  /*cf00*/  RET.REL.NODEC R20 `(_Z12KKT_EVALUATEPfS_S_) ;  /* 0xffffff30143c7950 */ /* 0x000fec0003c3ffff */
        .type           $_Z12KKT_EVALUATEPfS_S_$_Z9J_0_13_14PfS_,@function
        .size           $_Z12KKT_EVALUATEPfS_S_$_Z9J_0_13_14PfS_,($_Z12KKT_EVALUATEPfS_S_$_Z9J_0_13_15PfS_ - $_Z12KKT_EVALUATEPfS_S_$_Z9J_0_13_14PfS_)
$_Z12KKT_EVALUATEPfS_S_$_Z9J_0_13_14PfS_:
[----:B------:R-:W-:Y:S01]  /*cf10*/  HFMA2 R4, -RZ, RZ, 0, 0 ;  /* 0x00000000ff047431 */ /* 0x000fe200000001ff */
[----:B------:R-:W-:Y:S06]  /*cf20*/  RET.REL.NODEC R20 `(_Z12KKT_EVALUATEPfS_S_) ;  /* 0xffffff3014347950 */ /* 0x000fec0003c3ffff */
        .type           $_Z12KKT_EVALUATEPfS_S_$_Z9J_0_13_15PfS_,@function
        .size           $_Z12KKT_EVALUATEPfS_S_$_Z9J_0_13_15PfS_,($_Z12KKT_EVALUATEPfS_S_$_Z9J_0_13_16PfS_ - $_Z12KKT_EVALUATEPfS_S_$_Z9J_0_13_15PfS_)
$_Z12KKT_EVALUATEPfS_S_$_Z9J_0_13_15PfS_:
[----:B------:R-:W-:Y:S01]  /*cf30*/  IMAD.MOV.U32 R4, RZ, RZ, RZ ;  /* 0x000000ffff047224 */ /* 0x000fe200078e00ff */
[----:B------:R-:W-:Y:S06]  /*cf40*/  RET.REL.NODEC R20 `(_Z12KKT_EVALUATEPfS_S_) ;  /* 0xffffff30142c7950 */ /* 0x000fec0003c3ffff */
        .type           $_Z12KKT_EVALUATEPfS_S_$_Z9J_0_13_16PfS_,@function
        .size           $_Z12KKT_EVALUATEPfS_S_$_Z9J_0_13_16PfS_,($_Z12KKT_EVALUATEPfS_S_$_Z9J_0_13_17PfS_ - $_Z12KKT_EVALUATEPfS_S_$_Z9J_0_13_16PfS_)
$_Z12KKT_EVALUATEPfS_S_$_Z9J_0_13_16PfS_:
[----:B------:R-:W-:Y:S01]  /*cf50*/  MOV R4, RZ ;  /* 0x000000ff00047202 */ /* 0x000fe20000000f00 */
[----:B------:R-:W-:Y:S06]  /*cf60*/  RET.REL.NODEC R20 `(_Z12KKT_EVALUATEPfS_S_) ;  /* 0xffffff3014247950 */ /* 0x000fec0003c3ffff */
        .type           $_Z12KKT_EVALUATEPfS_S_$_Z9J_0_13_17PfS_,@function
        .size           $_Z12KKT_EVALUATEPfS_S_$_Z9J_0_13_17PfS_,($_Z12KKT_EVALUATEPfS_S_$_Z9J_0_13_18PfS_ - $_Z12KKT_EVALUATEPfS_S_$_Z9J_0_13_17PfS_)
$_Z12KKT_EVALUATEPfS_S_$_Z9J_0_13_17PfS_:
[----:B------:R-:W-:Y:S01]  /*cf70*/  IMAD.MOV.U32 R4, RZ, RZ, RZ ;  /* 0x000000ffff047224 */ /* 0x000fe200078e00ff */
[----:B------:R-:W-:Y:S06]  /*cf80*/  RET.REL.NODEC R20 `(_Z12KKT_EVALUATEPfS_S_) ;  /* 0xffffff30141c7950 */ /* 0x000fec0003c3ffff */
        .type           $_Z12KKT_EVALUATEPfS_S_$_Z9J_0_13_18PfS_,@function
        .size           $_Z12KKT_EVALUATEPfS_S_$_Z9J_0_13_18PfS_,($_Z12KKT_EVALUATEPfS_S_$_Z9J_0_13_19PfS_ - $_Z12KKT_EVALUATEPfS_S_$_Z9J_0_13_18PfS_)
$_Z12KKT_EVALUATEPfS_S_$_Z9J_0_13_18PfS_:
[----:B------:R-:W-:Y:S01]  /*cf90*/  HFMA2 R4, -RZ, RZ, 0, 0 ;  /* 0x00000000ff047431 */ /* 0x000fe200000001ff */
[----:B------:R-:W-:Y:S06]  /*cfa0*/  RET.REL.NODEC R20 `(_Z12KKT_EVALUATEPfS_S_) ;  /* 0xffffff3014147950 */ /* 0x000fec0003c3ffff */
        .type           $_Z12KKT_EVALUATEPfS_S_$_Z9J_0_13_19PfS_,@function
        .size           $_Z12KKT_EVALUATEPfS_S_$_Z9J_0_13_19PfS_,($_Z12KKT_EVALUATEPfS_S_$_Z9J_0_13_20PfS_ - $_Z12KKT_EVALUATEPfS_S_$_Z9J_0_13_19PfS_)
$_Z12KKT_EVALUATEPfS_S_$_Z9J_0_13_19PfS_:
[----:B------:R-:W-:Y:S01]  /*cfb0*/  IMAD.MOV.U32 R4, RZ, RZ, RZ ;  /* 0x000000ffff047224 */ /* 0x000fe200078e00ff */
[----:B------:R-:W-:Y:S06]  /*cfc0*/  RET.REL.NODEC R20 `(_Z12KKT_EVALUATEPfS_S_) ;  /* 0xffffff30140c7950 */ /* 0x000fec0003c3ffff */
        .type           $_Z12KKT_EVALUATEPfS_S_$_Z9J_0_13_20PfS_,@function
        .size           $_Z12KKT_EVALUATEPfS_S_$_Z9J_0_13_20PfS_,($_Z12KKT_EVALUATEPfS_S_$_Z9J_0_13_21PfS_ - $_Z12KKT_EVALUATEPfS_S_$_Z9J_0_13_20PfS_)
$_Z12KKT_EVALUATEPfS_S_$_Z9J_0_13_20PfS_:
[----:B------:R-:W-:Y:S01]  /*cfd0*/  MOV R4, RZ ;  /* 0x000000ff00047202 */ /* 0x000fe20000000f00 */
[----:B------:R-:W-:Y:S06]  /*cfe0*/  RET.REL.NODEC R20 `(_Z12KKT_EVALUATEPfS_S_) ;  /* 0xffffff3014047950 */ /* 0x000fec0003c3ffff */
        .type           $_Z12KKT_EVALUATEPfS_S_$_Z9J_0_13_21PfS_,@function
        .size           $_Z12KKT_EVALUATEPfS_S_$_Z9J_0_13_21PfS_,($_Z12KKT_EVALUATEPfS_S_$_Z9J_0_14_10PfS_ - $_Z12KKT_EVALUATEPfS_S_$_Z9J_0_13_21PfS_)
$_Z12KKT_EVALUATEPfS_S_$_Z9J_0_13_21PfS_:
        /* <DEDUP_REMOVED lines=10> */
        .type           $_Z12KKT_EVALUATEPfS_S_$_Z9J_0_14_10PfS_,@function
        .size           $_Z12KKT_EVALUATEPfS_S_$_Z9J_0_14_10PfS_,($_Z12KKT_EVALUATEPfS_S_$_Z9J_0_14_11PfS_ - $_Z12KKT_EVALUATEPfS_S_$_Z9J_0_14_10PfS_)
$_Z12KKT_EVALUATEPfS_S_$_Z9J_0_14_10PfS_:
[----:B------:R-:W-:Y:S01]  /*d090*/  IMAD.MOV.U32 R4, RZ, RZ, RZ ;  /* 0x000000ffff047224 */ /* 0x000fe200078e00ff */
[----:B------:R-:W-:Y:S06]  /*d0a0*/  RET.REL.NODEC R20 `(_Z12KKT_EVALUATEPfS_S_) ;  /* 0xffffff2c14d47950 */ /* 0x000fec0003c3ffff */
        .type           $_Z12KKT_EVALUATEPfS_S_$_Z9J_0_14_11PfS_,@function
        .size           $_Z12KKT_EVALUATEPfS_S_$_Z9J_0_14_11PfS_,($_Z12KKT_EVALUATEPfS_S_$_Z9J_0_14_12PfS_ - $_Z12KKT_EVALUATEPfS_S_$_Z9J_0_14_11PfS_)
$_Z12KKT_EVALUATEPfS_S_$_Z9J_0_14_11PfS_:
[----:B------:R-:W-:Y:S01]  /*d0b0*/  HFMA2 R4, -RZ, RZ, 0, 0 ;  /* 0x00000000ff047431 */ /* 0x000fe200000001ff */
[----:B------:R-:W-:Y:S06]  /*d0c0*/  RET.REL.NODEC R20 `(_Z12KKT_EVALUATEPfS_S_) ;  /* 0xffffff2c14cc7950 */ /* 0x000fec0003c3ffff */
        .type           $_Z12KKT_EVALUATEPfS_S_$_Z9J_0_14_12PfS_,@function
        .size           $_Z12KKT_EVALUATEPfS_S_$_Z9J_0_14_12PfS_,($_Z12KKT_EVALUATEPfS_S_$_Z9J_0_14_13PfS_ - $_Z12KKT_EVALUATEPfS_S_$_Z9J_0_14_12PfS_)
$_Z12KKT_EVALUATEPfS_S_$_Z9J_0_14_12PfS_:
[----:B------:R-:W-:Y:S01]  /*d0d0*/  IMAD.MOV.U32 R4, RZ, RZ, RZ ;  /* 0x000000ffff047224 */ /* 0x000fe200078e00ff */
[----:B------:R-:W-:Y:S06]  /*d0e0*/  RET.REL.NODEC R20 `(_Z12KKT_EVALUATEPfS_S_) ;  /* 0xffffff2c14c47950 */ /* 0x000fec0003c3ffff */
        .type           $_Z12KKT_EVALUATEPfS_S_$_Z9J_0_14_13PfS_,@function
        .size           $_Z12KKT_EVALUATEPfS_S_$_Z9J_0_14_13PfS_,($_Z12KKT_EVALUATEPfS_S_$_Z9J_0_14_14PfS_ - $_Z12KKT_EVALUATEPfS_S_$_Z9J_0_14_13PfS_)
$_Z12KKT_EVALUATEPfS_S_$_Z9J_0_14_13PfS_:
[----:B------:R-:W-:Y:S01]  /*d0f0*/  MOV R4, RZ ;  /* 0x000000ff00047202 */ /* 0x000fe20000000f00 */
[----:B------:R-:W-:Y:S06]  /*d100*/  RET.REL.NODEC R20 `(_Z12KKT_EVALUATEPfS_S_) ;  /* 0xffffff2c14bc7950 */ /* 0x000fec0003c3ffff */
        .type           $_Z12KKT_EVALUATEPfS_S_$_Z9J_0_14_14PfS_,@function
        .size           $_Z12KKT_EVALUATEPfS_S_$_Z9J_0_14_14PfS_,($_Z12KKT_EVALUATEPfS_S_$_Z9J_0_14_15PfS_ - $_Z12KKT_EVALUATEPfS_S_$_Z9J_0_14_14PfS_)
$_Z12KKT_EVALUATEPfS_S_$_Z9J_0_14_14PfS_:
        /* <DEDUP_REMOVED lines=10> */
        .type           $_Z12KKT_EVALUATEPfS_S_$_Z9J_0_14_15PfS_,@function
        .size           $_Z12KKT_EVALUATEPfS_S_$_Z9J_0_14_15PfS_,($_Z12KKT_EVALUATEPfS_S_$_Z9J_0_14_16PfS_ - $_Z12KKT_EVALUATEPfS_S_$_Z9J_0_14_15PfS_)
$_Z12KKT_EVALUATEPfS_S_$_Z9J_0_14_15PfS_:
[----:B------:R-:W-:Y:S01]  /*d1b0*/  IMAD.MOV.U32 R4, RZ, RZ, RZ ;  /* 0x000000ffff047224 */ /* 0x000fe200078e00ff */
[----:B------:R-:W-:Y:S06]  /*d1c0*/  RET.REL.NODEC R20 `(_Z12KKT_EVALUATEPfS_S_) ;  /* 0xffffff2c148c7950 */ /* 0x000fec0003c3ffff */
        .type           $_Z12KKT_EVALUATEPfS_S_$_Z9J_0_14_16PfS_,@function
        .size           $_Z12KKT_EVALUATEPfS_S_$_Z9J_0_14_16PfS_,($_Z12KKT_EVALUATEPfS_S_$_Z9J_0_14_17PfS_ - $_Z12KKT_EVALUATEPfS_S_$_Z9J_0_14_16PfS_)
$_Z12KKT_EVALUATEPfS_S_$_Z9J_0_14_16PfS_:
[----:B------:R-:W-:Y:S01]  /*d1d0*/  HFMA2 R4, -RZ, RZ, 0, 0 ;  /* 0x00000000ff047431 */ /* 0x000fe200000001ff */
[----:B------:R-:W-:Y:S06]  /*d1e0*/  RET.REL.NODEC R20 `(_Z12KKT_EVALUATEPfS_S_) ;  /* 0xffffff2c14847950 */ /* 0x000fec0003c3ffff */
        .type           $_Z12KKT_EVALUATEPfS_S_$_Z9J_0_14_17PfS_,@function
        .size           $_Z12KKT_EVALUATEPfS_S_$_Z9J_0_14_17PfS_,($_Z12KKT_EVALUATEPfS_S_$_Z9J_0_14_18PfS_ - $_Z12KKT_EVALUATEPfS_S_$_Z9J_0_14_17PfS_)
$_Z12KKT_EVALUATEPfS_S_$_Z9J_0_14_17PfS_:
[----:B------:R-:W-:Y:S01]  /*d1f0*/  IMAD.MOV.U32 R4, RZ, RZ, RZ ;  /* 0x000000ffff047224 */ /* 0x000fe200078e00ff */
[----:B------:R-:W-:Y:S06]  /*d200*/  RET.REL.NODEC R20 `(_Z12KKT_EVALUATEPfS_S_) ;  /* 0xffffff2c147c7950 */ /* 0x000fec0003c3ffff */
        .type           $_Z12KKT_EVALUATEPfS_S_$_Z9J_0_14_18PfS_,@function
        .size           $_Z12KKT_EVALUATEPfS_S_$_Z9J_0_14_18PfS_,($_Z12KKT_EVALUATEPfS_S_$_Z9J_0_14_19PfS_ - $_Z12KKT_EVALUATEPfS_S_$_Z9J_0_14_18PfS_)
$_Z12KKT_EVALUATEPfS_S_$_Z9J_0_14_18PfS_:
[----:B------:R-:W-:Y:S01]  /*d210*/  MOV R4, RZ ;  /* 0x000000ff00047202 */ /* 0x000fe20000000f00 */
[----:B------:R-:W-:Y:S06]  /*d220*/  RET.REL.NODEC R20 `(_Z12KKT_EVALUATEPfS_S_) ;  /* 0xffffff2c14747950 */ /* 0x000fec0003c3ffff */
        .type           $_Z12KKT_EVALUATEPfS_S_$_Z9J_0_14_19PfS_,@function
        .size           $_Z12KKT_EVALUATEPfS_S_$_Z9J_0_14_19PfS_,($_Z12KKT_EVALUATEPfS_S_$_Z9J_0_14_20PfS_ - $_Z12KKT_EVALUATEPfS_S_$_Z9J_0_14_19PfS_)
$_Z12KKT_EVALUATEPfS_S_$_Z9J_0_14_19PfS_:
[----:B------:R-:W-:Y:S01]  /*d230*/  IMAD.MOV.U32 R4, RZ, RZ, RZ ;  /* 0x000000ffff047224 */ /* 0x000fe200078e00ff */
[----:B------:R-:W-:Y:S06]  /*d240*/  RET.REL.NODEC R20 `(_Z12KKT_EVALUATEPfS_S_) ;  /* 0xffffff2c146c7950 */ /* 0x000fec0003c3ffff */
        .type           $_Z12KKT_EVALUATEPfS_S_$_Z9J_0_14_20PfS_,@function
        .size           $_Z12KKT_EVALUATEPfS_S_$_Z9J_0_14_20PfS_,($_Z12KKT_EVALUATEPfS_S_$_Z9J_0_14_21PfS_ - $_Z12KKT_EVALUATEPfS_S_$_Z9J_0_14_20PfS_)
$_Z12KKT_EVALUATEPfS_S_$_Z9J_0_14_20PfS_:
[----:B------:R-:W-:Y:S01]  /*d250*/  HFMA2 R4, -RZ, RZ, 0, 0 ;  /* 0x00000000ff047431 */ /* 0x000fe200000001ff */
[----:B------:R-:W-:Y:S06]  /*d260*/  RET.REL.NODEC R20 `(_Z12KKT_EVALUATEPfS_S_) ;  /* 0xffffff2c14647950 */ /* 0x000fec0003c3ffff */
        .type           $_Z12KKT_EVALUATEPfS_S_$_Z9J_0_14_21PfS_,@function
        .size           $_Z12KKT_EVALUATEPfS_S_$_Z9J_0_14_21PfS_,($_Z12KKT_EVALUATEPfS_S_$_Z9J_0_15_10PfS_ - $_Z12KKT_EVALUATEPfS_S_$_Z9J_0_14_21PfS_)
$_Z12KKT_EVALUATEPfS_S_$_Z9J_0_14_21PfS_:
[----:B------:R-:W-:Y:S01]  /*d270*/  IMAD.MOV.U32 R4, RZ, RZ, RZ ;  /* 0x000000ffff047224 */ /* 0x000fe200078e00ff */
[----:B------:R-:W-:Y:S06]  /*d280*/  RET.REL.NODEC R20 `(_Z12KKT_EVALUATEPfS_S_) ;  /* 0xffffff2c145c7950 */ /* 0x000fec0003c3ffff */
        .type           $_Z12KKT_EVALUATEPfS_S_$_Z9J_0_15_10PfS_,@function
        .size           $_Z12KKT_EVALUATEPfS_S_$_Z9J_0_15_10PfS_,($_Z12KKT_EVALUATEPfS_S_$_Z9J_0_15_11PfS_ - $_Z12KKT_EVALUATEPfS_S_$_Z9J_0_15_10PfS_)
$_Z12KKT_EVALUATEPfS_S_$_Z9J_0_15_10PfS_:
[----:B------:R-:W-:Y:S01]  /*d290*/  MOV R4, RZ ;  /* 0x000000ff00047202 */ /* 0x000fe20000000f00 */
[----:B------:R-:W-:Y:S06]  /*d2a0*/  RET.REL.NODEC R20 `(_Z12KKT_EVALUATEPfS_S_) ;  /* 0xffffff2c14547950 */ /* 0x000fec0003c3ffff */
        .type           $_Z12KKT_EVALUATEPfS_S_$_Z9J_0_15_11PfS_,@function
        .size           $_Z12KKT_EVALUATEPfS_S_$_Z9J_0_15_11PfS_,($_Z12KKT_EVALUATEPfS_S_$_Z9J_0_15_12PfS_ - $_Z12KKT_EVALUATEPfS_S_$_Z9J_0_15_11PfS_)
$_Z12KKT_EVALUATEPfS_S_$_Z9J_0_15_11PfS_:
[----:B------:R-:W-:Y:S01]  /*d2b0*/  IMAD.MOV.U32 R4, RZ, RZ, RZ ;  /* 0x000000ffff047224 */ /* 0x000fe200078e00ff */
[----:B------:R-:W-:Y:S06]  /*d2c0*/  RET.REL.NODEC R20 `(_Z12KKT_EVALUATEPfS_S_) ;  /* 0xffffff2c144c7950 */ /* 0x000fec0003c3ffff */
        .type           $_Z12KKT_EVALUATEPfS_S_$_Z9J_0_15_12PfS_,@function
        .size           $_Z12KKT_EVALUATEPfS_S_$_Z9J_0_15_12PfS_,($_Z12KKT_EVALUATEPfS_S_$_Z9J_0_15_13PfS_ - $_Z12KKT_EVALUATEPfS_S_$_Z9J_0_15_12PfS_)
$_Z12KKT_EVALUATEPfS_S_$_Z9J_0_15_12PfS_:
[----:B------:R-:W-:Y:S01]  /*d2d0*/  HFMA2 R4, -RZ, RZ, 0, 0 ;  /* 0x00000000ff047431 */ /* 0x000fe200000001ff */
[----:B------:R-:W-:Y:S06]  /*d2e0*/  RET.REL.NODEC R20 `(_Z12KKT_EVALUATEPfS_S_) ;  /* 0xffffff2c14447950 */ /* 0x000fec0003c3ffff */
        .type           $_Z12KKT_EVALUATEPfS_S_$_Z9J_0_15_13PfS_,@function
        .size           $_Z12KKT_EVALUATEPfS_S_$_Z9J_0_15_13PfS_,($_Z12KKT_EVALUATEPfS_S_$_Z9J_0_15_14PfS_ - $_Z12KKT_EVALUATEPfS_S_$_Z9J_0_15_13PfS_)
$_Z12KKT_EVALUATEPfS_S_$_Z9J_0_15_13PfS_:
[----:B------:R-:W-:Y:S01]  /*d2f0*/  IMAD.MOV.U32 R4, RZ, RZ, RZ ;  /* 0x000000ffff047224 */ /* 0x000fe200078e00ff */
[----:B------:R-:W-:Y:S06]  /*d300*/  RET.REL.NODEC R20 `(_Z12KKT_EVALUATEPfS_S_) ;  /* 0xffffff2c143c7950 */ /* 0x000fec0003c3ffff */
        .type           $_Z12KKT_EVALUATEPfS_S_$_Z9J_0_15_14PfS_,@function
        .size           $_Z12KKT_EVALUATEPfS_S_$_Z9J_0_15_14PfS_,($_Z12KKT_EVALUATEPfS_S_$_Z9J_0_15_15PfS_ - $_Z12KKT_EVALUATEPfS_S_$_Z9J_0_15_14PfS_)
$_Z12KKT_EVALUATEPfS_S_$_Z9J_0_15_14PfS_:
[----:B------:R-:W-:Y:S01]  /*d310*/  MOV R4, RZ ;  /* 0x000000ff00047202 */ /* 0x000fe20000000f00 */
[----:B------:R-:W-:Y:S06]  /*d320*/  RET.REL.NODEC R20 `(_Z12KKT_EVALUATEPfS_S_) ;  /* 0xffffff2c14347950 */ /* 0x000fec0003c3ffff */
        .type           $_Z12KKT_EVALUATEPfS_S_$_Z9J_0_15_15PfS_,@function
        .size           $_Z12KKT_EVALUATEPfS_S_$_Z9J_0_15_15PfS_,($_Z12KKT_EVALUATEPfS_S_$_Z9J_0_15_16PfS_ - $_Z12KKT_EVALUATEPfS_S_$_Z9J_0_15_15PfS_)
$_Z12KKT_EVALUATEPfS_S_$_Z9J_0_15_15PfS_:
        /* <DEDUP_REMOVED lines=10> */
        .type           $_Z12KKT_EVALUATEPfS_S_$_Z9J_0_15_16PfS_,@function
        .size           $_Z12KKT_EVALUATEPfS_S_$_Z9J_0_15_16PfS_,($_Z12KKT_EVALUATEPfS_S_$_Z9J_0_15_17PfS_ - $_Z12KKT_EVALUATEPfS_S_$_Z9J_0_15_16PfS_)
$_Z12KKT_EVALUATEPfS_S_$_Z9J_0_15_16PfS_:
[----:B------:R-:W-:Y:S01]  /*d3d0*/  IMAD.MOV.U32 R4, RZ, RZ, RZ ;  /* 0x000000ffff047224 */ /* 0x000fe200078e00ff */
[----:B------:R-:W-:Y:S06]  /*d3e0*/  RET.REL.NODEC R20 `(_Z12KKT_EVALUATEPfS_S_) ;  /* 0xffffff2c14047950 */ /* 0x000fec0003c3ffff */
        .type           $_Z12KKT_EVALUATEPfS_S_$_Z9J_0_15_17PfS_,@function
        .size           $_Z12KKT_EVALUATEPfS_S_$_Z9J_0_15_17PfS_,($_Z12KKT_EVALUATEPfS_S_$_Z9J_0_15_18PfS_ - $_Z12KKT_EVALUATEPfS_S_$_Z9J_0_15_17PfS_)
$_Z12KKT_EVALUATEPfS_S_$_Z9J_0_15_17PfS_:
[----:B------:R-:W-:Y:S01]  /*d3f0*/  HFMA2 R4, -RZ, RZ, 0, 0 ;  /* 0x00000000ff047431 */ /* 0x000fe200000001ff */
[----:B------:R-:W-:Y:S06]  /*d400*/  RET.REL.NODEC R20 `(_Z12KKT_EVALUATEPfS_S_) ;  /* 0xffffff2814fc7950 */ /* 0x000fec0003c3ffff */
        .type           $_Z12KKT_EVALUATEPfS_S_$_Z9J_0_15_18PfS_,@function
        .size           $_Z12KKT_EVALUATEPfS_S_$_Z9J_0_15_18PfS_,($_Z12KKT_EVALUATEPfS_S_$_Z9J_0_15_19PfS_ - $_Z12KKT_EVALUATEPfS_S_$_Z9J_0_15_18PfS_)
$_Z12KKT_EVALUATEPfS_S_$_Z9J_0_15_18PfS_:
[----:B------:R-:W-:Y:S01]  /*d410*/  IMAD.MOV.U32 R4, RZ, RZ, RZ ;  /* 0x000000ffff047224 */ /* 0x000fe200078e00ff */
[----:B------:R-:W-:Y:S06]  /*d420*/  RET.REL.NODEC R20 `(_Z12KKT_EVALUATEPfS_S_) ;  /* 0xffffff2814f47950 */ /* 0x000fec0003c3ffff */
        .type           $_Z12KKT_EVALUATEPfS_S_$_Z9J_0_15_19PfS_,@function
        .size           $_Z12KKT_EVALUATEPfS_S_$_Z9J_0_15_19PfS_,($_Z12KKT_EVALUATEPfS_S_$_Z9J_0_15_20PfS_ - $_Z12KKT_EVALUATEPfS_S_$_Z9J_0_15_19PfS_)
$_Z12KKT_EVALUATEPfS_S_$_Z9J_0_15_19PfS_:
[----:B------:R-:W-:Y:S01]  /*d430*/  MOV R4, RZ ;  /* 0x000000ff00047202 */ /* 0x000fe20000000f00 */
[----:B------:R-:W-:Y:S06]  /*d440*/  RET.REL.NODEC R20 `(_Z12KKT_EVALUATEPfS_S_) ;  /* 0xffffff2814ec7950 */ /* 0x000fec0003c3ffff */
        .type           $_Z12KKT_EVALUATEPfS_S_$_Z9J_0_15_20PfS_,@function
        .size           $_Z12KKT_EVALUATEPfS_S_$_Z9J_0_15_20PfS_,($_Z12KKT_EVALUATEPfS_S_$_Z9J_0_15_21PfS_ - $_Z12KKT_EVALUATEPfS_S_$_Z9J_0_15_20PfS_)
$_Z12KKT_EVALUATEPfS_S_$_Z9J_0_15_20PfS_:
[----:B------:R-:W-:Y:S01]  /*d450*/  IMAD.MOV.U32 R4, RZ, RZ, RZ ;  /* 0x000000ffff047224 */ /* 0x000fe200078e00ff */
[----:B------:R-:W-:Y:S06]  /*d460*/  RET.REL.NODEC R20 `(_Z12KKT_EVALUATEPfS_S_) ;  /* 0xffffff2814e47950 */ /* 0x000fec0003c3ffff */
        .type           $_Z12KKT_EVALUATEPfS_S_$_Z9J_0_15_21PfS_,@function
        .size           $_Z12KKT_EVALUATEPfS_S_$_Z9J_0_15_21PfS_,($_Z12KKT_EVALUATEPfS_S_$_Z9J_0_16_10PfS_ - $_Z12KKT_EVALUATEPfS_S_$_Z9J_0_15_21PfS_)
$_Z12KKT_EVALUATEPfS_S_$_Z9J_0_15_21PfS_:
[----:B------:R-:W-:Y:S01]  /*d470*/  HFMA2 R4, -RZ, RZ, 0, 0 ;  /* 0x00000000ff047431 */ /* 0x000fe200000001ff */
[----:B------:R-:W-:Y:S06]  /*d480*/  RET.REL.NODEC R20 `(_Z12KKT_EVALUATEPfS_S_) ;  /* 0xffffff2814dc7950 */ /* 0x000fec0003c3ffff */
        .type           $_Z12KKT_EVALUATEPfS_S_$_Z9J_0_16_10PfS_,@function
        .size           $_Z12KKT_EVALUATEPfS_S_$_Z9J_0_16_10PfS_,($_Z12KKT_EVALUATEPfS_S_$_Z9J_0_16_11PfS_ - $_Z12KKT_EVALUATEPfS_S_$_Z9J_0_16_10PfS_)
$_Z12KKT_EVALUATEPfS_S_$_Z9J_0_16_10PfS_:
[----:B------:R-:W-:Y:S01]  /*d490*/  IMAD.MOV.U32 R4, RZ, RZ, RZ ;  /* 0x000000ffff047224 */ /* 0x000fe200078e00ff */
[----:B------:R-:W-:Y:S06]  /*d4a0*/  RET.REL.NODEC R20 `(_Z12KKT_EVALUATEPfS_S_) ;  /* 0xffffff2814d47950 */ /* 0x000fec0003c3ffff */
        .type           $_Z12KKT_EVALUATEPfS_S_$_Z9J_0_16_11PfS_,@function
        .size           $_Z12KKT_EVALUATEPfS_S_$_Z9J_0_16_11PfS_,($_Z12KKT_EVALUATEPfS_S_$_Z9J_0_16_12PfS_ - $_Z12KKT_EVALUATEPfS_S_$_Z9J_0_16_11PfS_)
$_Z12KKT_EVALUATEPfS_S_$_Z9J_0_16_11PfS_:
[----:B------:R-:W-:Y:S01]  /*d4b0*/  MOV R4, RZ ;  /* 0x000000ff00047202 */ /* 0x000fe20000000f00 */
[----:B------:R-:W-:Y:S06]  /*d4c0*/  RET.REL.NODEC R20 `(_Z12KKT_EVALUATEPfS_S_) ;  /* 0xffffff2814cc7950 */ /* 0x000fec0003c3ffff */
        .type           $_Z12KKT_EVALUATEPfS_S_$_Z9J_0_16_12PfS_,@function
        .size           $_Z12KKT_EVALUATEPfS_S_$_Z9J_0_16_12PfS_,($_Z12KKT_EVALUATEPfS_S_$_Z9J_0_16_13PfS_ - $_Z12KKT_EVALUATEPfS_S_$_Z9J_0_16_12PfS_)
$_Z12KKT_EVALUATEPfS_S_$_Z9J_0_16_12PfS_:
[----:B------:R-:W-:Y:S01]  /*d4d0*/  IMAD.MOV.U32 R4, RZ, RZ, RZ ;  /* 0x000000ffff047224 */ /* 0x000fe200078e00ff */
[----:B------:R-:W-:Y:S06]  /*d4e0*/  RET.REL.NODEC R20 `(_Z12KKT_EVALUATEPfS_S_) ;  /* 0xffffff2814c47950 */ /* 0x000fec0003c3ffff */
        .type           $_Z12KKT_EVALUATEPfS_S_$_Z9J_0_16_13PfS_,@function
        .size           $_Z12KKT_EVALUATEPfS_S_$_Z9J_0_16_13PfS_,($_Z12KKT_EVALUATEPfS_S_$_Z9J_0_16_14PfS_ - $_Z12KKT_EVALUATEPfS_S_$_Z9J_0_16_13PfS_)
$_Z12KKT_EVALUATEPfS_S_$_Z9J_0_16_13PfS_:
[----:B------:R-:W-:Y:S01]  /*d4f0*/  HFMA2 R4, -RZ, RZ, 0, 0 ;  /* 0x00000000ff047431 */ /* 0x000fe200000001ff */
[----:B------:R-:W-:Y:S06]  /*d500*/  RET.REL.NODEC R20 `(_Z12KKT_EVALUATEPfS_S_) ;  /* 0xffffff2814bc7950 */ /* 0x000fec0003c3ffff */
        .type           $_Z12KKT_EVALUATEPfS_S_$_Z9J_0_16_14PfS_,@function
        .size           $_Z12KKT_EVALUATEPfS_S_$_Z9J_0_16_14PfS_,($_Z12KKT_EVALUATEPfS_S_$_Z9J_0_16_15PfS_ - $_Z12KKT_EVALUATEPfS_S_$_Z9J_0_16_14PfS_)
$_Z12KKT_EVALUATEPfS_S_$_Z9J_0_16_14PfS_:
[----:B------:R-:W-:Y:S01]  /*d510*/  IMAD.MOV.U32 R4, RZ, RZ, RZ ;  /* 0x000000ffff047224 */ /* 0x000fe200078e00ff */
[----:B------:R-:W-:Y:S06]  /*d520*/  RET.REL.NODEC R20 `(_Z12KKT_EVALUATEPfS_S_) ;  /* 0xffffff2814b47950 */ /* 0x000fec0003c3ffff */
        .type           $_Z12KKT_EVALUATEPfS_S_$_Z9J_0_16_15PfS_,@function
        .size           $_Z12KKT_EVALUATEPfS_S_$_Z9J_0_16_15PfS_,($_Z12KKT_EVALUATEPfS_S_$_Z9J_0_16_16PfS_ - $_Z12KKT_EVALUATEPfS_S_$_Z9J_0_16_15PfS_)
$_Z12KKT_EVALUATEPfS_S_$_Z9J_0_16_15PfS_:
[----:B------:R-:W-:Y:S01]  /*d530*/  MOV R4, RZ ;  /* 0x000000ff00047202 */ /* 0x000fe20000000f00 */
[----:B------:R-:W-:Y:S06]  /*d540*/  RET.REL.NODEC R20 `(_Z12KKT_EVALUATEPfS_S_) ;  /* 0xffffff2814ac7950 */ /* 0x000fec0003c3ffff */
        .type           $_Z12KKT_EVALUATEPfS_S_$_Z9J_0_16_16PfS_,@function
        .size           $_Z12KKT_EVALUATEPfS_S_$_Z9J_0_16_16PfS_,($_Z12KKT_EVALUATEPfS_S_$_Z9J_0_16_17PfS_ - $_Z12KKT_EVALUATEPfS_S_$_Z9J_0_16_16PfS_)
$_Z12KKT_EVALUATEPfS_S_$_Z9J_0_16_16PfS_:
        /* <DEDUP_REMOVED lines=10> */
        .type           $_Z12KKT_EVALUATEPfS_S_$_Z9J_0_16_17PfS_,@function
        .size           $_Z12KKT_EVALUATEPfS_S_$_Z9J_0_16_17PfS_,($_Z12KKT_EVALUATEPfS_S_$_Z9J_0_16_18PfS_ - $_Z12KKT_EVALUATEPfS_S_$_Z9J_0_16_17PfS_)
$_Z12KKT_EVALUATEPfS_S_$_Z9J_0_16_17PfS_:
[----:B------:R-:W-:Y:S01]  /*d5f0*/  IMAD.MOV.U32 R4, RZ, RZ, RZ ;  /* 0x000000ffff047224 */ /* 0x000fe200078e00ff */
[----:B------:R-:W-:Y:S06]  /*d600*/  RET.REL.NODEC R20 `(_Z12KKT_EVALUATEPfS_S_) ;  /* 0xffffff28147c7950 */ /* 0x000fec0003c3ffff */
        .type           $_Z12KKT_EVALUATEPfS_S_$_Z9J_0_16_18PfS_,@function
        .size           $_Z12KKT_EVALUATEPfS_S_$_Z9J_0_16_18PfS_,($_Z12KKT_EVALUATEPfS_S_$_Z9J_0_16_19PfS_ - $_Z12KKT_EVALUATEPfS_S_$_Z9J_0_16_18PfS_)
$_Z12KKT_EVALUATEPfS_S_$_Z9J_0_16_18PfS_:
[----:B------:R-:W-:Y:S01]  /*d610*/  HFMA2 R4, -RZ, RZ, 0, 0 ;  /* 0x00000000ff047431 */ /* 0x000fe200000001ff */
[----:B------:R-:W-:Y:S06]  /*d620*/  RET.REL.NODEC R20 `(_Z12KKT_EVALUATEPfS_S_) ;  /* 0xffffff2814747950 */ /* 0x000fec0003c3ffff */
        .type           $_Z12KKT_EVALUATEPfS_S_$_Z9J_0_16_19PfS_,@function
        .size           $_Z12KKT_EVALUATEPfS_S_$_Z9J_0_16_19PfS_,($_Z12KKT_EVALUATEPfS_S_$_Z9J_0_16_20PfS_ - $_Z12KKT_EVALUATEPfS_S_$_Z9J_0_16_19PfS_)
$_Z12KKT_EVALUATEPfS_S_$_Z9J_0_16_19PfS_:
[----:B------:R-:W-:Y:S01]  /*d630*/  IMAD.MOV.U32 R4, RZ, RZ, RZ ;  /* 0x000000ffff047224 */ /* 0x000fe200078e00ff */
[----:B------:R-:W-:Y:S06]  /*d640*/  RET.REL.NODEC R20 `(_Z12KKT_EVALUATEPfS_S_) ;  /* 0xffffff28146c7950 */ /* 0x000fec0003c3ffff */
        .type           $_Z12KKT_EVALUATEPfS_S_$_Z9J_0_16_20PfS_,@function
        .size           $_Z12KKT_EVALUATEPfS_S_$_Z9J_0_16_20PfS_,($_Z12KKT_EVALUATEPfS_S_$_Z9J_0_16_21PfS_ - $_Z12KKT_EVALUATEPfS_S_$_Z9J_0_16_20PfS_)
$_Z12KKT_EVALUATEPfS_S_$_Z9J_0_16_20PfS_:
[----:B------:R-:W-:Y:S01]  /*d650*/  MOV R4, RZ ;  /* 0x000000ff00047202 */ /* 0x000fe20000000f00 */
[----:B------:R-:W-:Y:S06]  /*d660*/  RET.REL.NODEC R20 `(_Z12KKT_EVALUATEPfS_S_) ;  /* 0xffffff2814647950 */ /* 0x000fec0003c3ffff */
        .type           $_Z12KKT_EVALUATEPfS_S_$_Z9J_0_16_21PfS_,@function
        .size           $_Z12KKT_EVALUATEPfS_S_$_Z9J_0_16_21PfS_,($_Z12KKT_EVALUATEPfS_S_$_Z9J_0_17_10PfS_ - $_Z12KKT_EVALUATEPfS_S_$_Z9J_0_16_21PfS_)
$_Z12KKT_EVALUATEPfS_S_$_Z9J_0_16_21PfS_:
[----:B------:R-:W-:Y:S01]  /*d670*/  IMAD.MOV.U32 R4, RZ, RZ, RZ ;  /* 0x000000ffff047224 */ /* 0x000fe200078e00ff */
[----:B------:R-:W-:Y:S06]  /*d680*/  RET.REL.NODEC R20 `(_Z12KKT_EVALUATEPfS_S_) ;  /* 0xffffff28145c7950 */ /* 0x000fec0003c3ffff */
        .type           $_Z12KKT_EVALUATEPfS_S_$_Z9J_0_17_10PfS_,@function
        .size           $_Z12KKT_EVALUATEPfS_S_$_Z9J_0_17_10PfS_,($_Z12KKT_EVALUATEPfS_S_$_Z9J_0_17_11PfS_ - $_Z12KKT_EVALUATEPfS_S_$_Z9J_0_17_10PfS_)
$_Z12KKT_EVALUATEPfS_S_$_Z9J_0_17_10PfS_:
[----:B------:R-:W-:Y:S01]  /*d690*/  HFMA2 R4, -RZ, RZ, 0, 0 ;  /* 0x00000000ff047431 */ /* 0x000fe200000001ff */
[----:B------:R-:W-:Y:S06]  /*d6a0*/  RET.REL.NODEC R20 `(_Z12KKT_EVALUATEPfS_S_) ;  /* 0xffffff2814547950 */ /* 0x000fec0003c3ffff */
        .type           $_Z12KKT_EVALUATEPfS_S_$_Z9J_0_17_11PfS_,@function
        .size           $_Z12KKT_EVALUATEPfS_S_$_Z9J_0_17_11PfS_,($_Z12KKT_EVALUATEPfS_S_$_Z9J_0_17_12PfS_ - $_Z12KKT_EVALUATEPfS_S_$_Z9J_0_17_11PfS_)
$_Z12KKT_EVALUATEPfS_S_$_Z9J_0_17_11PfS_:
[----:B------:R-:W-:Y:S01]  /*d6b0*/  IMAD.MOV.U32 R4, RZ, RZ, RZ ;  /* 0x000000ffff047224 */ /* 0x000fe200078e00ff */
[----:B------:R-:W-:Y:S06]  /*d6c0*/  RET.REL.NODEC R20 `(_Z12KKT_EVALUATEPfS_S_) ;  /* 0xffffff28144c7950 */ /* 0x000fec0003c3ffff */
        .type           $_Z12KKT_EVALUATEPfS_S_$_Z9J_0_17_12PfS_,@function
        .size           $_Z12KKT_EVALUATEPfS_S_$_Z9J_0_17_12PfS_,($_Z12KKT_EVALUATEPfS_S_$_Z9J_0_17_13PfS_ - $_Z12KKT_EVALUATEPfS_S_$_Z9J_0_17_12PfS_)
$_Z12KKT_EVALUATEPfS_S_$_Z9J_0_17_12PfS_:
[----:B------:R-:W-:Y:S01]  /*d6d0*/  MOV R4, RZ ;  /* 0x000000ff00047202 */ /* 0x000fe20000000f00 */
[----:B------:R-:W-:Y:S06]  /*d6e0*/  RET.REL.NODEC R20 `(_Z12KKT_EVALUATEPfS_S_) ;  /* 0xffffff2814447950 */ /* 0x000fec0003c3ffff */
        .type           $_Z12KKT_EVALUATEPfS_S_$_Z9J_0_17_13PfS_,@function
        .size           $_Z12KKT_EVALUATEPfS_S_$_Z9J_0_17_13PfS_,($_Z12KKT_EVALUATEPfS_S_$_Z9J_0_17_14PfS_ - $_Z12KKT_EVALUATEPfS_S_$_Z9J_0_17_13PfS_)
$_Z12KKT_EVALUATEPfS_S_$_Z9J_0_17_13PfS_:
[----:B------:R-:W-:Y:S01]  /*d6f0*/  IMAD.MOV.U32 R4, RZ, RZ, RZ ;  /* 0x000000ffff047224 */ /* 0x000fe200078e00ff */
[----:B------:R-:W-:Y:S06]  /*d700*/  RET.REL.NODEC R20 `(_Z12KKT_EVALUATEPfS_S_) ;  /* 0xffffff28143c7950 */ /* 0x000fec0003c3ffff */
        .type           $_Z12KKT_EVALUATEPfS_S_$_Z9J_0_17_14PfS_,@function
        .size           $_Z12KKT_EVALUATEPfS_S_$_Z9J_0_17_14PfS_,($_Z12KKT_EVALUATEPfS_S_$_Z9J_0_17_15PfS_ - $_Z12KKT_EVALUATEPfS_S_$_Z9J_0_17_14PfS_)
$_Z12KKT_EVALUATEPfS_S_$_Z9J_0_17_14PfS_:
[----:B------:R-:W-:Y:S01]  /*d710*/  HFMA2 R4, -RZ, RZ, 0, 0 ;  /* 0x00000000ff047431 */ /* 0x000fe200000001ff */
[----:B------:R-:W-:Y:S06]  /*d720*/  RET.REL.NODEC R20 `(_Z12KKT_EVALUATEPfS_S_) ;  /* 0xffffff2814347950 */ /* 0x000fec0003c3ffff */
        .type           $_Z12KKT_EVALUATEPfS_S_$_Z9J_0_17_15PfS_,@function
        .size           $_Z12KKT_EVALUATEPfS_S_$_Z9J_0_17_15PfS_,($_Z12KKT_EVALUATEPfS_S_$_Z9J_0_17_16PfS_ - $_Z12KKT_EVALUATEPfS_S_$_Z9J_0_17_15PfS_)
$_Z12KKT_EVALUATEPfS_S_$_Z9J_0_17_15PfS_:
[----:B------:R-:W-:Y:S01]  /*d730*/  IMAD.MOV.U32 R4, RZ, RZ, RZ ;  /* 0x000000ffff047224 */ /* 0x000fe200078e00ff */
[----:B------:R-:W-:Y:S06]  /*d740*/  RET.REL.NODEC R20 `(_Z12KKT_EVALUATEPfS_S_) ;  /* 0xffffff28142c7950 */ /* 0x000fec0003c3ffff */
        .type           $_Z12KKT_EVALUATEPfS_S_$_Z9J_0_17_16PfS_,@function
        .size           $_Z12KKT_EVALUATEPfS_S_$_Z9J_0_17_16PfS_,($_Z12KKT_EVALUATEPfS_S_$_Z9J_0_17_17PfS_ - $_Z12KKT_EVALUATEPfS_S_$_Z9J_0_17_16PfS_)
$_Z12KKT_EVALUATEPfS_S_$_Z9J_0_17_16PfS_:
[----:B------:R-:W-:Y:S01]  /*d750*/  MOV R4, RZ ;  /* 0x000000ff00047202 */ /* 0x000fe20000000f00 */
[----:B------:R-:W-:Y:S06]  /*d760*/  RET.REL.NODEC R20 `(_Z12KKT_EVALUATEPfS_S_) ;  /* 0xffffff2814247950 */ /* 0x000fec0003c3ffff */
        .type           $_Z12KKT_EVALUATEPfS_S_$_Z9J_0_17_17PfS_,@function
        .size           $_Z12KKT_EVALUATEPfS_S_$_Z9J_0_17_17PfS_,($_Z12KKT_EVALUATEPfS_S_$_Z9J_0_17_18PfS_ - $_Z12KKT_EVALUATEPfS_S_$_Z9J_0_17_17PfS_)
$_Z12KKT_EVALUATEPfS_S_$_Z9J_0_17_17PfS_:
        /* <DEDUP_REMOVED lines=10> */
        .type           $_Z12KKT_EVALUATEPfS_S_$_Z9J_0_17_18PfS_,@function
        .size           $_Z12KKT_EVALUATEPfS_S_$_Z9J_0_17_18PfS_,($_Z12KKT_EVALUATEPfS_S_$_Z9J_0_17_19PfS_ - $_Z12KKT_EVALUATEPfS_S_$_Z9J_0_17_18PfS_)
$_Z12KKT_EVALUATEPfS_S_$_Z9J_0_17_18PfS_:
[----:B------:R-:W-:Y:S01]  /*d810*/  IMAD.MOV.U32 R4, RZ, RZ, RZ ;  /* 0x000000ffff047224 */ /* 0x000fe200078e00ff */
[----:B------:R-:W-:Y:S06]  /*d820*/  RET.REL.NODEC R20 `(_Z12KKT_EVALUATEPfS_S_) ;  /* 0xffffff2414f47950 */ /* 0x000fec0003c3ffff */
        .type           $_Z12KKT_EVALUATEPfS_S_$_Z9J_0_17_19PfS_,@function
        .size           $_Z12KKT_EVALUATEPfS_S_$_Z9J_0_17_19PfS_,($_Z12KKT_EVALUATEPfS_S_$_Z9J_0_17_20PfS_ - $_Z12KKT_EVALUATEPfS_S_$_Z9J_0_17_19PfS_)
$_Z12KKT_EVALUATEPfS_S_$_Z9J_0_17_19PfS_:
[----:B------:R-:W-:Y:S01]  /*d830*/  HFMA2 R4, -RZ, RZ, 0, 0 ;  /* 0x00000000ff047431 */ /* 0x000fe200000001ff */
[----:B------:R-:W-:Y:S06]  /*d840*/  RET.REL.NODEC R20 `(_Z12KKT_EVALUATEPfS_S_) ;  /* 0xffffff2414ec7950 */ /* 0x000fec0003c3ffff */
        .type           $_Z12KKT_EVALUATEPfS_S_$_Z9J_0_17_20PfS_,@function
        .size           $_Z12KKT_EVALUATEPfS_S_$_Z9J_0_17_20PfS_,($_Z12KKT_EVALUATEPfS_S_$_Z9J_0_17_21PfS_ - $_Z12KKT_EVALUATEPfS_S_$_Z9J_0_17_20PfS_)
$_Z12KKT_EVALUATEPfS_S_$_Z9J_0_17_20PfS_:
[----:B------:R-:W-:Y:S01]  /*d850*/  IMAD.MOV.U32 R4, RZ, RZ, RZ ;  /* 0x000000ffff047224 */ /* 0x000fe200078e00ff */
[----:B------:R-:W-:Y:S06]  /*d860*/  RET.REL.NODEC R20 `(_Z12KKT_EVALUATEPfS_S_) ;  /* 0xffffff2414e47950 */ /* 0x000fec0003c3ffff */
        .type           $_Z12KKT_EVALUATEPfS_S_$_Z9J_0_17_21PfS_,@function
        .size           $_Z12KKT_EVALUATEPfS_S_$_Z9J_0_17_21PfS_,($_Z12KKT_EVALUATEPfS_S_$_Z9J_0_18_10PfS_ - $_Z12KKT_EVALUATEPfS_S_$_Z9J_0_17_21PfS_)
$_Z12KKT_EVALUATEPfS_S_$_Z9J_0_17_21PfS_:
[----:B------:R-:W-:Y:S01]  /*d870*/  MOV R4, RZ ;  /* 0x000000ff00047202 */ /* 0x000fe20000000f00 */
[----:B------:R-:W-:Y:S06]  /*d880*/  RET.REL.NODEC R20 `(_Z12KKT_EVALUATEPfS_S_) ;  /* 0xffffff2414dc7950 */ /* 0x000fec0003c3ffff */
        .type           $_Z12KKT_EVALUATEPfS_S_$_Z9J_0_18_10PfS_,@function
        .size           $_Z12KKT_EVALUATEPfS_S_$_Z9J_0_18_10PfS_,($_Z12KKT_EVALUATEPfS_S_$_Z9J_0_18_11PfS_ - $_Z12KKT_EVALUATEPfS_S_$_Z9J_0_18_10PfS_)
$_Z12KKT_EVALUATEPfS_S_$_Z9J_0_18_10PfS_:
        /* <DEDUP_REMOVED lines=10> */
        .type           $_Z12KKT_EVALUATEPfS_S_$_Z9J_0_18_11PfS_,@function
        .size           $_Z12KKT_EVALUATEPfS_S_$_Z9J_0_18_11PfS_,($_Z12KKT_EVALUATEPfS_S_$_Z9J_0_18_12PfS_ - $_Z12KKT_EVALUATEPfS_S_$_Z9J_0_18_11PfS_)
$_Z12KKT_EVALUATEPfS_S_$_Z9J_0_18_11PfS_:
[----:B------:R-:W-:Y:S01]  /*d930*/  IMAD.MOV.U32 R4, RZ, RZ, RZ ;  /* 0x000000ffff047224 */ /* 0x000fe200078e00ff */
[----:B------:R-:W-:Y:S06]  /*d940*/  RET.REL.NODEC R20 `(_Z12KKT_EVALUATEPfS_S_) ;  /* 0xffffff2414ac7950 */ /* 0x000fec0003c3ffff */
        .type           $_Z12KKT_EVALUATEPfS_S_$_Z9J_0_18_12PfS_,@function
        .size           $_Z12KKT_EVALUATEPfS_S_$_Z9J_0_18_12PfS_,($_Z12KKT_EVALUATEPfS_S_$_Z9J_0_18_13PfS_ - $_Z12KKT_EVALUATEPfS_S_$_Z9J_0_18_12PfS_)
$_Z12KKT_EVALUATEPfS_S_$_Z9J_0_18_12PfS_:
[----:B------:R-:W-:Y:S01]  /*d950*/  HFMA2 R4, -RZ, RZ, 0, 0 ;  /* 0x00000000ff047431 */ /* 0x000fe200000001ff */
[----:B------:R-:W-:Y:S06]  /*d960*/  RET.REL.NODEC R20 `(_Z12KKT_EVALUATEPfS_S_) ;  /* 0xffffff2414a47950 */ /* 0x000fec0003c3ffff */
        .type           $_Z12KKT_EVALUATEPfS_S_$_Z9J_0_18_13PfS_,@function
        .size           $_Z12KKT_EVALUATEPfS_S_$_Z9J_0_18_13PfS_,($_Z12KKT_EVALUATEPfS_S_$_Z9J_0_18_14PfS_ - $_Z12KKT_EVALUATEPfS_S_$_Z9J_0_18_13PfS_)
$_Z12KKT_EVALUATEPfS_S_$_Z9J_0_18_13PfS_:
[----:B------:R-:W-:Y:S01]  /*d970*/  IMAD.MOV.U32 R4, RZ, RZ, RZ ;  /* 0x000000ffff047224 */ /* 0x000fe200078e00ff */
[----:B------:R-:W-:Y:S06]  /*d980*/  RET.REL.NODEC R20 `(_Z12KKT_EVALUATEPfS_S_) ;  /* 0xffffff24149c7950 */ /* 0x000fec0003c3ffff */
        .type           $_Z12KKT_EVALUATEPfS_S_$_Z9J_0_18_14PfS_,@function
        .size           $_Z12KKT_EVALUATEPfS_S_$_Z9J_0_18_14PfS_,($_Z12KKT_EVALUATEPfS_S_$_Z9J_0_18_15PfS_ - $_Z12KKT_EVALUATEPfS_S_$_Z9J_0_18_14PfS_)
$_Z12KKT_EVALUATEPfS_S_$_Z9J_0_18_14PfS_:
[----:B------:R-:W-:Y:S01]  /*d990*/  MOV R4, RZ ;  /* 0x000000ff00047202 */ /* 0x000fe20000000f00 */
[----:B------:R-:W-:Y:S06]  /*d9a0*/  RET.REL.NODEC R20 `(_Z12KKT_EVALUATEPfS_S_) ;  /* 0xffffff2414947950 */ /* 0x000fec0003c3ffff */
        .type           $_Z12KKT_EVALUATEPfS_S_$_Z9J_0_18_15PfS_,@function
        .size           $_Z12KKT_EVALUATEPfS_S_$_Z9J_0_18_15PfS_,($_Z12KKT_EVALUATEPfS_S_$_Z9J_0_18_16PfS_ - $_Z12KKT_EVALUATEPfS_S_$_Z9J_0_18_15PfS_)
$_Z12KKT_EVALUATEPfS_S_$_Z9J_0_18_15PfS_:
[----:B------:R-:W-:Y:S01]  /*d9b0*/  IMAD.MOV.U32 R4, RZ, RZ, RZ ;  /* 0x000000ffff047224 */ /* 0x000fe200078e00ff */
[----:B------:R-:W-:Y:S06]  /*d9c0*/  RET.REL.NODEC R20 `(_Z12KKT_EVALUATEPfS_S_) ;  /* 0xffffff24148c7950 */ /* 0x000fec0003c3ffff */
        .type           $_Z12KKT_EVALUATEPfS_S_$_Z9J_0_18_16PfS_,@function
        .size           $_Z12KKT_EVALUATEPfS_S_$_Z9J_0_18_16PfS_,($_Z12KKT_EVALUATEPfS_S_$_Z9J_0_18_17PfS_ - $_Z12KKT_EVALUATEPfS_S_$_Z9J_0_18_16PfS_)
$_Z12KKT_EVALUATEPfS_S_$_Z9J_0_18_16PfS_:
[----:B------:R-:W-:Y:S01]  /*d9d0*/  HFMA2 R4, -RZ, RZ, 0, 0 ;  /* 0x00000000ff047431 */ /* 0x000fe200000001ff */
[----:B------:R-:W-:Y:S06]  /*d9e0*/  RET.REL.NODEC R20 `(_Z12KKT_EVALUATEPfS_S_) ;  /* 0xffffff2414847950 */ /* 0x000fec0003c3ffff */
        .type           $_Z12KKT_EVALUATEPfS_S_$_Z9J_0_18_17PfS_,@function
        .size           $_Z12KKT_EVALUATEPfS_S_$_Z9J_0_18_17PfS_,($_Z12KKT_EVALUATEPfS_S_$_Z9J_0_18_18PfS_ - $_Z12KKT_EVALUATEPfS_S_$_Z9J_0_18_17PfS_)
$_Z12KKT_EVALUATEPfS_S_$_Z9J_0_18_17PfS_:
[----:B------:R-:W-:Y:S01]  /*d9f0*/  IMAD.MOV.U32 R4, RZ, RZ, RZ ;  /* 0x000000ffff047224 */ /* 0x000fe200078e00ff */
[----:B------:R-:W-:Y:S06]  /*da00*/  RET.REL.NODEC R20 `(_Z12KKT_EVALUATEPfS_S_) ;  /* 0xffffff24147c7950 */ /* 0x000fec0003c3ffff */
        .type           $_Z12KKT_EVALUATEPfS_S_$_Z9J_0_18_18PfS_,@function
        .size           $_Z12KKT_EVALUATEPfS_S_$_Z9J_0_18_18PfS_,($_Z12KKT_EVALUATEPfS_S_$_Z9J_0_18_19PfS_ - $_Z12KKT_EVALUATEPfS_S_$_Z9J_0_18_18PfS_)
$_Z12KKT_EVALUATEPfS_S_$_Z9J_0_18_18PfS_:
[----:B------:R-:W-:Y:S01]  /*da10*/  IADD3 R1, PT, PT, R1, -0x8, RZ ;  /* 0xfffffff801017810 */ /* 0x000fe20007ffe0ff */
[----:B------:R-:W-:-:S04]  /*da20*/  IMAD.MOV.U32 R3, RZ, RZ, R5 ;  /* 0x000000ffff037224 */ /* 0x000fc800078e0005 */
[----:B------:R0:W-:Y:S02]  /*da30*/  STL [R1], R2 ;  /* 0x0000000201007387 */ /* 0x0001e40000100800 */
[----:B0-----:R-:W-:Y:S01]  /*da40*/  MOV R2, R4 ;  /* 0x0000000400027202 */ /* 0x001fe20000000f00 */
[----:B------:R-:W0:Y:S05]  /*da50*/  LDCU.64 UR4, c[0x0][0x358] ;  /* 0x00006b00ff0477ac */ /* 0x000e2a0008000a00 */
[----:B0-----:R-:W2:Y:S02]  /*da60*/  LD.E R2, desc[UR4][R2.64+0x28] ;  /* 0x0000280402027980 */ /* 0x001ea4000c101900 */
[----:B--2---:R-:W-:-:S02]  /*da70*/  FADD R4, R2, R2 ;  /* 0x0000000202047221 */ /* 0x004fc40000000000 */
[----:B------:R0:W2:Y:S02]  /*da80*/  LDL R2, [R1] ;  /* 0x0000000001027983 */ /* 0x0000a40000100800 */
[----:B0-----:R-:W-:Y:S01]  /*da90*/  VIADD R1, R1, 0x8 ;  /* 0x0000000801017836 */ /* 0x001fe20000000000 */
[----:B--2---:R-:W-:Y:S06]  /*daa0*/  RET.REL.NODEC R20 `(_Z12KKT_EVALUATEPfS_S_) ;  /* 0xffffff2414547950 */ /* 0x004fec0003c3ffff */
        .type           $_Z12KKT_EVALUATEPfS_S_$_Z9J_0_18_19PfS_,@function
        .size           $_Z12KKT_EVALUATEPfS_S_$_Z9J_0_18_19PfS_,($_Z12KKT_EVALUATEPfS_S_$_Z9J_0_18_20PfS_ - $_Z12KKT_EVALUATEPfS_S_$_Z9J_0_18_19PfS_)
$_Z12KKT_EVALUATEPfS_S_$_Z9J_0_18_19PfS_:
[----:B------:R-:W-:Y:S01]  /*dab0*/  HFMA2 R4, -RZ, RZ, 0, 0 ;  /* 0x00000000ff047431 */ /* 0x000fe200000001ff */
[----:B------:R-:W-:Y:S06]  /*dac0*/  RET.REL.NODEC R20 `(_Z12KKT_EVALUATEPfS_S_) ;  /* 0xffffff24144c7950 */ /* 0x000fec0003c3ffff */
        .type           $_Z12KKT_EVALUATEPfS_S_$_Z9J_0_18_20PfS_,@function
        .size           $_Z12KKT_EVALUATEPfS_S_$_Z9J_0_18_20PfS_,($_Z12KKT_EVALUATEPfS_S_$_Z9J_0_18_21PfS_ - $_Z12KKT_EVALUATEPfS_S_$_Z9J_0_18_20PfS_)
$_Z12KKT_EVALUATEPfS_S_$_Z9J_0_18_20PfS_:
[----:B------:R-:W-:Y:S01]  /*dad0*/  IMAD.MOV.U32 R4, RZ, RZ, RZ ;  /* 0x000000ffff047224 */ /* 0x000fe200078e00ff */
[----:B------:R-:W-:Y:S06]  /*dae0*/  RET.REL.NODEC R20 `(_Z12KKT_EVALUATEPfS_S_) ;  /* 0xffffff2414447950 */ /* 0x000fec0003c3ffff */
        .type           $_Z12KKT_EVALUATEPfS_S_$_Z9J_0_18_21PfS_,@function
        .size           $_Z12KKT_EVALUATEPfS_S_$_Z9J_0_18_21PfS_,($_Z12KKT_EVALUATEPfS_S_$_Z9J_0_19_10PfS_ - $_Z12KKT_EVALUATEPfS_S_$_Z9J_0_18_21PfS_)
$_Z12KKT_EVALUATEPfS_S_$_Z9J_0_18_21PfS_:
[----:B------:R-:W-:Y:S01]  /*daf0*/  MOV R4, RZ ;  /* 0x000000ff00047202 */ /* 0x000fe20000000f00 */
[----:B------:R-:W-:Y:S06]  /*db00*/  RET.REL.NODEC R20 `(_Z12KKT_EVALUATEPfS_S_) ;  /* 0xffffff24143c7950 */ /* 0x000fec0003c3ffff */
        .type           $_Z12KKT_EVALUATEPfS_S_$_Z9J_0_19_10PfS_,@function
        .size           $_Z12KKT_EVALUATEPfS_S_$_Z9J_0_19_10PfS_,($_Z12KKT_EVALUATEPfS_S_$_Z9J_0_19_11PfS_ - $_Z12KKT_EVALUATEPfS_S_$_Z9J_0_19_10PfS_)
$_Z12KKT_EVALUATEPfS_S_$_Z9J_0_19_10PfS_:
[----:B------:R-:W-:Y:S01]  /*db10*/  IMAD.MOV.U32 R4, RZ, RZ, RZ ;  /* 0x000000ffff047224 */ /* 0x000fe200078e00ff */
[----:B------:R-:W-:Y:S06]  /*db20*/  RET.REL.NODEC R20 `(_Z12KKT_EVALUATEPfS_S_) ;  /* 0xffffff2414347950 */ /* 0x000fec0003c3ffff */
        .type           $_Z12KKT_EVALUATEPfS_S_$_Z9J_0_19_11PfS_,@function
        .size           $_Z12KKT_EVALUATEPfS_S_$_Z9J_0_19_11PfS_,($_Z12KKT_EVALUATEPfS_S_$_Z9J_0_19_12PfS_ - $_Z12KKT_EVALUATEPfS_S_$_Z9J_0_19_11PfS_)
$_Z12KKT_EVALUATEPfS_S_$_Z9J_0_19_11PfS_:
        /* <DEDUP_REMOVED lines=10> */
        .type           $_Z12KKT_EVALUATEPfS_S_$_Z9J_0_19_12PfS_,@function
        .size           $_Z12KKT_EVALUATEPfS_S_$_Z9J_0_19_12PfS_,($_Z12KKT_EVALUATEPfS_S_$_Z9J_0_19_13PfS_ - $_Z12KKT_EVALUATEPfS_S_$_Z9J_0_19_12PfS_)
$_Z12KKT_EVALUATEPfS_S_$_Z9J_0_19_12PfS_:
[----:B------:R-:W-:Y:S01]  /*dbd0*/  HFMA2 R4, -RZ, RZ, 0, 0 ;  /* 0x00000000ff047431 */ /* 0x000fe200000001ff */
[----:B------:R-:W-:Y:S06]  /*dbe0*/  RET.REL.NODEC R20 `(_Z12KKT_EVALUATEPfS_S_) ;  /* 0xffffff2414047950 */ /* 0x000fec0003c3ffff */
        .type           $_Z12KKT_EVALUATEPfS_S_$_Z9J_0_19_13PfS_,@function
        .size           $_Z12KKT_EVALUATEPfS_S_$_Z9J_0_19_13PfS_,($_Z12KKT_EVALUATEPfS_S_$_Z9J_0_19_14PfS_ - $_Z12KKT_EVALUATEPfS_S_$_Z9J_0_19_13PfS_)
$_Z12KKT_EVALUATEPfS_S_$_Z9J_0_19_13PfS_:
[----:B------:R-:W-:Y:S01]  /*dbf0*/  IMAD.MOV.U32 R4, RZ, RZ, RZ ;  /* 0x000000ffff047224 */ /* 0x000fe200078e00ff */
[----:B------:R-:W-:Y:S06]  /*dc00*/  RET.REL.NODEC R20 `(_Z12KKT_EVALUATEPfS_S_) ;  /* 0xffffff2014fc7950 */ /* 0x000fec0003c3ffff */
        .type           $_Z12KKT_EVALUATEPfS_S_$_Z9J_0_19_14PfS_,@function
        .size           $_Z12KKT_EVALUATEPfS_S_$_Z9J_0_19_14PfS_,($_Z12KKT_EVALUATEPfS_S_$_Z9J_0_19_15PfS_ - $_Z12KKT_EVALUATEPfS_S_$_Z9J_0_19_14PfS_)
$_Z12KKT_EVALUATEPfS_S_$_Z9J_0_19_14PfS_:
[----:B------:R-:W-:Y:S01]  /*dc10*/  MOV R4, RZ ;  /* 0x000000ff00047202 */ /* 0x000fe20000000f00 */
[----:B------:R-:W-:Y:S06]  /*dc20*/  RET.REL.NODEC R20 `(_Z12KKT_EVALUATEPfS_S_) ;  /* 0xffffff2014f47950 */ /* 0x000fec0003c3ffff */
        .type           $_Z12KKT_EVALUATEPfS_S_$_Z9J_0_19_15PfS_,@function
        .size           $_Z12KKT_EVALUATEPfS_S_$_Z9J_0_19_15PfS_,($_Z12KKT_EVALUATEPfS_S_$_Z9J_0_19_16PfS_ - $_Z12KKT_EVALUATEPfS_S_$_Z9J_0_19_15PfS_)
$_Z12KKT_EVALUATEPfS_S_$_Z9J_0_19_15PfS_:
[----:B------:R-:W-:Y:S01]  /*dc30*/  IMAD.MOV.U32 R4, RZ, RZ, RZ ;  /* 0x000000ffff047224 */ /* 0x000fe200078e00ff */
[----:B------:R-:W-:Y:S06]  /*dc40*/  RET.REL.NODEC R20 `(_Z12KKT_EVALUATEPfS_S_) ;  /* 0xffffff2014ec7950 */ /* 0x000fec0003c3ffff */
        .type           $_Z12KKT_EVALUATEPfS_S_$_Z9J_0_19_16PfS_,@function
        .size           $_Z12KKT_EVALUATEPfS_S_$_Z9J_0_19_16PfS_,($_Z12KKT_EVALUATEPfS_S_$_Z9J_0_19_17PfS_ - $_Z12KKT_EVALUATEPfS_S_$_Z9J_0_19_16PfS_)
$_Z12KKT_EVALUATEPfS_S_$_Z9J_0_19_16PfS_:
[----:B------:R-:W-:Y:S01]  /*dc50*/  HFMA2 R4, -RZ, RZ, 0, 0 ;  /* 0x00000000ff047431 */ /* 0x000fe200000001ff */
[----:B------:R-:W-:Y:S06]  /*dc60*/  RET.REL.NODEC R20 `(_Z12KKT_EVALUATEPfS_S_) ;  /* 0xffffff2014e47950 */ /* 0x000fec0003c3ffff */
        .type           $_Z12KKT_EVALUATEPfS_S_$_Z9J_0_19_17PfS_,@function
        .size           $_Z12KKT_EVALUATEPfS_S_$_Z9J_0_19_17PfS_,($_Z12KKT_EVALUATEPfS_S_$_Z9J_0_19_18PfS_ - $_Z12KKT_EVALUATEPfS_S_$_Z9J_0_19_17PfS_)
$_Z12KKT_EVALUATEPfS_S_$_Z9J_0_19_17PfS_:
[----:B------:R-:W-:Y:S01]  /*dc70*/  IMAD.MOV.U32 R4, RZ, RZ, RZ ;  /* 0x000000ffff047224 */ /* 0x000fe200078e00ff */
[----:B------:R-:W-:Y:S06]  /*dc80*/  RET.REL.NODEC R20 `(_Z12KKT_EVALUATEPfS_S_) ;  /* 0xffffff2014dc7950 */ /* 0x000fec0003c3ffff */
        .type           $_Z12KKT_EVALUATEPfS_S_$_Z9J_0_19_18PfS_,@function
        .size           $_Z12KKT_EVALUATEPfS_S_$_Z9J_0_19_18PfS_,($_Z12KKT_EVALUATEPfS_S_$_Z9J_0_19_19PfS_ - $_Z12KKT_EVALUATEPfS_S_$_Z9J_0_19_18PfS_)
$_Z12KKT_EVALUATEPfS_S_$_Z9J_0_19_18PfS_:
[----:B------:R-:W-:Y:S01]  /*dc90*/  MOV R4, RZ ;  /* 0x000000ff00047202 */ /* 0x000fe20000000f00 */
[----:B------:R-:W-:Y:S06]  /*dca0*/  RET.REL.NODEC R20 `(_Z12KKT_EVALUATEPfS_S_) ;  /* 0xffffff2014d47950 */ /* 0x000fec0003c3ffff */
        .type           $_Z12KKT_EVALUATEPfS_S_$_Z9J_0_19_19PfS_,@function
        .size           $_Z12KKT_EVALUATEPfS_S_$_Z9J_0_19_19PfS_,($_Z12KKT_EVALUATEPfS_S_$_Z9J_0_19_20PfS_ - $_Z12KKT_EVALUATEPfS_S_$_Z9J_0_19_19PfS_)
$_Z12KKT_EVALUATEPfS_S_$_Z9J_0_19_19PfS_:
        /* <DEDUP_REMOVED lines=10> */
        .type           $_Z12KKT_EVALUATEPfS_S_$_Z9J_0_19_20PfS_,@function
        .size           $_Z12KKT_EVALUATEPfS_S_$_Z9J_0_19_20PfS_,($_Z12KKT_EVALUATEPfS_S_$_Z9J_0_19_21PfS_ - $_Z12KKT_EVALUATEPfS_S_$_Z9J_0_19_20PfS_)
$_Z12KKT_EVALUATEPfS_S_$_Z9J_0_19_20PfS_:
[----:B------:R-:W-:Y:S01]  /*dd50*/  IMAD.MOV.U32 R4, RZ, RZ, RZ ;  /* 0x000000ffff047224 */ /* 0x000fe200078e00ff */
[----:B------:R-:W-:Y:S06]  /*dd60*/  RET.REL.NODEC R20 `(_Z12KKT_EVALUATEPfS_S_) ;  /* 0xffffff2014a47950 */ /* 0x000fec0003c3ffff */
        .type           $_Z12KKT_EVALUATEPfS_S_$_Z9J_0_19_21PfS_,@function
        .size           $_Z12KKT_EVALUATEPfS_S_$_Z9J_0_19_21PfS_,($_Z12KKT_EVALUATEPfS_S_$_Z9J_0_20_10PfS_ - $_Z12KKT_EVALUATEPfS_S_$_Z9J_0_19_21PfS_)
$_Z12KKT_EVALUATEPfS_S_$_Z9J_0_19_21PfS_:
[----:B------:R-:W-:Y:S01]  /*dd70*/  HFMA2 R4, -RZ, RZ, 0, 0 ;  /* 0x00000000ff047431 */ /* 0x000fe200000001ff */
[----:B------:R-:W-:Y:S06]  /*dd80*/  RET.REL.NODEC R20 `(_Z12KKT_EVALUATEPfS_S_) ;  /* 0xffffff20149c7950 */ /* 0x000fec0003c3ffff */
        .type           $_Z12KKT_EVALUATEPfS_S_$_Z9J_0_20_10PfS_,@function
        .size           $_Z12KKT_EVALUATEPfS_S_$_Z9J_0_20_10PfS_,($_Z12KKT_EVALUATEPfS_S_$_Z9J_0_20_11PfS_ - $_Z12KKT_EVALUATEPfS_S_$_Z9J_0_20_10PfS_)
$_Z12KKT_EVALUATEPfS_S_$_Z9J_0_20_10PfS_:
[----:B------:R-:W-:Y:S01]  /*dd90*/  IMAD.MOV.U32 R4, RZ, RZ, RZ ;  /* 0x000000ffff047224 */ /* 0x000fe200078e00ff */
[----:B------:R-:W-:Y:S06]  /*dda0*/  RET.REL.NODEC R20 `(_Z12KKT_EVALUATEPfS_S_) ;  /* 0xffffff2014947950 */ /* 0x000fec0003c3ffff */
        .type           $_Z12KKT_EVALUATEPfS_S_$_Z9J_0_20_11PfS_,@function
        .size           $_Z12KKT_EVALUATEPfS_S_$_Z9J_0_20_11PfS_,($_Z12KKT_EVALUATEPfS_S_$_Z9J_0_20_12PfS_ - $_Z12KKT_EVALUATEPfS_S_$_Z9J_0_20_11PfS_)
$_Z12KKT_EVALUATEPfS_S_$_Z9J_0_20_11PfS_:
[----:B------:R-:W-:Y:S01]  /*ddb0*/  MOV R4, RZ ;  /* 0x000000ff00047202 */ /* 0x000fe20000000f00 */
[----:B------:R-:W-:Y:S06]  /*ddc0*/  RET.REL.NODEC R20 `(_Z12KKT_EVALUATEPfS_S_) ;  /* 0xffffff20148c7950 */ /* 0x000fec0003c3ffff */
        .type           $_Z12KKT_EVALUATEPfS_S_$_Z9J_0_20_12PfS_,@function
        .size           $_Z12KKT_EVALUATEPfS_S_$_Z9J_0_20_12PfS_,($_Z12KKT_EVALUATEPfS_S_$_Z9J_0_20_13PfS_ - $_Z12KKT_EVALUATEPfS_S_$_Z9J_0_20_12PfS_)
$_Z12KKT_EVALUATEPfS_S_$_Z9J_0_20_12PfS_:
        /* <DEDUP_REMOVED lines=10> */
        .type           $_Z12KKT_EVALUATEPfS_S_$_Z9J_0_20_13PfS_,@function
        .size           $_Z12KKT_EVALUATEPfS_S_$_Z9J_0_20_13PfS_,($_Z12KKT_EVALUATEPfS_S_$_Z9J_0_20_14PfS_ - $_Z12KKT_EVALUATEPfS_S_$_Z9J_0_20_13PfS_)
$_Z12KKT_EVALUATEPfS_S_$_Z9J_0_20_13PfS_:
[----:B------:R-:W-:Y:S01]  /*de70*/  IMAD.MOV.U32 R4, RZ, RZ, RZ ;  /* 0x000000ffff047224 */ /* 0x000fe200078e00ff */
[----:B------:R-:W-:Y:S06]  /*de80*/  RET.REL.NODEC R20 `(_Z12KKT_EVALUATEPfS_S_) ;  /* 0xffffff20145c7950 */ /* 0x000fec0003c3ffff */
        .type           $_Z12KKT_EVALUATEPfS_S_$_Z9J_0_20_14PfS_,@function
        .size           $_Z12KKT_EVALUATEPfS_S_$_Z9J_0_20_14PfS_,($_Z12KKT_EVALUATEPfS_S_$_Z9J_0_20_15PfS_ - $_Z12KKT_EVALUATEPfS_S_$_Z9J_0_20_14PfS_)
$_Z12KKT_EVALUATEPfS_S_$_Z9J_0_20_14PfS_:
[----:B------:R-:W-:Y:S01]  /*de90*/  HFMA2 R4, -RZ, RZ, 0, 0 ;  /* 0x00000000ff047431 */ /* 0x000fe200000001ff */
[----:B------:R-:W-:Y:S06]  /*dea0*/  RET.REL.NODEC R20 `(_Z12KKT_EVALUATEPfS_S_) ;  /* 0xffffff2014547950 */ /* 0x000fec0003c3ffff */
        .type           $_Z12KKT_EVALUATEPfS_S_$_Z9J_0_20_15PfS_,@function
        .size           $_Z12KKT_EVALUATEPfS_S_$_Z9J_0_20_15PfS_,($_Z12KKT_EVALUATEPfS_S_$_Z9J_0_20_16PfS_ - $_Z12KKT_EVALUATEPfS_S_$_Z9J_0_20_15PfS_)
$_Z12KKT_EVALUATEPfS_S_$_Z9J_0_20_15PfS_:
[----:B------:R-:W-:Y:S01]  /*deb0*/  IMAD.MOV.U32 R4, RZ, RZ, RZ ;  /* 0x000000ffff047224 */ /* 0x000fe200078e00ff */
[----:B------:R-:W-:Y:S06]  /*dec0*/  RET.REL.NODEC R20 `(_Z12KKT_EVALUATEPfS_S_) ;  /* 0xffffff20144c7950 */ /* 0x000fec0003c3ffff */
        .type           $_Z12KKT_EVALUATEPfS_S_$_Z9J_0_20_16PfS_,@function
        .size           $_Z12KKT_EVALUATEPfS_S_$_Z9J_0_20_16PfS_,($_Z12KKT_EVALUATEPfS_S_$_Z9J_0_20_17PfS_ - $_Z12KKT_EVALUATEPfS_S_$_Z9J_0_20_16PfS_)
$_Z12KKT_EVALUATEPfS_S_$_Z9J_0_20_16PfS_:
[----:B------:R-:W-:Y:S01]  /*ded0*/  MOV R4, RZ ;  /* 0x000000ff00047202 */ /* 0x000fe20000000f00 */
[----:B------:R-:W-:Y:S06]  /*dee0*/  RET.REL.NODEC R20 `(_Z12KKT_EVALUATEPfS_S_) ;  /* 0xffffff2014447950 */ /* 0x000fec0003c3ffff */
        .type           $_Z12KKT_EVALUATEPfS_S_$_Z9J_0_20_17PfS_,@function
        .size           $_Z12KKT_EVALUATEPfS_S_$_Z9J_0_20_17PfS_,($_Z12KKT_EVALUATEPfS_S_$_Z9J_0_20_18PfS_ - $_Z12KKT_EVALUATEPfS_S_$_Z9J_0_20_17PfS_)
$_Z12KKT_EVALUATEPfS_S_$_Z9J_0_20_17PfS_:
[----:B------:R-:W-:Y:S01]  /*def0*/  IMAD.MOV.U32 R4, RZ, RZ, RZ ;  /* 0x000000ffff047224 */ /* 0x000fe200078e00ff */
[----:B------:R-:W-:Y:S06]  /*df00*/  RET.REL.NODEC R20 `(_Z12KKT_EVALUATEPfS_S_) ;  /* 0xffffff20143c7950 */ /* 0x000fec0003c3ffff */
        .type           $_Z12KKT_EVALUATEPfS_S_$_Z9J_0_20_18PfS_,@function
        .size           $_Z12KKT_EVALUATEPfS_S_$_Z9J_0_20_18PfS_,($_Z12KKT_EVALUATEPfS_S_$_Z9J_0_20_19PfS_ - $_Z12KKT_EVALUATEPfS_S_$_Z9J_0_20_18PfS_)
$_Z12KKT_EVALUATEPfS_S_$_Z9J_0_20_18PfS_:
[----:B------:R-:W-:Y:S01]  /*df10*/  HFMA2 R4, -RZ, RZ, 0, 0 ;  /* 0x00000000ff047431 */ /* 0x000fe200000001ff */
[----:B------:R-:W-:Y:S06]  /*df20*/  RET.REL.NODEC R20 `(_Z12KKT_EVALUATEPfS_S_) ;  /* 0xffffff2014347950 */ /* 0x000fec0003c3ffff */
        .type           $_Z12KKT_EVALUATEPfS_S_$_Z9J_0_20_19PfS_,@function
        .size           $_Z12KKT_EVALUATEPfS_S_$_Z9J_0_20_19PfS_,($_Z12KKT_EVALUATEPfS_S_$_Z9J_0_20_20PfS_ - $_Z12KKT_EVALUATEPfS_S_$_Z9J_0_20_19PfS_)
$_Z12KKT_EVALUATEPfS_S_$_Z9J_0_20_19PfS_:
[----:B------:R-:W-:Y:S01]  /*df30*/  IMAD.MOV.U32 R4, RZ, RZ, RZ ;  /* 0x000000ffff047224 */ /* 0x000fe200078e00ff */
[----:B------:R-:W-:Y:S06]  /*df40*/  RET.REL.NODEC R20 `(_Z12KKT_EVALUATEPfS_S_) ;  /* 0xffffff20142c7950 */ /* 0x000fec0003c3ffff */
        .type           $_Z12KKT_EVALUATEPfS_S_$_Z9J_0_20_20PfS_,@function
        .size           $_Z12KKT_EVALUATEPfS_S_$_Z9J_0_20_20PfS_,($_Z12KKT_EVALUATEPfS_S_$_Z9J_0_20_21PfS_ - $_Z12KKT_EVALUATEPfS_S_$_Z9J_0_20_20PfS_)
$_Z12KKT_EVALUATEPfS_S_$_Z9J_0_20_20PfS_:
        /* <DEDUP_REMOVED lines=10> */
        .type           $_Z12KKT_EVALUATEPfS_S_$_Z9J_0_20_21PfS_,@function
        .size           $_Z12KKT_EVALUATEPfS_S_$_Z9J_0_20_21PfS_,($_Z12KKT_EVALUATEPfS_S_$_Z9J_0_21_10PfS_ - $_Z12KKT_EVALUATEPfS_S_$_Z9J_0_20_21PfS_)
$_Z12KKT_EVALUATEPfS_S_$_Z9J_0_20_21PfS_:
[----:B------:R-:W-:Y:S01]  /*dff0*/  HFMA2 R4, -RZ, RZ, 0, 0 ;  /* 0x00000000ff047431 */ /* 0x000fe200000001ff */
[----:B------:R-:W-:Y:S06]  /*e000*/  RET.REL.NODEC R20 `(_Z12KKT_EVALUATEPfS_S_) ;  /* 0xffffff1c14fc7950 */ /* 0x000fec0003c3ffff */
        .type           $_Z12KKT_EVALUATEPfS_S_$_Z9J_0_21_10PfS_,@function
        .size           $_Z12KKT_EVALUATEPfS_S_$_Z9J_0_21_10PfS_,($_Z12KKT_EVALUATEPfS_S_$_Z9J_0_21_11PfS_ - $_Z12KKT_EVALUATEPfS_S_$_Z9J_0_21_10PfS_)
$_Z12KKT_EVALUATEPfS_S_$_Z9J_0_21_10PfS_:
[----:B------:R-:W-:Y:S01]  /*e010*/  IMAD.MOV.U32 R4, RZ, RZ, RZ ;  /* 0x000000ffff047224 */ /* 0x000fe200078e00ff */
[----:B------:R-:W-:Y:S06]  /*e020*/  RET.REL.NODEC R20 `(_Z12KKT_EVALUATEPfS_S_) ;  /* 0xffffff1c14f47950 */ /* 0x000fec0003c3ffff */
        .type           $_Z12KKT_EVALUATEPfS_S_$_Z9J_0_21_11PfS_,@function
        .size           $_Z12KKT_EVALUATEPfS_S_$_Z9J_0_21_11PfS_,($_Z12KKT_EVALUATEPfS_S_$_Z9J_0_21_12PfS_ - $_Z12KKT_EVALUATEPfS_S_$_Z9J_0_21_11PfS_)
$_Z12KKT_EVALUATEPfS_S_$_Z9J_0_21_11PfS_:
[----:B------:R-:W-:Y:S01]  /*e030*/  MOV R4, RZ ;  /* 0x000000ff00047202 */ /* 0x000fe20000000f00 */
[----:B------:R-:W-:Y:S06]  /*e040*/  RET.REL.NODEC R20 `(_Z12KKT_EVALUATEPfS_S_) ;  /* 0xffffff1c14ec7950 */ /* 0x000fec0003c3ffff */
        .type           $_Z12KKT_EVALUATEPfS_S_$_Z9J_0_21_12PfS_,@function
        .size           $_Z12KKT_EVALUATEPfS_S_$_Z9J_0_21_12PfS_,($_Z12KKT_EVALUATEPfS_S_$_Z9J_0_21_13PfS_ - $_Z12KKT_EVALUATEPfS_S_$_Z9J_0_21_12PfS_)
$_Z12KKT_EVALUATEPfS_S_$_Z9J_0_21_12PfS_:
[----:B------:R-:W-:Y:S01]  /*e050*/  IMAD.MOV.U32 R4, RZ, RZ, RZ ;  /* 0x000000ffff047224 */ /* 0x000fe200078e00ff */
[----:B------:R-:W-:Y:S06]  /*e060*/  RET.REL.NODEC R20 `(_Z12KKT_EVALUATEPfS_S_) ;  /* 0xffffff1c14e47950 */ /* 0x000fec0003c3ffff */
        .type           $_Z12KKT_EVALUATEPfS_S_$_Z9J_0_21_13PfS_,@function
        .size           $_Z12KKT_EVALUATEPfS_S_$_Z9J_0_21_13PfS_,($_Z12KKT_EVALUATEPfS_S_$_Z9J_0_21_14PfS_ - $_Z12KKT_EVALUATEPfS_S_$_Z9J_0_21_13PfS_)
$_Z12KKT_EVALUATEPfS_S_$_Z9J_0_21_13PfS_:
        /* <DEDUP_REMOVED lines=10> */
        .type           $_Z12KKT_EVALUATEPfS_S_$_Z9J_0_21_14PfS_,@function
        .size           $_Z12KKT_EVALUATEPfS_S_$_Z9J_0_21_14PfS_,($_Z12KKT_EVALUATEPfS_S_$_Z9J_0_21_15PfS_ - $_Z12KKT_EVALUATEPfS_S_$_Z9J_0_21_14PfS_)
$_Z12KKT_EVALUATEPfS_S_$_Z9J_0_21_14PfS_:
[----:B------:R-:W-:Y:S01]  /*e110*/  HFMA2 R4, -RZ, RZ, 0, 0 ;  /* 0x00000000ff047431 */ /* 0x000fe200000001ff */
[----:B------:R-:W-:Y:S06]  /*e120*/  RET.REL.NODEC R20 `(_Z12KKT_EVALUATEPfS_S_) ;  /* 0xffffff1c14b47950 */ /* 0x000fec0003c3ffff */
        .type           $_Z12KKT_EVALUATEPfS_S_$_Z9J_0_21_15PfS_,@function
        .size           $_Z12KKT_EVALUATEPfS_S_$_Z9J_0_21_15PfS_,($_Z12KKT_EVALUATEPfS_S_$_Z9J_0_21_16PfS_ - $_Z12KKT_EVALUATEPfS_S_$_Z9J_0_21_15PfS_)
$_Z12KKT_EVALUATEPfS_S_$_Z9J_0_21_15PfS_:
[----:B------:R-:W-:Y:S01]  /*e130*/  IMAD.MOV.U32 R4, RZ, RZ, RZ ;  /* 0x000000ffff047224 */ /* 0x000fe200078e00ff */
[----:B------:R-:W-:Y:S06]  /*e140*/  RET.REL.NODEC R20 `(_Z12KKT_EVALUATEPfS_S_) ;  /* 0xffffff1c14ac7950 */ /* 0x000fec0003c3ffff */
        .type           $_Z12KKT_EVALUATEPfS_S_$_Z9J_0_21_16PfS_,@function
        .size           $_Z12KKT_EVALUATEPfS_S_$_Z9J_0_21_16PfS_,($_Z12KKT_EVALUATEPfS_S_$_Z9J_0_21_17PfS_ - $_Z12KKT_EVALUATEPfS_S_$_Z9J_0_21_16PfS_)
$_Z12KKT_EVALUATEPfS_S_$_Z9J_0_21_16PfS_:
[----:B------:R-:W-:Y:S01]  /*e150*/  MOV R4, RZ ;  /* 0x000000ff00047202 */ /* 0x000fe20000000f00 */
[----:B------:R-:W-:Y:S06]  /*e160*/  RET.REL.NODEC R20 `(_Z12KKT_EVALUATEPfS_S_) ;  /* 0xffffff1c14a47950 */ /* 0x000fec0003c3ffff */
        .type           $_Z12KKT_EVALUATEPfS_S_$_Z9J_0_21_17PfS_,@function
        .size           $_Z12KKT_EVALUATEPfS_S_$_Z9J_0_21_17PfS_,($_Z12KKT_EVALUATEPfS_S_$_Z9J_0_21_18PfS_ - $_Z12KKT_EVALUATEPfS_S_$_Z9J_0_21_17PfS_)
$_Z12KKT_EVALUATEPfS_S_$_Z9J_0_21_17PfS_:
[----:B------:R-:W-:Y:S01]  /*e170*/  IMAD.MOV.U32 R4, RZ, RZ, RZ ;  /* 0x000000ffff047224 */ /* 0x000fe200078e00ff */
[----:B------:R-:W-:Y:S06]  /*e180*/  RET.REL.NODEC R20 `(_Z12KKT_EVALUATEPfS_S_) ;  /* 0xffffff1c149c7950 */ /* 0x000fec0003c3ffff */
        .type           $_Z12KKT_EVALUATEPfS_S_$_Z9J_0_21_18PfS_,@function
        .size           $_Z12KKT_EVALUATEPfS_S_$_Z9J_0_21_18PfS_,($_Z12KKT_EVALUATEPfS_S_$_Z9J_0_21_19PfS_ - $_Z12KKT_EVALUATEPfS_S_$_Z9J_0_21_18PfS_)
$_Z12KKT_EVALUATEPfS_S_$_Z9J_0_21_18PfS_:
[----:B------:R-:W-:Y:S01]  /*e190*/  HFMA2 R4, -RZ, RZ, 0, 0 ;  /* 0x00000000ff047431 */ /* 0x000fe200000001ff */
[----:B------:R-:W-:Y:S06]  /*e1a0*/  RET.REL.NODEC R20 `(_Z12KKT_EVALUATEPfS_S_) ;  /* 0xffffff1c14947950 */ /* 0x000fec0003c3ffff */
        .type           $_Z12KKT_EVALUATEPfS_S_$_Z9J_0_21_19PfS_,@function
        .size           $_Z12KKT_EVALUATEPfS_S_$_Z9J_0_21_19PfS_,($_Z12KKT_EVALUATEPfS_S_$_Z9J_0_21_20PfS_ - $_Z12KKT_EVALUATEPfS_S_$_Z9J_0_21_19PfS_)
$_Z12KKT_EVALUATEPfS_S_$_Z9J_0_21_19PfS_:
[----:B------:R-:W-:Y:S01]  /*e1b0*/  IMAD.MOV.U32 R4, RZ, RZ, RZ ;  /* 0x000000ffff047224 */ /* 0x000fe200078e00ff */
[----:B------:R-:W-:Y:S06]  /*e1c0*/  RET.REL.NODEC R20 `(_Z12KKT_EVALUATEPfS_S_) ;  /* 0xffffff1c148c7950 */ /* 0x000fec0003c3ffff */
        .type           $_Z12KKT_EVALUATEPfS_S_$_Z9J_0_21_20PfS_,@function
        .size           $_Z12KKT_EVALUATEPfS_S_$_Z9J_0_21_20PfS_,($_Z12KKT_EVALUATEPfS_S_$_Z9J_0_21_21PfS_ - $_Z12KKT_EVALUATEPfS_S_$_Z9J_0_21_20PfS_)
$_Z12KKT_EVALUATEPfS_S_$_Z9J_0_21_20PfS_:
[----:B------:R-:W-:Y:S01]  /*e1d0*/  MOV R4, RZ ;  /* 0x000000ff00047202 */ /* 0x000fe20000000f00 */
[----:B------:R-:W-:Y:S06]  /*e1e0*/  RET.REL.NODEC R20 `(_Z12KKT_EVALUATEPfS_S_) ;  /* 0xffffff1c14847950 */ /* 0x000fec0003c3ffff */
        .type           $_Z12KKT_EVALUATEPfS_S_$_Z9J_0_21_21PfS_,@function
        .size           $_Z12KKT_EVALUATEPfS_S_$_Z9J_0_21_21PfS_,($_Z12KKT_EVALUATEPfS_S_$_Z9J_1_10_10PfS_ - $_Z12KKT_EVALUATEPfS_S_$_Z9J_0_21_21PfS_)
$_Z12KKT_EVALUATEPfS_S_$_Z9J_0_21_21PfS_:
        /* <DEDUP_REMOVED lines=10> */
        .type           $_Z12KKT_EVALUATEPfS_S_$_Z9J_1_10_10PfS_,@function
        .size           $_Z12KKT_EVALUATEPfS_S_$_Z9J_1_10_10PfS_,($_Z12KKT_EVALUATEPfS_S_$_Z9J_1_10_11PfS_ - $_Z12KKT_EVALUATEPfS_S_$_Z9J_1_10_10PfS_)
$_Z12KKT_EVALUATEPfS_S_$_Z9J_1_10_10PfS_:
[----:B------:R-:W-:Y:S01]  /*e290*/  IMAD.MOV.U32 R4, RZ, RZ, RZ ;  /* 0x000000ffff047224 */ /* 0x000fe200078e00ff */
[----:B------:R-:W-:Y:S06]  /*e2a0*/  RET.REL.NODEC R20 `(_Z12KKT_EVALUATEPfS_S_) ;  /* 0xffffff1c14547950 */ /* 0x000fec0003c3ffff */
        .type           $_Z12KKT_EVALUATEPfS_S_$_Z9J_1_10_11PfS_,@function
        .size           $_Z12KKT_EVALUATEPfS_S_$_Z9J_1_10_11PfS_,($_Z12KKT_EVALUATEPfS_S_$_Z9J_1_10_12PfS_ - $_Z12KKT_EVALUATEPfS_S_$_Z9J_1_10_11PfS_)
$_Z12KKT_EVALUATEPfS_S_$_Z9J_1_10_11PfS_:
[----:B------:R-:W-:Y:S01]  /*e2b0*/  HFMA2 R4, -RZ, RZ, 0, 0 ;  /* 0x00000000ff047431 */ /* 0x000fe200000001ff */
[----:B------:R-:W-:Y:S06]  /*e2c0*/  RET.REL.NODEC R20 `(_Z12KKT_EVALUATEPfS_S_) ;  /* 0xffffff1c144c7950 */ /* 0x000fec0003c3ffff */
        .type           $_Z12KKT_EVALUATEPfS_S_$_Z9J_1_10_12PfS_,@function
        .size           $_Z12KKT_EVALUATEPfS_S_$_Z9J_1_10_12PfS_,($_Z12KKT_EVALUATEPfS_S_$_Z9J_1_10_13PfS_ - $_Z12KKT_EVALUATEPfS_S_$_Z9J_1_10_12PfS_)
$_Z12KKT_EVALUATEPfS_S_$_Z9J_1_10_12PfS_:
[----:B------:R-:W-:Y:S01]  /*e2d0*/  IMAD.MOV.U32 R4, RZ, RZ, RZ ;  /* 0x000000ffff047224 */ /* 0x000fe200078e00ff */
[----:B------:R-:W-:Y:S06]  /*e2e0*/  RET.REL.NODEC R20 `(_Z12KKT_EVALUATEPfS_S_) ;  /* 0xffffff1c14447950 */ /* 0x000fec0003c3ffff */
        .type           $_Z12KKT_EVALUATEPfS_S_$_Z9J_1_10_13PfS_,@function
        .size           $_Z12KKT_EVALUATEPfS_S_$_Z9J_1_10_13PfS_,($_Z12KKT_EVALUATEPfS_S_$_Z9J_1_10_14PfS_ - $_Z12KKT_EVALUATEPfS_S_$_Z9J_1_10_13PfS_)
$_Z12KKT_EVALUATEPfS_S_$_Z9J_1_10_13PfS_:
[----:B------:R-:W-:Y:S01]  /*e2f0*/  MOV R4, RZ ;  /* 0x000000ff00047202 */ /* 0x000fe20000000f00 */
[----:B------:R-:W-:Y:S06]  /*e300*/  RET.REL.NODEC R20 `(_Z12KKT_EVALUATEPfS_S_) ;  /* 0xffffff1c143c7950 */ /* 0x000fec0003c3ffff */
        .type           $_Z12KKT_EVALUATEPfS_S_$_Z9J_1_10_14PfS_,@function
        .size           $_Z12KKT_EVALUATEPfS_S_$_Z9J_1_10_14PfS_,($_Z12KKT_EVALUATEPfS_S_$_Z9J_1_10_15PfS_ - $_Z12KKT_EVALUATEPfS_S_$_Z9J_1_10_14PfS_)
$_Z12KKT_EVALUATEPfS_S_$_Z9J_1_10_14PfS_:
[----:B------:R-:W-:Y:S01]  /*e310*/  IMAD.MOV.U32 R4, RZ, RZ, RZ ;  /* 0x000000ffff047224 */ /* 0x000fe200078e00ff */
[----:B------:R-:W-:Y:S06]  /*e320*/  RET.REL.NODEC R20 `(_Z12KKT_EVALUATEPfS_S_) ;  /* 0xffffff1c14347950 */ /* 0x000fec0003c3ffff */
        .type           $_Z12KKT_EVALUATEPfS_S_$_Z9J_1_10_15PfS_,@function
        .size           $_Z12KKT_EVALUATEPfS_S_$_Z9J_1_10_15PfS_,($_Z12KKT_EVALUATEPfS_S_$_Z9J_1_10_16PfS_ - $_Z12KKT_EVALUATEPfS_S_$_Z9J_1_10_15PfS_)
$_Z12KKT_EVALUATEPfS_S_$_Z9J_1_10_15PfS_:
[----:B------:R-:W-:Y:S01]  /*e330*/  HFMA2 R4, -RZ, RZ, 0, 0 ;  /* 0x00000000ff047431 */ /* 0x000fe200000001ff */
[----:B------:R-:W-:Y:S06]  /*e340*/  RET.REL.NODEC R20 `(_Z12KKT_EVALUATEPfS_S_) ;  /* 0xffffff1c142c7950 */ /* 0x000fec0003c3ffff */
        .type           $_Z12KKT_EVALUATEPfS_S_$_Z9J_1_10_16PfS_,@function
        .size           $_Z12KKT_EVALUATEPfS_S_$_Z9J_1_10_16PfS_,($_Z12KKT_EVALUATEPfS_S_$_Z9J_1_10_17PfS_ - $_Z12KKT_EVALUATEPfS_S_$_Z9J_1_10_16PfS_)
$_Z12KKT_EVALUATEPfS_S_$_Z9J_1_10_16PfS_:
[----:B------:R-:W-:Y:S01]  /*e350*/  IMAD.MOV.U32 R4, RZ, RZ, RZ ;  /* 0x000000ffff047224 */ /* 0x000fe200078e00ff */
[----:B------:R-:W-:Y:S06]  /*e360*/  RET.REL.NODEC R20 `(_Z12KKT_EVALUATEPfS_S_) ;  /* 0xffffff1c14247950 */ /* 0x000fec0003c3ffff */
        .type           $_Z12KKT_EVALUATEPfS_S_$_Z9J_1_10_17PfS_,@function
        .size           $_Z12KKT_EVALUATEPfS_S_$_Z9J_1_10_17PfS_,($_Z12KKT_EVALUATEPfS_S_$_Z9J_1_10_18PfS_ - $_Z12KKT_EVALUATEPfS_S_$_Z9J_1_10_17PfS_)
$_Z12KKT_EVALUATEPfS_S_$_Z9J_1_10_17PfS_:
[----:B------:R-:W-:Y:S01]  /*e370*/  MOV R4, RZ ;  /* 0x000000ff00047202 */ /* 0x000fe20000000f00 */
[----:B------:R-:W-:Y:S06]  /*e380*/  RET.REL.NODEC R20 `(_Z12KKT_EVALUATEPfS_S_) ;  /* 0xffffff1c141c7950 */ /* 0x000fec0003c3ffff */
        .type           $_Z12KKT_EVALUATEPfS_S_$_Z9J_1_10_18PfS_,@function
        .size           $_Z12KKT_EVALUATEPfS_S_$_Z9J_1_10_18PfS_,($_Z12KKT_EVALUATEPfS_S_$_Z9J_1_10_19PfS_ - $_Z12KKT_EVALUATEPfS_S_$_Z9J_1_10_18PfS_)
$_Z12KKT_EVALUATEPfS_S_$_Z9J_1_10_18PfS_:
        /* <DEDUP_REMOVED lines=8> */
[----:B0-----:R-:W-:Y:S01]  /*e410*/  IADD3 R1, PT, PT, R1, 0x8, RZ ;  /* 0x0000000801017810 */ /* 0x001fe20007ffe0ff */
[----:B--2---:R-:W-:Y:S06]  /*e420*/  RET.REL.NODEC R20 `(_Z12KKT_EVALUATEPfS_S_) ;  /* 0xffffff1814f47950 */ /* 0x004fec0003c3ffff */
        .type           $_Z12KKT_EVALUATEPfS_S_$_Z9J_1_10_19PfS_,@function
        .size           $_Z12KKT_EVALUATEPfS_S_$_Z9J_1_10_19PfS_,($_Z12KKT_EVALUATEPfS_S_$_Z9J_1_10_20PfS_ - $_Z12KKT_EVALUATEPfS_S_$_Z9J_1_10_19PfS_)
$_Z12KKT_EVALUATEPfS_S_$_Z9J_1_10_19PfS_:
[----:B------:R-:W-:Y:S01]  /*e430*/  IMAD.MOV.U32 R4, RZ, RZ, RZ ;  /* 0x000000ffff047224 */ /* 0x000fe200078e00ff */
[----:B------:R-:W-:Y:S06]  /*e440*/  RET.REL.NODEC R20 `(_Z12KKT_EVALUATEPfS_S_) ;  /* 0xffffff1814ec7950 */ /* 0x000fec0003c3ffff */
        .type           $_Z12KKT_EVALUATEPfS_S_$_Z9J_1_10_20PfS_,@function
        .size           $_Z12KKT_EVALUATEPfS_S_$_Z9J_1_10_20PfS_,($_Z12KKT_EVALUATEPfS_S_$_Z9J_1_10_21PfS_ - $_Z12KKT_EVALUATEPfS_S_$_Z9J_1_10_20PfS_)
$_Z12KKT_EVALUATEPfS_S_$_Z9J_1_10_20PfS_:
[----:B------:R-:W-:Y:S01]  /*e450*/  HFMA2 R4, -RZ, RZ, 0, 0 ;  /* 0x00000000ff047431 */ /* 0x000fe200000001ff */
[----:B------:R-:W-:Y:S06]  /*e460*/  RET.REL.NODEC R20 `(_Z12KKT_EVALUATEPfS_S_) ;  /* 0xffffff1814e47950 */ /* 0x000fec0003c3ffff */
        .type           $_Z12KKT_EVALUATEPfS_S_$_Z9J_1_10_21PfS_,@function
        .size           $_Z12KKT_EVALUATEPfS_S_$_Z9J_1_10_21PfS_,($_Z12KKT_EVALUATEPfS_S_$_Z9J_1_11_10PfS_ - $_Z12KKT_EVALUATEPfS_S_$_Z9J_1_10_21PfS_)
$_Z12KKT_EVALUATEPfS_S_$_Z9J_1_10_21PfS_:
[----:B------:R-:W-:Y:S01]  /*e470*/  MOV R4, RZ ;  /* 0x000000ff00047202 */ /* 0x000fe20000000f00 */
[----:B------:R-:W-:Y:S06]  /*e480*/  RET.REL.NODEC R20 `(_Z12KKT_EVALUATEPfS_S_) ;  /* 0xffffff1814dc7950 */ /* 0x000fec0003c3ffff */
        .type           $_Z12KKT_EVALUATEPfS_S_$_Z9J_1_11_10PfS_,@function
        .size           $_Z12KKT_EVALUATEPfS_S_$_Z9J_1_11_10PfS_,($_Z12KKT_EVALUATEPfS_S_$_Z9J_1_11_11PfS_ - $_Z12KKT_EVALUATEPfS_S_$_Z9J_1_11_10PfS_)
$_Z12KKT_EVALUATEPfS_S_$_Z9J_1_11_10PfS_:
[----:B------:R-:W-:Y:S01]  /*e490*/  IMAD.MOV.U32 R4, RZ, RZ, RZ ;  /* 0x000000ffff047224 */ /* 0x000fe200078e00ff */
[----:B------:R-:W-:Y:S06]  /*e4a0*/  RET.REL.NODEC R20 `(_Z12KKT_EVALUATEPfS_S_) ;  /* 0xffffff1814d47950 */ /* 0x000fec0003c3ffff */
        .type           $_Z12KKT_EVALUATEPfS_S_$_Z9J_1_11_11PfS_,@function
        .size           $_Z12KKT_EVALUATEPfS_S_$_Z9J_1_11_11PfS_,($_Z12KKT_EVALUATEPfS_S_$_Z9J_1_11_12PfS_ - $_Z12KKT_EVALUATEPfS_S_$_Z9J_1_11_11PfS_)
$_Z12KKT_EVALUATEPfS_S_$_Z9J_1_11_11PfS_:
[----:B------:R-:W-:Y:S01]  /*e4b0*/  HFMA2 R4, -RZ, RZ, 0, 0 ;  /* 0x00000000ff047431 */ /* 0x000fe200000001ff */
[----:B------:R-:W-:Y:S06]  /*e4c0*/  RET.REL.NODEC R20 `(_Z12KKT_EVALUATEPfS_S_) ;  /* 0xffffff1814cc7950 */ /* 0x000fec0003c3ffff */
        .type           $_Z12KKT_EVALUATEPfS_S_$_Z9J_1_11_12PfS_,@function
        .size           $_Z12KKT_EVALUATEPfS_S_$_Z9J_1_11_12PfS_,($_Z12KKT_EVALUATEPfS_S_$_Z9J_1_11_13PfS_ - $_Z12KKT_EVALUATEPfS_S_$_Z9J_1_11_12PfS_)
$_Z12KKT_EVALUATEPfS_S_$_Z9J_1_11_12PfS_:
[----:B------:R-:W-:Y:S01]  /*e4d0*/  MOV R4, RZ ;  /* 0x000000ff00047202 */ /* 0x000fe20000000f00 */
[----:B------:R-:W-:Y:S06]  /*e4e0*/  RET.REL.NODEC R20 `(_Z12KKT_EVALUATEPfS_S_) ;  /* 0xffffff1814c47950 */ /* 0x000fec0003c3ffff */
        .type           $_Z12KKT_EVALUATEPfS_S_$_Z9J_1_11_13PfS_,@function
        .size           $_Z12KKT_EVALUATEPfS_S_$_Z9J_1_11_13PfS_,($_Z12KKT_EVALUATEPfS_S_$_Z9J_1_11_14PfS_ - $_Z12KKT_EVALUATEPfS_S_$_Z9J_1_11_13PfS_)
$_Z12KKT_EVALUATEPfS_S_$_Z9J_1_11_13PfS_:
[----:B------:R-:W-:Y:S01]  /*e4f0*/  IMAD.MOV.U32 R4, RZ, RZ, RZ ;  /* 0x000000ffff047224 */ /* 0x000fe200078e00ff */
[----:B------:R-:W-:Y:S06]  /*e500*/  RET.REL.NODEC R20 `(_Z12KKT_EVALUATEPfS_S_) ;  /* 0xffffff1814bc7950 */ /* 0x000fec0003c3ffff */
        .type           $_Z12KKT_EVALUATEPfS_S_$_Z9J_1_11_14PfS_,@function
        .size           $_Z12KKT_EVALUATEPfS_S_$_Z9J_1_11_14PfS_,($_Z12KKT_EVALUATEPfS_S_$_Z9J_1_11_15PfS_ - $_Z12KKT_EVALUATEPfS_S_$_Z9J_1_11_14PfS_)
$_Z12KKT_EVALUATEPfS_S_$_Z9J_1_11_14PfS_:
[----:B------:R-:W-:Y:S01]  /*e510*/  HFMA2 R4, -RZ, RZ, 0, 0 ;  /* 0x00000000ff047431 */ /* 0x000fe200000001ff */
[----:B------:R-:W-:Y:S06]  /*e520*/  RET.REL.NODEC R20 `(_Z12KKT_EVALUATEPfS_S_) ;  /* 0xffffff1814b47950 */ /* 0x000fec0003c3ffff */
        .type           $_Z12KKT_EVALUATEPfS_S_$_Z9J_1_11_15PfS_,@function
        .size           $_Z12KKT_EVALUATEPfS_S_$_Z9J_1_11_15PfS_,($_Z12KKT_EVALUATEPfS_S_$_Z9J_1_11_16PfS_ - $_Z12KKT_EVALUATEPfS_S_$_Z9J_1_11_15PfS_)
$_Z12KKT_EVALUATEPfS_S_$_Z9J_1_11_15PfS_:
[----:B------:R-:W-:Y:S01]  /*e530*/  MOV R4, RZ ;  /* 0x000000ff00047202 */ /* 0x000fe20000000f00 */
[----:B------:R-:W-:Y:S06]  /*e540*/  RET.REL.NODEC R20 `(_Z12KKT_EVALUATEPfS_S_) ;  /* 0xffffff1814ac7950 */ /* 0x000fec0003c3ffff */
        .type           $_Z12KKT_EVALUATEPfS_S_$_Z9J_1_11_16PfS_,@function
        .size           $_Z12KKT_EVALUATEPfS_S_$_Z9J_1_11_16PfS_,($_Z12KKT_EVALUATEPfS_S_$_Z9J_1_11_17PfS_ - $_Z12KKT_EVALUATEPfS_S_$_Z9J_1_11_16PfS_)
$_Z12KKT_EVALUATEPfS_S_$_Z9J_1_11_16PfS_:
[----:B------:R-:W-:Y:S01]  /*e550*/  IMAD.MOV.U32 R4, RZ, RZ, RZ ;  /* 0x000000ffff047224 */ /* 0x000fe200078e00ff */
[----:B------:R-:W-:Y:S06]  /*e560*/  RET.REL.NODEC R20 `(_Z12KKT_EVALUATEPfS_S_) ;  /* 0xffffff1814a47950 */ /* 0x000fec0003c3ffff */
        .type           $_Z12KKT_EVALUATEPfS_S_$_Z9J_1_11_17PfS_,@function
        .size           $_Z12KKT_EVALUATEPfS_S_$_Z9J_1_11_17PfS_,($_Z12KKT_EVALUATEPfS_S_$_Z9J_1_11_18PfS_ - $_Z12KKT_EVALUATEPfS_S_$_Z9J_1_11_17PfS_)
$_Z12KKT_EVALUATEPfS_S_$_Z9J_1_11_17PfS_:
[----:B------:R-:W-:Y:S01]  /*e570*/  HFMA2 R4, -RZ, RZ, 0, 0 ;  /* 0x00000000ff047431 */ /* 0x000fe200000001ff */
[----:B------:R-:W-:Y:S06]  /*e580*/  RET.REL.NODEC R20 `(_Z12KKT_EVALUATEPfS_S_) ;  /* 0xffffff18149c7950 */ /* 0x000fec0003c3ffff */
        .type           $_Z12KKT_EVALUATEPfS_S_$_Z9J_1_11_18PfS_,@function
        .size           $_Z12KKT_EVALUATEPfS_S_$_Z9J_1_11_18PfS_,($_Z12KKT_EVALUATEPfS_S_$_Z9J_1_11_19PfS_ - $_Z12KKT_EVALUATEPfS_S_$_Z9J_1_11_18PfS_)
$_Z12KKT_EVALUATEPfS_S_$_Z9J_1_11_18PfS_:
[----:B------:R-:W-:Y:S01]  /*e590*/  MOV R4, RZ ;  /* 0x000000ff00047202 */ /* 0x000fe20000000f00 */
[----:B------:R-:W-:Y:S06]  /*e5a0*/  RET.REL.NODEC R20 `(_Z12KKT_EVALUATEPfS_S_) ;  /* 0xffffff1814947950 */ /* 0x000fec0003c3ffff */
        .type           $_Z12KKT_EVALUATEPfS_S_$_Z9J_1_11_19PfS_,@function
        .size           $_Z12KKT_EVALUATEPfS_S_$_Z9J_1_11_19PfS_,($_Z12KKT_EVALUATEPfS_S_$_Z9J_1_11_20PfS_ - $_Z12KKT_EVALUATEPfS_S_$_Z9J_1_11_19PfS_)
$_Z12KKT_EVALUATEPfS_S_$_Z9J_1_11_19PfS_:
[----:B------:R-:W-:Y:S01]  /*e5b0*/  VIADD R1, R1, 0xfffffff8 ;  /* 0xfffffff801017836 */ /* 0x000fe20000000000 */
[----:B------:R-:W-:-:S04]  /*e5c0*/  MOV R3, R5 ;  /* 0x0000000500037202 */ /* 0x000fc80000000f00 */
        /* <DEDUP_REMOVED lines=8> */
        .type           $_Z12KKT_EVALUATEPfS_S_$_Z9J_1_11_20PfS_,@function
        .size           $_Z12KKT_EVALUATEPfS_S_$_Z9J_1_11_20PfS_,($_Z12KKT_EVALUATEPfS_S_$_Z9J_1_11_21PfS_ - $_Z12KKT_EVALUATEPfS_S_$_Z9J_1_11_20PfS_)
$_Z12KKT_EVALUATEPfS_S_$_Z9J_1_11_20PfS_:
[----:B------:R-:W-:Y:S01]  /*e650*/  HFMA2 R4, -RZ, RZ, 0, 0 ;  /* 0x00000000ff047431 */ /* 0x000fe200000001ff */
[----:B------:R-:W-:Y:S06]  /*e660*/  RET.REL.NODEC R20 `(_Z12KKT_EVALUATEPfS_S_) ;  /* 0xffffff1814647950 */ /* 0x000fec0003c3ffff */
        .type           $_Z12KKT_EVALUATEPfS_S_$_Z9J_1_11_21PfS_,@function
        .size           $_Z12KKT_EVALUATEPfS_S_$_Z9J_1_11_21PfS_,($_Z12KKT_EVALUATEPfS_S_$_Z9J_1_12_10PfS_ - $_Z12KKT_EVALUATEPfS_S_$_Z9J_1_11_21PfS_)
$_Z12KKT_EVALUATEPfS_S_$_Z9J_1_11_21PfS_:
[----:B------:R-:W-:Y:S01]  /*e670*/  MOV R4, RZ ;  /* 0x000000ff00047202 */ /* 0x000fe20000000f00 */
[----:B------:R-:W-:Y:S06]  /*e680*/  RET.REL.NODEC R20 `(_Z12KKT_EVALUATEPfS_S_) ;  /* 0xffffff18145c7950 */ /* 0x000fec0003c3ffff */
        .type           $_Z12KKT_EVALUATEPfS_S_$_Z9J_1_12_10PfS_,@function
        .size           $_Z12KKT_EVALUATEPfS_S_$_Z9J_1_12_10PfS_,($_Z12KKT_EVALUATEPfS_S_$_Z9J_1_12_11PfS_ - $_Z12KKT_EVALUATEPfS_S_$_Z9J_1_12_10PfS_)
$_Z12KKT_EVALUATEPfS_S_$_Z9J_1_12_10PfS_:
[----:B------:R-:W-:Y:S01]  /*e690*/  IMAD.MOV.U32 R4, RZ, RZ, RZ ;  /* 0x000000ffff047224 */ /* 0x000fe200078e00ff */
[----:B------:R-:W-:Y:S06]  /*e6a0*/  RET.REL.NODEC R20 `(_Z12KKT_EVALUATEPfS_S_) ;  /* 0xffffff1814547950 */ /* 0x000fec0003c3ffff */
        .type           $_Z12KKT_EVALUATEPfS_S_$_Z9J_1_12_11PfS_,@function
        .size           $_Z12KKT_EVALUATEPfS_S_$_Z9J_1_12_11PfS_,($_Z12KKT_EVALUATEPfS_S_$_Z9J_1_12_12PfS_ - $_Z12KKT_EVALUATEPfS_S_$_Z9J_1_12_11PfS_)
$_Z12KKT_EVALUATEPfS_S_$_Z9J_1_12_11PfS_:
[----:B------:R-:W-:Y:S01]  /*e6b0*/  HFMA2 R4, -RZ, RZ, 0, 0 ;  /* 0x00000000ff047431 */ /* 0x000fe200000001ff */
[----:B------:R-:W-:Y:S06]  /*e6c0*/  RET.REL.NODEC R20 `(_Z12KKT_EVALUATEPfS_S_) ;  /* 0xffffff18144c7950 */ /* 0x000fec0003c3ffff */
        .type           $_Z12KKT_EVALUATEPfS_S_$_Z9J_1_12_12PfS_,@function
        .size           $_Z12KKT_EVALUATEPfS_S_$_Z9J_1_12_12PfS_,($_Z12KKT_EVALUATEPfS_S_$_Z9J_1_12_13PfS_ - $_Z12KKT_EVALUATEPfS_S_$_Z9J_1_12_12PfS_)
$_Z12KKT_EVALUATEPfS_S_$_Z9J_1_12_12PfS_:
[----:B------:R-:W-:Y:S01]  /*e6d0*/  MOV R4, RZ ;  /* 0x000000ff00047202 */ /* 0x000fe20000000f00 */
[----:B------:R-:W-:Y:S06]  /*e6e0*/  RET.REL.NODEC R20 `(_Z12KKT_EVALUATEPfS_S_) ;  /* 0xffffff1814447950 */ /* 0x000fec0003c3ffff */
        .type           $_Z12KKT_EVALUATEPfS_S_$_Z9J_1_12_13PfS_,@function
        .size           $_Z12KKT_EVALUATEPfS_S_$_Z9J_1_12_13PfS_,($_Z12KKT_EVALUATEPfS_S_$_Z9J_1_12_14PfS_ - $_Z12KKT_EVALUATEPfS_S_$_Z9J_1_12_13PfS_)
$_Z12KKT_EVALUATEPfS_S_$_Z9J_1_12_13PfS_:
[----:B------:R-:W-:Y:S01]  /*e6f0*/  IMAD.MOV.U32 R4, RZ, RZ, RZ ;  /* 0x000000ffff047224 */ /* 0x000fe200078e00ff */
[----:B------:R-:W-:Y:S06]  /*e700*/  RET.REL.NODEC R20 `(_Z12KKT_EVALUATEPfS_S_) ;  /* 0xffffff18143c7950 */ /* 0x000fec0003c3ffff */
        .type           $_Z12KKT_EVALUATEPfS_S_$_Z9J_1_12_14PfS_,@function
        .size           $_Z12KKT_EVALUATEPfS_S_$_Z9J_1_12_14PfS_,($_Z12KKT_EVALUATEPfS_S_$_Z9J_1_12_15PfS_ - $_Z12KKT_EVALUATEPfS_S_$_Z9J_1_12_14PfS_)
$_Z12KKT_EVALUATEPfS_S_$_Z9J_1_12_14PfS_:
[----:B------:R-:W-:Y:S01]  /*e710*/  HFMA2 R4, -RZ, RZ, 0, 0 ;  /* 0x00000000ff047431 */ /* 0x000fe200000001ff */
[----:B------:R-:W-:Y:S06]  /*e720*/  RET.REL.NODEC R20 `(_Z12KKT_EVALUATEPfS_S_) ;  /* 0xffffff1814347950 */ /* 0x000fec0003c3ffff */
        .type           $_Z12KKT_EVALUATEPfS_S_$_Z9J_1_12_15PfS_,@function
        .size           $_Z12KKT_EVALUATEPfS_S_$_Z9J_1_12_15PfS_,($_Z12KKT_EVALUATEPfS_S_$_Z9J_1_12_16PfS_ - $_Z12KKT_EVALUATEPfS_S_$_Z9J_1_12_15PfS_)
$_Z12KKT_EVALUATEPfS_S_$_Z9J_1_12_15PfS_:
[----:B------:R-:W-:Y:S01]  /*e730*/  MOV R4, RZ ;  /* 0x000000ff00047202 */ /* 0x000fe20000000f00 */
[----:B------:R-:W-:Y:S06]  /*e740*/  RET.REL.NODEC R20 `(_Z12KKT_EVALUATEPfS_S_) ;  /* 0xffffff18142c7950 */ /* 0x000fec0003c3ffff */
        .type           $_Z12KKT_EVALUATEPfS_S_$_Z9J_1_12_16PfS_,@function
        .size           $_Z12KKT_EVALUATEPfS_S_$_Z9J_1_12_16PfS_,($_Z12KKT_EVALUATEPfS_S_$_Z9J_1_12_17PfS_ - $_Z12KKT_EVALUATEPfS_S_$_Z9J_1_12_16PfS_)
$_Z12KKT_EVALUATEPfS_S_$_Z9J_1_12_16PfS_:
[----:B------:R-:W-:Y:S01]  /*e750*/  IMAD.MOV.U32 R4, RZ, RZ, RZ ;  /* 0x000000ffff047224 */ /* 0x000fe200078e00ff */
[----:B------:R-:W-:Y:S06]  /*e760*/  RET.REL.NODEC R20 `(_Z12KKT_EVALUATEPfS_S_) ;  /* 0xffffff1814247950 */ /* 0x000fec0003c3ffff */
        .type           $_Z12KKT_EVALUATEPfS_S_$_Z9J_1_12_17PfS_,@function
        .size           $_Z12KKT_EVALUATEPfS_S_$_Z9J_1_12_17PfS_,($_Z12KKT_EVALUATEPfS_S_$_Z9J_1_12_18PfS_ - $_Z12KKT_EVALUATEPfS_S_$_Z9J_1_12_17PfS_)
$_Z12KKT_EVALUATEPfS_S_$_Z9J_1_12_17PfS_:
[----:B------:R-:W-:Y:S01]  /*e770*/  HFMA2 R4, -RZ, RZ, 0, 0 ;  /* 0x00000000ff047431 */ /* 0x000fe200000001ff */
[----:B------:R-:W-:Y:S06]  /*e780*/  RET.REL.NODEC R20 `(_Z12KKT_EVALUATEPfS_S_) ;  /* 0xffffff18141c7950 */ /* 0x000fec0003c3ffff */
        .type           $_Z12KKT_EVALUATEPfS_S_$_Z9J_1_12_18PfS_,@function
        .size           $_Z12KKT_EVALUATEPfS_S_$_Z9J_1_12_18PfS_,($_Z12KKT_EVALUATEPfS_S_$_Z9J_1_12_19PfS_ - $_Z12KKT_EVALUATEPfS_S_$_Z9J_1_12_18PfS_)
$_Z12KKT_EVALUATEPfS_S_$_Z9J_1_12_18PfS_:
[----:B------:R-:W-:Y:S01]  /*e790*/  MOV R4, RZ ;  /* 0x000000ff00047202 */ /* 0x000fe20000000f00 */
[----:B------:R-:W-:Y:S06]  /*e7a0*/  RET.REL.NODEC R20 `(_Z12KKT_EVALUATEPfS_S_) ;  /* 0xffffff1814147950 */ /* 0x000fec0003c3ffff */
        .type           $_Z12KKT_EVALUATEPfS_S_$_Z9J_1_12_19PfS_,@function
        .size           $_Z12KKT_EVALUATEPfS_S_$_Z9J_1_12_19PfS_,($_Z12KKT_EVALUATEPfS_S_$_Z9J_1_12_20PfS_ - $_Z12KKT_EVALUATEPfS_S_$_Z9J_1_12_19PfS_)
$_Z12KKT_EVALUATEPfS_S_$_Z9J_1_12_19PfS_:
[----:B------:R-:W-:Y:S01]  /*e7b0*/  IMAD.MOV.U32 R4, RZ, RZ, RZ ;  /* 0x000000ffff047224 */ /* 0x000fe200078e00ff */
[----:B------:R-:W-:Y:S06]  /*e7c0*/  RET.REL.NODEC R20 `(_Z12KKT_EVALUATEPfS_S_) ;  /* 0xffffff18140c7950 */ /* 0x000fec0003c3ffff */
        .type           $_Z12KKT_EVALUATEPfS_S_$_Z9J_1_12_20PfS_,@function
        .size           $_Z12KKT_EVALUATEPfS_S_$_Z9J_1_12_20PfS_,($_Z12KKT_EVALUATEPfS_S_$_Z9J_1_12_21PfS_ - $_Z12KKT_EVALUATEPfS_S_$_Z9J_1_12_20PfS_)
$_Z12KKT_EVALUATEPfS_S_$_Z9J_1_12_20PfS_:
[----:B------:R-:W-:Y:S02]  /*e7d0*/  IADD3 R1, PT, PT, R1, -0x8, RZ ;  /* 0xfffffff801017810 */ /* 0x000fe40007ffe0ff */
[----:B------:R-:W-:-:S03]  /*e7e0*/  MOV R3, R5 ;  /* 0x0000000500037202 */ /* 0x000fc60000000f00 */
        /* <DEDUP_REMOVED lines=8> */
        .type           $_Z12KKT_EVALUATEPfS_S_$_Z9J_1_12_21PfS_,@function
        .size           $_Z12KKT_EVALUATEPfS_S_$_Z9J_1_12_21PfS_,($_Z12KKT_EVALUATEPfS_S_$_Z9J_1_13_10PfS_ - $_Z12KKT_EVALUATEPfS_S_$_Z9J_1_12_21PfS_)
$_Z12KKT_EVALUATEPfS_S_$_Z9J_1_12_21PfS_:
[----:B------:R-:W-:Y:S01]  /*e870*/  HFMA2 R4, -RZ, RZ, 0, 0 ;  /* 0x00000000ff047431 */ /* 0x000fe200000001ff */
[----:B------:R-:W-:Y:S06]  /*e880*/  RET.REL.NODEC R20 `(_Z12KKT_EVALUATEPfS_S_) ;  /* 0xffffff1414dc7950 */ /* 0x000fec0003c3ffff */
        .type           $_Z12KKT_EVALUATEPfS_S_$_Z9J_1_13_10PfS_,@function
        .size           $_Z12KKT_EVALUATEPfS_S_$_Z9J_1_13_10PfS_,($_Z12KKT_EVALUATEPfS_S_$_Z9J_1_13_11PfS_ - $_Z12KKT_EVALUATEPfS_S_$_Z9J_1_13_10PfS_)
$_Z12KKT_EVALUATEPfS_S_$_Z9J_1_13_10PfS_:
[----:B------:R-:W-:Y:S01]  /*e890*/  IMAD.MOV.U32 R4, RZ, RZ, RZ ;  /* 0x000000ffff047224 */ /* 0x000fe200078e00ff */
[----:B------:R-:W-:Y:S06]  /*e8a0*/  RET.REL.NODEC R20 `(_Z12KKT_EVALUATEPfS_S_) ;  /* 0xffffff1414d47950 */ /* 0x000fec0003c3ffff */
        .type           $_Z12KKT_EVALUATEPfS_S_$_Z9J_1_13_11PfS_,@function
        .size           $_Z12KKT_EVALUATEPfS_S_$_Z9J_1_13_11PfS_,($_Z12KKT_EVALUATEPfS_S_$_Z9J_1_13_12PfS_ - $_Z12KKT_EVALUATEPfS_S_$_Z9J_1_13_11PfS_)
$_Z12KKT_EVALUATEPfS_S_$_Z9J_1_13_11PfS_:
[----:B------:R-:W-:Y:S01]  /*e8b0*/  MOV R4, RZ ;  /* 0x000000ff00047202 */ /* 0x000fe20000000f00 */
[----:B------:R-:W-:Y:S06]  /*e8c0*/  RET.REL.NODEC R20 `(_Z12KKT_EVALUATEPfS_S_) ;  /* 0xffffff1414cc7950 */ /* 0x000fec0003c3ffff */
        .type           $_Z12KKT_EVALUATEPfS_S_$_Z9J_1_13_12PfS_,@function
        .size           $_Z12KKT_EVALUATEPfS_S_$_Z9J_1_13_12PfS_,($_Z12KKT_EVALUATEPfS_S_$_Z9J_1_13_13PfS_ - $_Z12KKT_EVALUATEPfS_S_$_Z9J_1_13_12PfS_)
$_Z12KKT_EVALUATEPfS_S_$_Z9J_1_13_12PfS_:
[----:B------:R-:W-:Y:S01]  /*e8d0*/  HFMA2 R4, -RZ, RZ, 0, 0 ;  /* 0x00000000ff047431 */ /* 0x000fe200000001ff */
[----:B------:R-:W-:Y:S06]  /*e8e0*/  RET.REL.NODEC R20 `(_Z12KKT_EVALUATEPfS_S_) ;  /* 0xffffff1414c47950 */ /* 0x000fec0003c3ffff */
        .type           $_Z12KKT_EVALUATEPfS_S_$_Z9J_1_13_13PfS_,@function
        .size           $_Z12KKT_EVALUATEPfS_S_$_Z9J_1_13_13PfS_,($_Z12KKT_EVALUATEPfS_S_$_Z9J_1_13_14PfS_ - $_Z12KKT_EVALUATEPfS_S_$_Z9J_1_13_13PfS_)
$_Z12KKT_EVALUATEPfS_S_$_Z9J_1_13_13PfS_:
[----:B------:R-:W-:Y:S01]  /*e8f0*/  IMAD.MOV.U32 R4, RZ, RZ, RZ ;  /* 0x000000ffff047224 */ /* 0x000fe200078e00ff */
[----:B------:R-:W-:Y:S06]  /*e900*/  RET.REL.NODEC R20 `(_Z12KKT_EVALUATEPfS_S_) ;  /* 0xffffff1414bc7950 */ /* 0x000fec0003c3ffff */
        .type           $_Z12KKT_EVALUATEPfS_S_$_Z9J_1_13_14PfS_,@function
        .size           $_Z12KKT_EVALUATEPfS_S_$_Z9J_1_13_14PfS_,($_Z12KKT_EVALUATEPfS_S_$_Z9J_1_13_15PfS_ - $_Z12KKT_EVALUATEPfS_S_$_Z9J_1_13_14PfS_)
$_Z12KKT_EVALUATEPfS_S_$_Z9J_1_13_14PfS_:
[----:B------:R-:W-:Y:S01]  /*e910*/  MOV R4, RZ ;  /* 0x000000ff00047202 */ /* 0x000fe20000000f00 */
[----:B------:R-:W-:Y:S06]  /*e920*/  RET.REL.NODEC R20 `(_Z12KKT_EVALUATEPfS_S_) ;  /* 0xffffff1414b47950 */ /* 0x000fec0003c3ffff */
        .type           $_Z12KKT_EVALUATEPfS_S_$_Z9J_1_13_15PfS_,@function
        .size           $_Z12KKT_EVALUATEPfS_S_$_Z9J_1_13_15PfS_,($_Z12KKT_EVALUATEPfS_S_$_Z9J_1_13_16PfS_ - $_Z12KKT_EVALUATEPfS_S_$_Z9J_1_13_15PfS_)
$_Z12KKT_EVALUATEPfS_S_$_Z9J_1_13_15PfS_:
[----:B------:R-:W-:Y:S01]  /*e930*/  HFMA2 R4, -RZ, RZ, 0, 0 ;  /* 0x00000000ff047431 */ /* 0x000fe200000001ff */
[----:B------:R-:W-:Y:S06]  /*e940*/  RET.REL.NODEC R20 `(_Z12KKT_EVALUATEPfS_S_) ;  /* 0xffffff1414ac7950 */ /* 0x000fec0003c3ffff */
        .type           $_Z12KKT_EVALUATEPfS_S_$_Z9J_1_13_16PfS_,@function
        .size           $_Z12KKT_EVALUATEPfS_S_$_Z9J_1_13_16PfS_,($_Z12KKT_EVALUATEPfS_S_$_Z9J_1_13_17PfS_ - $_Z12KKT_EVALUATEPfS_S_$_Z9J_1_13_16PfS_)
$_Z12KKT_EVALUATEPfS_S_$_Z9J_1_13_16PfS_:
[----:B------:R-:W-:Y:S01]  /*e950*/  IMAD.MOV.U32 R4, RZ, RZ, RZ ;  /* 0x000000ffff047224 */ /* 0x000fe200078e00ff */
[----:B------:R-:W-:Y:S06]  /*e960*/  RET.REL.NODEC R20 `(_Z12KKT_EVALUATEPfS_S_) ;  /* 0xffffff1414a47950 */ /* 0x000fec0003c3ffff */
        .type           $_Z12KKT_EVALUATEPfS_S_$_Z9J_1_13_17PfS_,@function
        .size           $_Z12KKT_EVALUATEPfS_S_$_Z9J_1_13_17PfS_,($_Z12KKT_EVALUATEPfS_S_$_Z9J_1_13_18PfS_ - $_Z12KKT_EVALUATEPfS_S_$_Z9J_1_13_17PfS_)
$_Z12KKT_EVALUATEPfS_S_$_Z9J_1_13_17PfS_:
[----:B------:R-:W-:Y:S01]  /*e970*/  MOV R4, RZ ;  /* 0x000000ff00047202 */ /* 0x000fe20000000f00 */
[----:B------:R-:W-:Y:S06]  /*e980*/  RET.REL.NODEC R20 `(_Z12KKT_EVALUATEPfS_S_) ;  /* 0xffffff14149c7950 */ /* 0x000fec0003c3ffff */
        .type           $_Z12KKT_EVALUATEPfS_S_$_Z9J_1_13_18PfS_,@function
        .size           $_Z12KKT_EVALUATEPfS_S_$_Z9J_1_13_18PfS_,($_Z12KKT_EVALUATEPfS_S_$_Z9J_1_13_19PfS_ - $_Z12KKT_EVALUATEPfS_S_$_Z9J_1_13_18PfS_)
$_Z12KKT_EVALUATEPfS_S_$_Z9J_1_13_18PfS_:
[----:B------:R-:W-:Y:S01]  /*e990*/  HFMA2 R4, -RZ, RZ, 0, 0 ;  /* 0x00000000ff047431 */ /* 0x000fe200000001ff */
[----:B------:R-:W-:Y:S06]  /*e9a0*/  RET.REL.NODEC R20 `(_Z12KKT_EVALUATEPfS_S_) ;  /* 0xffffff1414947950 */ /* 0x000fec0003c3ffff */
        .type           $_Z12KKT_EVALUATEPfS_S_$_Z9J_1_13_19PfS_,@function
        .size           $_Z12KKT_EVALUATEPfS_S_$_Z9J_1_13_19PfS_,($_Z12KKT_EVALUATEPfS_S_$_Z9J_1_13_20PfS_ - $_Z12KKT_EVALUATEPfS_S_$_Z9J_1_13_19PfS_)
$_Z12KKT_EVALUATEPfS_S_$_Z9J_1_13_19PfS_:
[----:B------:R-:W-:Y:S01]  /*e9b0*/  IMAD.MOV.U32 R4, RZ, RZ, RZ ;  /* 0x000000ffff047224 */ /* 0x000fe200078e00ff */
[----:B------:R-:W-:Y:S06]  /*e9c0*/  RET.REL.NODEC R20 `(_Z12KKT_EVALUATEPfS_S_) ;  /* 0xffffff14148c7950 */ /* 0x000fec0003c3ffff */
        .type           $_Z12KKT_EVALUATEPfS_S_$_Z9J_1_13_20PfS_,@function
        .size           $_Z12KKT_EVALUATEPfS_S_$_Z9J_1_13_20PfS_,($_Z12KKT_EVALUATEPfS_S_$_Z9J_1_13_21PfS_ - $_Z12KKT_EVALUATEPfS_S_$_Z9J_1_13_20PfS_)
$_Z12KKT_EVALUATEPfS_S_$_Z9J_1_13_20PfS_:
[----:B------:R-:W-:Y:S01]  /*e9d0*/  MOV R4, RZ ;  /* 0x000000ff00047202 */ /* 0x000fe20000000f00 */
[----:B------:R-:W-:Y:S06]  /*e9e0*/  RET.REL.NODEC R20 `(_Z12KKT_EVALUATEPfS_S_) ;  /* 0xffffff1414847950 */ /* 0x000fec0003c3ffff */
        .type           $_Z12KKT_EVALUATEPfS_S_$_Z9J_1_13_21PfS_,@function
        .size           $_Z12KKT_EVALUATEPfS_S_$_Z9J_1_13_21PfS_,($_Z12KKT_EVALUATEPfS_S_$_Z9J_1_14_10PfS_ - $_Z12KKT_EVALUATEPfS_S_$_Z9J_1_13_21PfS_)
$_Z12KKT_EVALUATEPfS_S_$_Z9J_1_13_21PfS_:
        /* <DEDUP_REMOVED lines=10> */
        .type           $_Z12KKT_EVALUATEPfS_S_$_Z9J_1_14_10PfS_,@function
        .size           $_Z12KKT_EVALUATEPfS_S_$_Z9J_1_14_10PfS_,($_Z12KKT_EVALUATEPfS_S_$_Z9J_1_14_11PfS_ - $_Z12KKT_EVALUATEPfS_S_$_Z9J_1_14_10PfS_)
$_Z12KKT_EVALUATEPfS_S_$_Z9J_1_14_10PfS_:
[----:B------:R-:W-:Y:S01]  /*ea90*/  IMAD.MOV.U32 R4, RZ, RZ, RZ ;  /* 0x000000ffff047224 */ /* 0x000fe200078e00ff */
[----:B------:R-:W-:Y:S06]  /*eaa0*/  RET.REL.NODEC R20 `(_Z12KKT_EVALUATEPfS_S_) ;  /* 0xffffff1414547950 */ /* 0x000fec0003c3ffff */
        .type           $_Z12KKT_EVALUATEPfS_S_$_Z9J_1_14_11PfS_,@function
        .size           $_Z12KKT_EVALUATEPfS_S_$_Z9J_1_14_11PfS_,($_Z12KKT_EVALUATEPfS_S_$_Z9J_1_14_12PfS_ - $_Z12KKT_EVALUATEPfS_S_$_Z9J_1_14_11PfS_)
$_Z12KKT_EVALUATEPfS_S_$_Z9J_1_14_11PfS_:
[----:B------:R-:W-:Y:S01]  /*eab0*/  HFMA2 R4, -RZ, RZ, 0, 0 ;  /* 0x00000000ff047431 */ /* 0x000fe200000001ff */
[----:B------:R-:W-:Y:S06]  /*eac0*/  RET.REL.NODEC R20 `(_Z12KKT_EVALUATEPfS_S_) ;  /* 0xffffff14144c7950 */ /* 0x000fec0003c3ffff */
        .type           $_Z12KKT_EVALUATEPfS_S_$_Z9J_1_14_12PfS_,@function
        .size           $_Z12KKT_EVALUATEPfS_S_$_Z9J_1_14_12PfS_,($_Z12KKT_EVALUATEPfS_S_$_Z9J_1_14_13PfS_ - $_Z12KKT_EVALUATEPfS_S_$_Z9J_1_14_12PfS_)
$_Z12KKT_EVALUATEPfS_S_$_Z9J_1_14_12PfS_:
[----:B------:R-:W-:Y:S01]  /*ead0*/  MOV R4, RZ ;  /* 0x000000ff00047202 */ /* 0x000fe20000000f00 */
[----:B------:R-:W-:Y:S06]  /*eae0*/  RET.REL.NODEC R20 `(_Z12KKT_EVALUATEPfS_S_) ;  /* 0xffffff1414447950 */ /* 0x000fec0003c3ffff */
        .type           $_Z12KKT_EVALUATEPfS_S_$_Z9J_1_14_13PfS_,@function
        .size           $_Z12KKT_EVALUATEPfS_S_$_Z9J_1_14_13PfS_,($_Z12KKT_EVALUATEPfS_S_$_Z9J_1_14_14PfS_ - $_Z12KKT_EVALUATEPfS_S_$_Z9J_1_14_13PfS_)
$_Z12KKT_EVALUATEPfS_S_$_Z9J_1_14_13PfS_:
[----:B------:R-:W-:Y:S01]  /*eaf0*/  IMAD.MOV.U32 R4, RZ, RZ, RZ ;  /* 0x000000ffff047224 */ /* 0x000fe200078e00ff */
[----:B------:R-:W-:Y:S06]  /*eb00*/  RET.REL.NODEC R20 `(_Z12KKT_EVALUATEPfS_S_) ;  /* 0xffffff14143c7950 */ /* 0x000fec0003c3ffff */
        .type           $_Z12KKT_EVALUATEPfS_S_$_Z9J_1_14_14PfS_,@function
        .size           $_Z12KKT_EVALUATEPfS_S_$_Z9J_1_14_14PfS_,($_Z12KKT_EVALUATEPfS_S_$_Z9J_1_14_15PfS_ - $_Z12KKT_EVALUATEPfS_S_$_Z9J_1_14_14PfS_)
$_Z12KKT_EVALUATEPfS_S_$_Z9J_1_14_14PfS_:
        /* <DEDUP_REMOVED lines=10> */
        .type           $_Z12KKT_EVALUATEPfS_S_$_Z9J_1_14_15PfS_,@function
        .size           $_Z12KKT_EVALUATEPfS_S_$_Z9J_1_14_15PfS_,($_Z12KKT_EVALUATEPfS_S_$_Z9J_1_14_16PfS_ - $_Z12KKT_EVALUATEPfS_S_$_Z9J_1_14_15PfS_)
$_Z12KKT_EVALUATEPfS_S_$_Z9J_1_14_15PfS_:
[----:B------:R-:W-:Y:S01]  /*ebb0*/  HFMA2 R4, -RZ, RZ, 0, 0 ;  /* 0x00000000ff047431 */ /* 0x000fe200000001ff */
[----:B------:R-:W-:Y:S06]  /*ebc0*/  RET.REL.NODEC R20 `(_Z12KKT_EVALUATEPfS_S_) ;  /* 0xffffff14140c7950 */ /* 0x000fec0003c3ffff */
        .type           $_Z12KKT_EVALUATEPfS_S_$_Z9J_1_14_16PfS_,@function
        .size           $_Z12KKT_EVALUATEPfS_S_$_Z9J_1_14_16PfS_,($_Z12KKT_EVALUATEPfS_S_$_Z9J_1_14_17PfS_ - $_Z12KKT_EVALUATEPfS_S_$_Z9J_1_14_16PfS_)
$_Z12KKT_EVALUATEPfS_S_$_Z9J_1_14_16PfS_:
[----:B------:R-:W-:Y:S01]  /*ebd0*/  IMAD.MOV.U32 R4, RZ, RZ, RZ ;  /* 0x000000ffff047224 */ /* 0x000fe200078e00ff */
[----:B------:R-:W-:Y:S06]  /*ebe0*/  RET.REL.NODEC R20 `(_Z12KKT_EVALUATEPfS_S_) ;  /* 0xffffff1414047950 */ /* 0x000fec0003c3ffff */
        .type           $_Z12KKT_EVALUATEPfS_S_$_Z9J_1_14_17PfS_,@function
        .size           $_Z12KKT_EVALUATEPfS_S_$_Z9J_1_14_17PfS_,($_Z12KKT_EVALUATEPfS_S_$_Z9J_1_14_18PfS_ - $_Z12KKT_EVALUATEPfS_S_$_Z9J_1_14_17PfS_)
$_Z12KKT_EVALUATEPfS_S_$_Z9J_1_14_17PfS_:
[----:B------:R-:W-:Y:S01]  /*ebf0*/  MOV R4, RZ ;  /* 0x000000ff00047202 */ /* 0x000fe20000000f00 */
[----:B------:R-:W-:Y:S06]  /*ec00*/  RET.REL.NODEC R20 `(_Z12KKT_EVALUATEPfS_S_) ;  /* 0xffffff1014fc7950 */ /* 0x000fec0003c3ffff */
        .type           $_Z12KKT_EVALUATEPfS_S_$_Z9J_1_14_18PfS_,@function
        .size           $_Z12KKT_EVALUATEPfS_S_$_Z9J_1_14_18PfS_,($_Z12KKT_EVALUATEPfS_S_$_Z9J_1_14_19PfS_ - $_Z12KKT_EVALUATEPfS_S_$_Z9J_1_14_18PfS_)
$_Z12KKT_EVALUATEPfS_S_$_Z9J_1_14_18PfS_:
[----:B------:R-:W-:Y:S01]  /*ec10*/  HFMA2 R4, -RZ, RZ, 0, 0 ;  /* 0x00000000ff047431 */ /* 0x000fe200000001ff */
[----:B------:R-:W-:Y:S06]  /*ec20*/  RET.REL.NODEC R20 `(_Z12KKT_EVALUATEPfS_S_) ;  /* 0xffffff1014f47950 */ /* 0x000fec0003c3ffff */
        .type           $_Z12KKT_EVALUATEPfS_S_$_Z9J_1_14_19PfS_,@function
        .size           $_Z12KKT_EVALUATEPfS_S_$_Z9J_1_14_19PfS_,($_Z12KKT_EVALUATEPfS_S_$_Z9J_1_14_20PfS_ - $_Z12KKT_EVALUATEPfS_S_$_Z9J_1_14_19PfS_)
$_Z12KKT_EVALUATEPfS_S_$_Z9J_1_14_19PfS_:
[----:B------:R-:W-:Y:S01]  /*ec30*/  IMAD.MOV.U32 R4, RZ, RZ, RZ ;  /* 0x000000ffff047224 */ /* 0x000fe200078e00ff */
[----:B------:R-:W-:Y:S06]  /*ec40*/  RET.REL.NODEC R20 `(_Z12KKT_EVALUATEPfS_S_) ;  /* 0xffffff1014ec7950 */ /* 0x000fec0003c3ffff */
        .type           $_Z12KKT_EVALUATEPfS_S_$_Z9J_1_14_20PfS_,@function
        .size           $_Z12KKT_EVALUATEPfS_S_$_Z9J_1_14_20PfS_,($_Z12KKT_EVALUATEPfS_S_$_Z9J_1_14_21PfS_ - $_Z12KKT_EVALUATEPfS_S_$_Z9J_1_14_20PfS_)
$_Z12KKT_EVALUATEPfS_S_$_Z9J_1_14_20PfS_:
[----:B------:R-:W-:Y:S01]  /*ec50*/  MOV R4, RZ ;  /* 0x000000ff00047202 */ /* 0x000fe20000000f00 */
[----:B------:R-:W-:Y:S06]  /*ec60*/  RET.REL.NODEC R20 `(_Z12KKT_EVALUATEPfS_S_) ;  /* 0xffffff1014e47950 */ /* 0x000fec0003c3ffff */
        .type           $_Z12KKT_EVALUATEPfS_S_$_Z9J_1_14_21PfS_,@function
        .size           $_Z12KKT_EVALUATEPfS_S_$_Z9J_1_14_21PfS_,($_Z12KKT_EVALUATEPfS_S_$_Z9J_1_15_10PfS_ - $_Z12KKT_EVALUATEPfS_S_$_Z9J_1_14_21PfS_)
$_Z12KKT_EVALUATEPfS_S_$_Z9J_1_14_21PfS_:
[----:B------:R-:W-:Y:S01]  /*ec70*/  HFMA2 R4, -RZ, RZ, 0, 0 ;  /* 0x00000000ff047431 */ /* 0x000fe200000001ff */
[----:B------:R-:W-:Y:S06]  /*ec80*/  RET.REL.NODEC R20 `(_Z12KKT_EVALUATEPfS_S_) ;  /* 0xffffff1014dc7950 */ /* 0x000fec0003c3ffff */
        .type           $_Z12KKT_EVALUATEPfS_S_$_Z9J_1_15_10PfS_,@function
        .size           $_Z12KKT_EVALUATEPfS_S_$_Z9J_1_15_10PfS_,($_Z12KKT_EVALUATEPfS_S_$_Z9J_1_15_11PfS_ - $_Z12KKT_EVALUATEPfS_S_$_Z9J_1_15_10PfS_)
$_Z12KKT_EVALUATEPfS_S_$_Z9J_1_15_10PfS_:
[----:B------:R-:W-:Y:S01]  /*ec90*/  IMAD.MOV.U32 R4, RZ, RZ, RZ ;  /* 0x000000ffff047224 */ /* 0x000fe200078e00ff */
[----:B------:R-:W-:Y:S06]  /*eca0*/  RET.REL.NODEC R20 `(_Z12KKT_EVALUATEPfS_S_) ;  /* 0xffffff1014d47950 */ /* 0x000fec0003c3ffff */
        .type           $_Z12KKT_EVALUATEPfS_S_$_Z9J_1_15_11PfS_,@function
        .size           $_Z12KKT_EVALUATEPfS_S_$_Z9J_1_15_11PfS_,($_Z12KKT_EVALUATEPfS_S_$_Z9J_1_15_12PfS_ - $_Z12KKT_EVALUATEPfS_S_$_Z9J_1_15_11PfS_)
$_Z12KKT_EVALUATEPfS_S_$_Z9J_1_15_11PfS_:
[----:B------:R-:W-:Y:S01]  /*ecb0*/  MOV R4, RZ ;  /* 0x000000ff00047202 */ /* 0x000fe20000000f00 */
[----:B------:R-:W-:Y:S06]  /*ecc0*/  RET.REL.NODEC R20 `(_Z12KKT_EVALUATEPfS_S_) ;  /* 0xffffff1014cc7950 */ /* 0x000fec0003c3ffff */
        .type           $_Z12KKT_EVALUATEPfS_S_$_Z9J_1_15_12PfS_,@function
        .size           $_Z12KKT_EVALUATEPfS_S_$_Z9J_1_15_12PfS_,($_Z12KKT_EVALUATEPfS_S_$_Z9J_1_15_13PfS_ - $_Z12KKT_EVALUATEPfS_S_$_Z9J_1_15_12PfS_)
$_Z12KKT_EVALUATEPfS_S_$_Z9J_1_15_12PfS_:
[----:B------:R-:W-:Y:S01]  /*ecd0*/  HFMA2 R4, -RZ, RZ, 0, 0 ;  /* 0x00000000ff047431 */ /* 0x000fe200000001ff */
[----:B------:R-:W-:Y:S06]  /*ece0*/  RET.REL.NODEC R20 `(_Z12KKT_EVALUATEPfS_S_) ;  /* 0xffffff1014c47950 */ /* 0x000fec0003c3ffff */
        .type           $_Z12KKT_EVALUATEPfS_S_$_Z9J_1_15_13PfS_,@function
        .size           $_Z12KKT_EVALUATEPfS_S_$_Z9J_1_15_13PfS_,($_Z12KKT_EVALUATEPfS_S_$_Z9J_1_15_14PfS_ - $_Z12KKT_EVALUATEPfS_S_$_Z9J_1_15_13PfS_)
$_Z12KKT_EVALUATEPfS_S_$_Z9J_1_15_13PfS_:
[----:B------:R-:W-:Y:S01]  /*ecf0*/  IMAD.MOV.U32 R4, RZ, RZ, RZ ;  /* 0x000000ffff047224 */ /* 0x000fe200078e00ff */
[----:B------:R-:W-:Y:S06]  /*ed00*/  RET.REL.NODEC R20 `(_Z12KKT_EVALUATEPfS_S_) ;  /* 0xffffff1014bc7950 */ /* 0x000fec0003c3ffff */
        .type           $_Z12KKT_EVALUATEPfS_S_$_Z9J_1_15_14PfS_,@function
        .size           $_Z12KKT_EVALUATEPfS_S_$_Z9J_1_15_14PfS_,($_Z12KKT_EVALUATEPfS_S_$_Z9J_1_15_15PfS_ - $_Z12KKT_EVALUATEPfS_S_$_Z9J_1_15_14PfS_)
$_Z12KKT_EVALUATEPfS_S_$_Z9J_1_15_14PfS_:
[----:B------:R-:W-:Y:S01]  /*ed10*/  MOV R4, RZ ;  /* 0x000000ff00047202 */ /* 0x000fe20000000f00 */
[----:B------:R-:W-:Y:S06]  /*ed20*/  RET.REL.NODEC R20 `(_Z12KKT_EVALUATEPfS_S_) ;  /* 0xffffff1014b47950 */ /* 0x000fec0003c3ffff */
        .type           $_Z12KKT_EVALUATEPfS_S_$_Z9J_1_15_15PfS_,@function
        .size           $_Z12KKT_EVALUATEPfS_S_$_Z9J_1_15_15PfS_,($_Z12KKT_EVALUATEPfS_S_$_Z9J_1_15_16PfS_ - $_Z12KKT_EVALUATEPfS_S_$_Z9J_1_15_15PfS_)
$_Z12KKT_EVALUATEPfS_S_$_Z9J_1_15_15PfS_:
        /* <DEDUP_REMOVED lines=10> */
        .type           $_Z12KKT_EVALUATEPfS_S_$_Z9J_1_15_16PfS_,@function
        .size           $_Z12KKT_EVALUATEPfS_S_$_Z9J_1_15_16PfS_,($_Z12KKT_EVALUATEPfS_S_$_Z9J_1_15_17PfS_ - $_Z12KKT_EVALUATEPfS_S_$_Z9J_1_15_16PfS_)
$_Z12KKT_EVALUATEPfS_S_$_Z9J_1_15_16PfS_:
[----:B------:R-:W-:Y:S01]  /*edd0*/  IMAD.MOV.U32 R4, RZ, RZ, RZ ;  /* 0x000000ffff047224 */ /* 0x000fe200078e00ff */
[----:B------:R-:W-:Y:S06]  /*ede0*/  RET.REL.NODEC R20 `(_Z12KKT_EVALUATEPfS_S_) ;  /* 0xffffff1014847950 */ /* 0x000fec0003c3ffff */
        .type           $_Z12KKT_EVALUATEPfS_S_$_Z9J_1_15_17PfS_,@function
        .size           $_Z12KKT_EVALUATEPfS_S_$_Z9J_1_15_17PfS_,($_Z12KKT_EVALUATEPfS_S_$_Z9J_1_15_18PfS_ - $_Z12KKT_EVALUATEPfS_S_$_Z9J_1_15_17PfS_)
$_Z12KKT_EVALUATEPfS_S_$_Z9J_1_15_17PfS_:
[----:B------:R-:W-:Y:S01]  /*edf0*/  HFMA2 R4, -RZ, RZ, 0, 0 ;  /* 0x00000000ff047431 */ /* 0x000fe200000001ff */
[----:B------:R-:W-:Y:S06]  /*ee00*/  RET.REL.NODEC R20 `(_Z12KKT_EVALUATEPfS_S_) ;  /* 0xffffff10147c7950 */ /* 0x000fec0003c3ffff */
        .type           $_Z12KKT_EVALUATEPfS_S_$_Z9J_1_15_18PfS_,@function
        .size           $_Z12KKT_EVALUATEPfS_S_$_Z9J_1_15_18PfS_,($_Z12KKT_EVALUATEPfS_S_$_Z9J_1_15_19PfS_ - $_Z12KKT_EVALUATEPfS_S_$_Z9J_1_15_18PfS_)
$_Z12KKT_EVALUATEPfS_S_$_Z9J_1_15_18PfS_:
[----:B------:R-:W-:Y:S01]  /*ee10*/  MOV R4, RZ ;  /* 0x000000ff00047202 */ /* 0x000fe20000000f00 */
[----:B------:R-:W-:Y:S06]  /*ee20*/  RET.REL.NODEC R20 `(_Z12KKT_EVALUATEPfS_S_) ;  /* 0xffffff1014747950 */ /* 0x000fec0003c3ffff */
        .type           $_Z12KKT_EVALUATEPfS_S_$_Z9J_1_15_19PfS_,@function
        .size           $_Z12KKT_EVALUATEPfS_S_$_Z9J_1_15_19PfS_,($_Z12KKT_EVALUATEPfS_S_$_Z9J_1_15_20PfS_ - $_Z12KKT_EVALUATEPfS_S_$_Z9J_1_15_19PfS_)
$_Z12KKT_EVALUATEPfS_S_$_Z9J_1_15_19PfS_:
[----:B------:R-:W-:Y:S01]  /*ee30*/  IMAD.MOV.U32 R4, RZ, RZ, RZ ;  /* 0x000000ffff047224 */ /* 0x000fe200078e00ff */
[----:B------:R-:W-:Y:S06]  /*ee40*/  RET.REL.NODEC R20 `(_Z12KKT_EVALUATEPfS_S_) ;  /* 0xffffff10146c7950 */ /* 0x000fec0003c3ffff */
        .type           $_Z12KKT_EVALUATEPfS_S_$_Z9J_1_15_20PfS_,@function
        .size           $_Z12KKT_EVALUATEPfS_S_$_Z9J_1_15_20PfS_,($_Z12KKT_EVALUATEPfS_S_$_Z9J_1_15_21PfS_ - $_Z12KKT_EVALUATEPfS_S_$_Z9J_1_15_20PfS_)
$_Z12KKT_EVALUATEPfS_S_$_Z9J_1_15_20PfS_:
[----:B------:R-:W-:Y:S01]  /*ee50*/  HFMA2 R4, -RZ, RZ, 0, 0 ;  /* 0x00000000ff047431 */ /* 0x000fe200000001ff */
[----:B------:R-:W-:Y:S06]  /*ee60*/  RET.REL.NODEC R20 `(_Z12KKT_EVALUATEPfS_S_) ;  /* 0xffffff1014647950 */ /* 0x000fec0003c3ffff */
        .type           $_Z12KKT_EVALUATEPfS_S_$_Z9J_1_15_21PfS_,@function
        .size           $_Z12KKT_EVALUATEPfS_S_$_Z9J_1_15_21PfS_,($_Z12KKT_EVALUATEPfS_S_$_Z9J_1_16_10PfS_ - $_Z12KKT_EVALUATEPfS_S_$_Z9J_1_15_21PfS_)
$_Z12KKT_EVALUATEPfS_S_$_Z9J_1_15_21PfS_:
[----:B------:R-:W-:Y:S01]  /*ee70*/  MOV R4, RZ ;  /* 0x000000ff00047202 */ /* 0x000fe20000000f00 */
[----:B------:R-:W-:Y:S06]  /*ee80*/  RET.REL.NODEC R20 `(_Z12KKT_EVALUATEPfS_S_) ;  /* 0xffffff10145c7950 */ /* 0x000fec0003c3ffff */
        .type           $_Z12KKT_EVALUATEPfS_S_$_Z9J_1_16_10PfS_,@function
        .size           $_Z12KKT_EVALUATEPfS_S_$_Z9J_1_16_10PfS_,($_Z12KKT_EVALUATEPfS_S_$_Z9J_1_16_11PfS_ - $_Z12KKT_EVALUATEPfS_S_$_Z9J_1_16_10PfS_)
$_Z12KKT_EVALUATEPfS_S_$_Z9J_1_16_10PfS_:
[----:B------:R-:W-:Y:S01]  /*ee90*/  IMAD.MOV.U32 R4, RZ, RZ, RZ ;  /* 0x000000ffff047224 */ /* 0x000fe200078e00ff */
[----:B------:R-:W-:Y:S06]  /*eea0*/  RET.REL.NODEC R20 `(_Z12KKT_EVALUATEPfS_S_) ;  /* 0xffffff1014547950 */ /* 0x000fec0003c3ffff */
        .type           $_Z12KKT_EVALUATEPfS_S_$_Z9J_1_16_11PfS_,@function
        .size           $_Z12KKT_EVALUATEPfS_S_$_Z9J_1_16_11PfS_,($_Z12KKT_EVALUATEPfS_S_$_Z9J_1_16_12PfS_ - $_Z12KKT_EVALUATEPfS_S_$_Z9J_1_16_11PfS_)
$_Z12KKT_EVALUATEPfS_S_$_Z9J_1_16_11PfS_:
[----:B------:R-:W-:Y:S01]  /*eeb0*/  HFMA2 R4, -RZ, RZ, 0, 0 ;  /* 0x00000000ff047431 */ /* 0x000fe200000001ff */
[----:B------:R-:W-:Y:S06]  /*eec0*/  RET.REL.NODEC R20 `(_Z12KKT_EVALUATEPfS_S_) ;  /* 0xffffff10144c7950 */ /* 0x000fec0003c3ffff */
        .type           $_Z12KKT_EVALUATEPfS_S_$_Z9J_1_16_12PfS_,@function
        .size           $_Z12KKT_EVALUATEPfS_S_$_Z9J_1_16_12PfS_,($_Z12KKT_EVALUATEPfS_S_$_Z9J_1_16_13PfS_ - $_Z12KKT_EVALUATEPfS_S_$_Z9J_1_16_12PfS_)
$_Z12KKT_EVALUATEPfS_S_$_Z9J_1_16_12PfS_:
[----:B------:R-:W-:Y:S01]  /*eed0*/  MOV R4, RZ ;  /* 0x000000ff00047202 */ /* 0x000fe20000000f00 */
[----:B------:R-:W-:Y:S06]  /*eee0*/  RET.REL.NODEC R20 `(_Z12KKT_EVALUATEPfS_S_) ;  /* 0xffffff1014447950 */ /* 0x000fec0003c3ffff */
        .type           $_Z12KKT_EVALUATEPfS_S_$_Z9J_1_16_13PfS_,@function
        .size           $_Z12KKT_EVALUATEPfS_S_$_Z9J_1_16_13PfS_,($_Z12KKT_EVALUATEPfS_S_$_Z9J_1_16_14PfS_ - $_Z12KKT_EVALUATEPfS_S_$_Z9J_1_16_13PfS_)
$_Z12KKT_EVALUATEPfS_S_$_Z9J_1_16_13PfS_:
[----:B------:R-:W-:Y:S01]  /*eef0*/  IMAD.MOV.U32 R4, RZ, RZ, RZ ;  /* 0x000000ffff047224 */ /* 0x000fe200078e00ff */
[----:B------:R-:W-:Y:S06]  /*ef00*/  RET.REL.NODEC R20 `(_Z12KKT_EVALUATEPfS_S_) ;  /* 0xffffff10143c7950 */ /* 0x000fec0003c3ffff */
        .type           $_Z12KKT_EVALUATEPfS_S_$_Z9J_1_16_14PfS_,@function
        .size           $_Z12KKT_EVALUATEPfS_S_$_Z9J_1_16_14PfS_,($_Z12KKT_EVALUATEPfS_S_$_Z9J_1_16_15PfS_ - $_Z12KKT_EVALUATEPfS_S_$_Z9J_1_16_14PfS_)
$_Z12KKT_EVALUATEPfS_S_$_Z9J_1_16_14PfS_:
[----:B------:R-:W-:Y:S01]  /*ef10*/  HFMA2 R4, -RZ, RZ, 0, 0 ;  /* 0x00000000ff047431 */ /* 0x000fe200000001ff */
[----:B------:R-:W-:Y:S06]  /*ef20*/  RET.REL.NODEC R20 `(_Z12KKT_EVALUATEPfS_S_) ;  /* 0xffffff1014347950 */ /* 0x000fec0003c3ffff */
        .type           $_Z12KKT_EVALUATEPfS_S_$_Z9J_1_16_15PfS_,@function
        .size           $_Z12KKT_EVALUATEPfS_S_$_Z9J_1_16_15PfS_,($_Z12KKT_EVALUATEPfS_S_$_Z9J_1_16_16PfS_ - $_Z12KKT_EVALUATEPfS_S_$_Z9J_1_16_15PfS_)
$_Z12KKT_EVALUATEPfS_S_$_Z9J_1_16_15PfS_:
[----:B------:R-:W-:Y:S01]  /*ef30*/  MOV R4, RZ ;  /* 0x000000ff00047202 */ /* 0x000fe20000000f00 */
[----:B------:R-:W-:Y:S06]  /*ef40*/  RET.REL.NODEC R20 `(_Z12KKT_EVALUATEPfS_S_) ;  /* 0xffffff10142c7950 */ /* 0x000fec0003c3ffff */
        .type           $_Z12KKT_EVALUATEPfS_S_$_Z9J_1_16_16PfS_,@function
        .size           $_Z12KKT_EVALUATEPfS_S_$_Z9J_1_16_16PfS_,($_Z12KKT_EVALUATEPfS_S_$_Z9J_1_16_17PfS_ - $_Z12KKT_EVALUATEPfS_S_$_Z9J_1_16_16PfS_)
$_Z12KKT_EVALUATEPfS_S_$_Z9J_1_16_16PfS_:
        /* <DEDUP_REMOVED lines=10> */
        .type           $_Z12KKT_EVALUATEPfS_S_$_Z9J_1_16_17PfS_,@function
        .size           $_Z12KKT_EVALUATEPfS_S_$_Z9J_1_16_17PfS_,($_Z12KKT_EVALUATEPfS_S_$_Z9J_1_16_18PfS_ - $_Z12KKT_EVALUATEPfS_S_$_Z9J_1_16_17PfS_)
$_Z12KKT_EVALUATEPfS_S_$_Z9J_1_16_17PfS_:
[----:B------:R-:W-:Y:S01]  /*eff0*/  HFMA2 R4, -RZ, RZ, 0, 0 ;  /* 0x00000000ff047431 */ /* 0x000fe200000001ff */
[----:B------:R-:W-:Y:S06]  /*f000*/  RET.REL.NODEC R20 `(_Z12KKT_EVALUATEPfS_S_) ;  /* 0xffffff0c14fc7950 */ /* 0x000fec0003c3ffff */
        .type           $_Z12KKT_EVALUATEPfS_S_$_Z9J_1_16_18PfS_,@function
        .size           $_Z12KKT_EVALUATEPfS_S_$_Z9J_1_16_18PfS_,($_Z12KKT_EVALUATEPfS_S_$_Z9J_1_16_19PfS_ - $_Z12KKT_EVALUATEPfS_S_$_Z9J_1_16_18PfS_)
$_Z12KKT_EVALUATEPfS_S_$_Z9J_1_16_18PfS_:
[----:B------:R-:W-:Y:S01]  /*f010*/  MOV R4, RZ ;  /* 0x000000ff00047202 */ /* 0x000fe20000000f00 */
[----:B------:R-:W-:Y:S06]  /*f020*/  RET.REL.NODEC R20 `(_Z12KKT_EVALUATEPfS_S_) ;  /* 0xffffff0c14f47950 */ /* 0x000fec0003c3ffff */
        .type           $_Z12KKT_EVALUATEPfS_S_$_Z9J_1_16_19PfS_,@function
        .size           $_Z12KKT_EVALUATEPfS_S_$_Z9J_1_16_19PfS_,($_Z12KKT_EVALUATEPfS_S_$_Z9J_1_16_20PfS_ - $_Z12KKT_EVALUATEPfS_S_$_Z9J_1_16_19PfS_)
$_Z12KKT_EVALUATEPfS_S_$_Z9J_1_16_19PfS_:
[----:B------:R-:W-:Y:S01]  /*f030*/  IMAD.MOV.U32 R4, RZ, RZ, RZ ;  /* 0x000000ffff047224 */ /* 0x000fe200078e00ff */
[----:B------:R-:W-:Y:S06]  /*f040*/  RET.REL.NODEC R20 `(_Z12KKT_EVALUATEPfS_S_) ;  /* 0xffffff0c14ec7950 */ /* 0x000fec0003c3ffff */
        .type           $_Z12KKT_EVALUATEPfS_S_$_Z9J_1_16_20PfS_,@function
        .size           $_Z12KKT_EVALUATEPfS_S_$_Z9J_1_16_20PfS_,($_Z12KKT_EVALUATEPfS_S_$_Z9J_1_16_21PfS_ - $_Z12KKT_EVALUATEPfS_S_$_Z9J_1_16_20PfS_)
$_Z12KKT_EVALUATEPfS_S_$_Z9J_1_16_20PfS_:
[----:B------:R-:W-:Y:S01]  /*f050*/  HFMA2 R4, -RZ, RZ, 0, 0 ;  /* 0x00000000ff047431 */ /* 0x000fe200000001ff */
[----:B------:R-:W-:Y:S06]  /*f060*/  RET.REL.NODEC R20 `(_Z12KKT_EVALUATEPfS_S_) ;  /* 0xffffff0c14e47950 */ /* 0x000fec0003c3ffff */
        .type           $_Z12KKT_EVALUATEPfS_S_$_Z9J_1_16_21PfS_,@function
        .size           $_Z12KKT_EVALUATEPfS_S_$_Z9J_1_16_21PfS_,($_Z12KKT_EVALUATEPfS_S_$_Z9J_1_17_10PfS_ - $_Z12KKT_EVALUATEPfS_S_$_Z9J_1_16_21PfS_)
$_Z12KKT_EVALUATEPfS_S_$_Z9J_1_16_21PfS_:
[----:B------:R-:W-:Y:S01]  /*f070*/  MOV R4, RZ ;  /* 0x000000ff00047202 */ /* 0x000fe20000000f00 */
[----:B------:R-:W-:Y:S06]  /*f080*/  RET.REL.NODEC R20 `(_Z12KKT_EVALUATEPfS_S_) ;  /* 0xffffff0c14dc7950 */ /* 0x000fec0003c3ffff */
        .type           $_Z12KKT_EVALUATEPfS_S_$_Z9J_1_17_10PfS_,@function
        .size           $_Z12KKT_EVALUATEPfS_S_$_Z9J_1_17_10PfS_,($_Z12KKT_EVALUATEPfS_S_$_Z9J_1_17_11PfS_ - $_Z12KKT_EVALUATEPfS_S_$_Z9J_1_17_10PfS_)
$_Z12KKT_EVALUATEPfS_S_$_Z9J_1_17_10PfS_:
[----:B------:R-:W-:Y:S01]  /*f090*/  IMAD.MOV.U32 R4, RZ, RZ, RZ ;  /* 0x000000ffff047224 */ /* 0x000fe200078e00ff */
[----:B------:R-:W-:Y:S06]  /*f0a0*/  RET.REL.NODEC R20 `(_Z12KKT_EVALUATEPfS_S_) ;  /* 0xffffff0c14d47950 */ /* 0x000fec0003c3ffff */
        .type           $_Z12KKT_EVALUATEPfS_S_$_Z9J_1_17_11PfS_,@function
        .size           $_Z12KKT_EVALUATEPfS_S_$_Z9J_1_17_11PfS_,($_Z12KKT_EVALUATEPfS_S_$_Z9J_1_17_12PfS_ - $_Z12KKT_EVALUATEPfS_S_$_Z9J_1_17_11PfS_)
$_Z12KKT_EVALUATEPfS_S_$_Z9J_1_17_11PfS_:
[----:B------:R-:W-:Y:S01]  /*f0b0*/  HFMA2 R4, -RZ, RZ, 0, 0 ;  /* 0x00000000ff047431 */ /* 0x000fe200000001ff */
[----:B------:R-:W-:Y:S06]  /*f0c0*/  RET.REL.NODEC R20 `(_Z12KKT_EVALUATEPfS_S_) ;  /* 0xffffff0c14cc7950 */ /* 0x000fec0003c3ffff */
        .type           $_Z12KKT_EVALUATEPfS_S_$_Z9J_1_17_12PfS_,@function
        .size           $_Z12KKT_EVALUATEPfS_S_$_Z9J_1_17_12PfS_,($_Z12KKT_EVALUATEPfS_S_$_Z9J_1_17_13PfS_ - $_Z12KKT_EVALUATEPfS_S_$_Z9J_1_17_12PfS_)
$_Z12KKT_EVALUATEPfS_S_$_Z9J_1_17_12PfS_:
[----:B------:R-:W-:Y:S01]  /*f0d0*/  MOV R4, RZ ;  /* 0x000000ff00047202 */ /* 0x000fe20000000f00 */
[----:B------:R-:W-:Y:S06]  /*f0e0*/  RET.REL.NODEC R20 `(_Z12KKT_EVALUATEPfS_S_) ;  /* 0xffffff0c14c47950 */ /* 0x000fec0003c3ffff */
        .type           $_Z12KKT_EVALUATEPfS_S_$_Z9J_1_17_13PfS_,@function
        .size           $_Z12KKT_EVALUATEPfS_S_$_Z9J_1_17_13PfS_,($_Z12KKT_EVALUATEPfS_S_$_Z9J_1_17_14PfS_ - $_Z12KKT_EVALUATEPfS_S_$_Z9J_1_17_13PfS_)
$_Z12KKT_EVALUATEPfS_S_$_Z9J_1_17_13PfS_:
[----:B------:R-:W-:Y:S01]  /*f0f0*/  IMAD.MOV.U32 R4, RZ, RZ, RZ ;  /* 0x000000ffff047224 */ /* 0x000fe200078e00ff */
[----:B------:R-:W-:Y:S06]  /*f100*/  RET.REL.NODEC R20 `(_Z12KKT_EVALUATEPfS_S_) ;  /* 0xffffff0c14bc7950 */ /* 0x000fec0003c3ffff */
        .type           $_Z12KKT_EVALUATEPfS_S_$_Z9J_1_17_14PfS_,@function
        .size           $_Z12KKT_EVALUATEPfS_S_$_Z9J_1_17_14PfS_,($_Z12KKT_EVALUATEPfS_S_$_Z9J_1_17_15PfS_ - $_Z12KKT_EVALUATEPfS_S_$_Z9J_1_17_14PfS_)
$_Z12KKT_EVALUATEPfS_S_$_Z9J_1_17_14PfS_:
[----:B------:R-:W-:Y:S01]  /*f110*/  HFMA2 R4, -RZ, RZ, 0, 0 ;  /* 0x00000000ff047431 */ /* 0x000fe200000001ff */
[----:B------:R-:W-:Y:S06]  /*f120*/  RET.REL.NODEC R20 `(_Z12KKT_EVALUATEPfS_S_) ;  /* 0xffffff0c14b47950 */ /* 0x000fec0003c3ffff */
        .type           $_Z12KKT_EVALUATEPfS_S_$_Z9J_1_17_15PfS_,@function
        .size           $_Z12KKT_EVALUATEPfS_S_$_Z9J_1_17_15PfS_,($_Z12KKT_EVALUATEPfS_S_$_Z9J_1_17_16PfS_ - $_Z12KKT_EVALUATEPfS_S_$_Z9J_1_17_15PfS_)
$_Z12KKT_EVALUATEPfS_S_$_Z9J_1_17_15PfS_:
[----:B------:R-:W-:Y:S01]  /*f130*/  MOV R4, RZ ;  /* 0x000000ff00047202 */ /* 0x000fe20000000f00 */
[----:B------:R-:W-:Y:S06]  /*f140*/  RET.REL.NODEC R20 `(_Z12KKT_EVALUATEPfS_S_) ;  /* 0xffffff0c14ac7950 */ /* 0x000fec0003c3ffff */
        .type           $_Z12KKT_EVALUATEPfS_S_$_Z9J_1_17_16PfS_,@function
        .size           $_Z12KKT_EVALUATEPfS_S_$_Z9J_1_17_16PfS_,($_Z12KKT_EVALUATEPfS_S_$_Z9J_1_17_17PfS_ - $_Z12KKT_EVALUATEPfS_S_$_Z9J_1_17_16PfS_)
$_Z12KKT_EVALUATEPfS_S_$_Z9J_1_17_16PfS_:
[----:B------:R-:W-:Y:S01]  /*f150*/  IMAD.MOV.U32 R4, RZ, RZ, RZ ;  /* 0x000000ffff047224 */ /* 0x000fe200078e00ff */
[----:B------:R-:W-:Y:S06]  /*f160*/  RET.REL.NODEC R20 `(_Z12KKT_EVALUATEPfS_S_) ;  /* 0xffffff0c14a47950 */ /* 0x000fec0003c3ffff */
        .type           $_Z12KKT_EVALUATEPfS_S_$_Z9J_1_17_17PfS_,@function
        .size           $_Z12KKT_EVALUATEPfS_S_$_Z9J_1_17_17PfS_,($_Z12KKT_EVALUATEPfS_S_$_Z9J_1_17_18PfS_ - $_Z12KKT_EVALUATEPfS_S_$_Z9J_1_17_17PfS_)
$_Z12KKT_EVALUATEPfS_S_$_Z9J_1_17_17PfS_:
        /* <DEDUP_REMOVED lines=10> */
        .type           $_Z12KKT_EVALUATEPfS_S_$_Z9J_1_17_18PfS_,@function
        .size           $_Z12KKT_EVALUATEPfS_S_$_Z9J_1_17_18PfS_,($_Z12KKT_EVALUATEPfS_S_$_Z9J_1_17_19PfS_ - $_Z12KKT_EVALUATEPfS_S_$_Z9J_1_17_18PfS_)
$_Z12KKT_EVALUATEPfS_S_$_Z9J_1_17_18PfS_:
[----:B------:R-:W-:Y:S01]  /*f210*/  HFMA2 R4, -RZ, RZ, 0, 0 ;  /* 0x00000000ff047431 */ /* 0x000fe200000001ff */
[----:B------:R-:W-:Y:S06]  /*f220*/  RET.REL.NODEC R20 `(_Z12KKT_EVALUATEPfS_S_) ;  /* 0xffffff0c14747950 */ /* 0x000fec0003c3ffff */
        .type           $_Z12KKT_EVALUATEPfS_S_$_Z9J_1_17_19PfS_,@function
        .size           $_Z12KKT_EVALUATEPfS_S_$_Z9J_1_17_19PfS_,($_Z12KKT_EVALUATEPfS_S_$_Z9J_1_17_20PfS_ - $_Z12KKT_EVALUATEPfS_S_$_Z9J_1_17_19PfS_)
$_Z12KKT_EVALUATEPfS_S_$_Z9J_1_17_19PfS_:
[----:B------:R-:W-:Y:S01]  /*f230*/  IMAD.MOV.U32 R4, RZ, RZ, RZ ;  /* 0x000000ffff047224 */ /* 0x000fe200078e00ff */
[----:B------:R-:W-:Y:S06]  /*f240*/  RET.REL.NODEC R20 `(_Z12KKT_EVALUATEPfS_S_) ;  /* 0xffffff0c146c7950 */ /* 0x000fec0003c3ffff */
        .type           $_Z12KKT_EVALUATEPfS_S_$_Z9J_1_17_20PfS_,@function
        .size           $_Z12KKT_EVALUATEPfS_S_$_Z9J_1_17_20PfS_,($_Z12KKT_EVALUATEPfS_S_$_Z9J_1_17_21PfS_ - $_Z12KKT_EVALUATEPfS_S_$_Z9J_1_17_20PfS_)
$_Z12KKT_EVALUATEPfS_S_$_Z9J_1_17_20PfS_:
[----:B------:R-:W-:Y:S01]  /*f250*/  MOV R4, RZ ;  /* 0x000000ff00047202 */ /* 0x000fe20000000f00 */
[----:B------:R-:W-:Y:S06]  /*f260*/  RET.REL.NODEC R20 `(_Z12KKT_EVALUATEPfS_S_) ;  /* 0xffffff0c14647950 */ /* 0x000fec0003c3ffff */
        .type           $_Z12KKT_EVALUATEPfS_S_$_Z9J_1_17_21PfS_,@function
        .size           $_Z12KKT_EVALUATEPfS_S_$_Z9J_1_17_21PfS_,($_Z12KKT_EVALUATEPfS_S_$_Z9J_1_18_10PfS_ - $_Z12KKT_EVALUATEPfS_S_$_Z9J_1_17_21PfS_)
$_Z12KKT_EVALUATEPfS_S_$_Z9J_1_17_21PfS_:
[----:B------:R-:W-:Y:S01]  /*f270*/  HFMA2 R4, -RZ, RZ, 0, 0 ;  /* 0x00000000ff047431 */ /* 0x000fe200000001ff */
[----:B------:R-:W-:Y:S06]  /*f280*/  RET.REL.NODEC R20 `(_Z12KKT_EVALUATEPfS_S_) ;  /* 0xffffff0c145c7950 */ /* 0x000fec0003c3ffff */
        .type           $_Z12KKT_EVALUATEPfS_S_$_Z9J_1_18_10PfS_,@function
        .size           $_Z12KKT_EVALUATEPfS_S_$_Z9J_1_18_10PfS_,($_Z12KKT_EVALUATEPfS_S_$_Z9J_1_18_11PfS_ - $_Z12KKT_EVALUATEPfS_S_$_Z9J_1_18_10PfS_)
$_Z12KKT_EVALUATEPfS_S_$_Z9J_1_18_10PfS_:
        /* <DEDUP_REMOVED lines=10> */
        .type           $_Z12KKT_EVALUATEPfS_S_$_Z9J_1_18_11PfS_,@function
        .size           $_Z12KKT_EVALUATEPfS_S_$_Z9J_1_18_11PfS_,($_Z12KKT_EVALUATEPfS_S_$_Z9J_1_18_12PfS_ - $_Z12KKT_EVALUATEPfS_S_$_Z9J_1_18_11PfS_)
$_Z12KKT_EVALUATEPfS_S_$_Z9J_1_18_11PfS_:
[----:B------:R-:W-:Y:S01]  /*f330*/  HFMA2 R4, -RZ, RZ, 0, 0 ;  /* 0x00000000ff047431 */ /* 0x000fe200000001ff */
[----:B------:R-:W-:Y:S06]  /*f340*/  RET.REL.NODEC R20 `(_Z12KKT_EVALUATEPfS_S_) ;  /* 0xffffff0c142c7950 */ /* 0x000fec0003c3ffff */
        .type           $_Z12KKT_EVALUATEPfS_S_$_Z9J_1_18_12PfS_,@function
        .size           $_Z12KKT_EVALUATEPfS_S_$_Z9J_1_18_12PfS_,($_Z12KKT_EVALUATEPfS_S_$_Z9J_1_18_13PfS_ - $_Z12KKT_EVALUATEPfS_S_$_Z9J_1_18_12PfS_)
$_Z12KKT_EVALUATEPfS_S_$_Z9J_1_18_12PfS_:
[----:B------:R-:W-:Y:S01]  /*f350*/  MOV R4, RZ ;  /* 0x000000ff00047202 */ /* 0x000fe20000000f00 */
[----:B------:R-:W-:Y:S06]  /*f360*/  RET.REL.NODEC R20 `(_Z12KKT_EVALUATEPfS_S_) ;  /* 0xffffff0c14247950 */ /* 0x000fec0003c3ffff */
        .type           $_Z12KKT_EVALUATEPfS_S_$_Z9J_1_18_13PfS_,@function
        .size           $_Z12KKT_EVALUATEPfS_S_$_Z9J_1_18_13PfS_,($_Z12KKT_EVALUATEPfS_S_$_Z9J_1_18_14PfS_ - $_Z12KKT_EVALUATEPfS_S_$_Z9J_1_18_13PfS_)
$_Z12KKT_EVALUATEPfS_S_$_Z9J_1_18_13PfS_:
[----:B------:R-:W-:Y:S01]  /*f370*/  IMAD.MOV.U32 R4, RZ, RZ, RZ ;  /* 0x000000ffff047224 */ /* 0x000fe200078e00ff */
[----:B------:R-:W-:Y:S06]  /*f380*/  RET.REL.NODEC R20 `(_Z12KKT_EVALUATEPfS_S_) ;  /* 0xffffff0c141c7950 */ /* 0x000fec0003c3ffff */
        .type           $_Z12KKT_EVALUATEPfS_S_$_Z9J_1_18_14PfS_,@function
        .size           $_Z12KKT_EVALUATEPfS_S_$_Z9J_1_18_14PfS_,($_Z12KKT_EVALUATEPfS_S_$_Z9J_1_18_15PfS_ - $_Z12KKT_EVALUATEPfS_S_$_Z9J_1_18_14PfS_)
$_Z12KKT_EVALUATEPfS_S_$_Z9J_1_18_14PfS_:
[----:B------:R-:W-:Y:S01]  /*f390*/  HFMA2 R4, -RZ, RZ, 0, 0 ;  /* 0x00000000ff047431 */ /* 0x000fe200000001ff */
[----:B------:R-:W-:Y:S06]  /*f3a0*/  RET.REL.NODEC R20 `(_Z12KKT_EVALUATEPfS_S_) ;  /* 0xffffff0c14147950 */ /* 0x000fec0003c3ffff */
        .type           $_Z12KKT_EVALUATEPfS_S_$_Z9J_1_18_15PfS_,@function
        .size           $_Z12KKT_EVALUATEPfS_S_$_Z9J_1_18_15PfS_,($_Z12KKT_EVALUATEPfS_S_$_Z9J_1_18_16PfS_ - $_Z12KKT_EVALUATEPfS_S_$_Z9J_1_18_15PfS_)
$_Z12KKT_EVALUATEPfS_S_$_Z9J_1_18_15PfS_:
[----:B------:R-:W-:Y:S01]  /*f3b0*/  MOV R4, RZ ;  /* 0x000000ff00047202 */ /* 0x000fe20000000f00 */
[----:B------:R-:W-:Y:S06]  /*f3c0*/  RET.REL.NODEC R20 `(_Z12KKT_EVALUATEPfS_S_) ;  /* 0xffffff0c140c7950 */ /* 0x000fec0003c3ffff */
        .type           $_Z12KKT_EVALUATEPfS_S_$_Z9J_1_18_16PfS_,@function
        .size           $_Z12KKT_EVALUATEPfS_S_$_Z9J_1_18_16PfS_,($_Z12KKT_EVALUATEPfS_S_$_Z9J_1_18_17PfS_ - $_Z12KKT_EVALUATEPfS_S_$_Z9J_1_18_16PfS_)
$_Z12KKT_EVALUATEPfS_S_$_Z9J_1_18_16PfS_:
[----:B------:R-:W-:Y:S01]  /*f3d0*/  IMAD.MOV.U32 R4, RZ, RZ, RZ ;  /* 0x000000ffff047224 */ /* 0x000fe200078e00ff */
[----:B------:R-:W-:Y:S06]  /*f3e0*/  RET.REL.NODEC R20 `(_Z12KKT_EVALUATEPfS_S_) ;  /* 0xffffff0c14047950 */ /* 0x000fec0003c3ffff */
        .type           $_Z12KKT_EVALUATEPfS_S_$_Z9J_1_18_17PfS_,@function
        .size           $_Z12KKT_EVALUATEPfS_S_$_Z9J_1_18_17PfS_,($_Z12KKT_EVALUATEPfS_S_$_Z9J_1_18_18PfS_ - $_Z12KKT_EVALUATEPfS_S_$_Z9J_1_18_17PfS_)
$_Z12KKT_EVALUATEPfS_S_$_Z9J_1_18_17PfS_:
[----:B------:R-:W-:Y:S01]  /*f3f0*/  HFMA2 R4, -RZ, RZ, 0, 0 ;  /* 0x00000000ff047431 */ /* 0x000fe200000001ff */
[----:B------:R-:W-:Y:S06]  /*f400*/  RET.REL.NODEC R20 `(_Z12KKT_EVALUATEPfS_S_) ;  /* 0xffffff0814fc7950 */ /* 0x000fec0003c3ffff */
        .type           $_Z12KKT_EVALUATEPfS_S_$_Z9J_1_18_18PfS_,@function
        .size           $_Z12KKT_EVALUATEPfS_S_$_Z9J_1_18_18PfS_,($_Z12KKT_EVALUATEPfS_S_$_Z9J_1_18_19PfS_ - $_Z12KKT_EVALUATEPfS_S_$_Z9J_1_18_18PfS_)
$_Z12KKT_EVALUATEPfS_S_$_Z9J_1_18_18PfS_:
        /* <DEDUP_REMOVED lines=10> */
        .type           $_Z12KKT_EVALUATEPfS_S_$_Z9J_1_18_19PfS_,@function
        .size           $_Z12KKT_EVALUATEPfS_S_$_Z9J_1_18_19PfS_,($_Z12KKT_EVALUATEPfS_S_$_Z9J_1_18_20PfS_ - $_Z12KKT_EVALUATEPfS_S_$_Z9J_1_18_19PfS_)
$_Z12KKT_EVALUATEPfS_S_$_Z9J_1_18_19PfS_:
[----:B------:R-:W-:Y:S01]  /*f4b0*/  IMAD.MOV.U32 R4, RZ, RZ, RZ ;  /* 0x000000ffff047224 */ /* 0x000fe200078e00ff */
[----:B------:R-:W-:Y:S06]  /*f4c0*/  RET.REL.NODEC R20 `(_Z12KKT_EVALUATEPfS_S_) ;  /* 0xffffff0814cc7950 */ /* 0x000fec0003c3ffff */
        .type           $_Z12KKT_EVALUATEPfS_S_$_Z9J_1_18_20PfS_,@function
        .size           $_Z12KKT_EVALUATEPfS_S_$_Z9J_1_18_20PfS_,($_Z12KKT_EVALUATEPfS_S_$_Z9J_1_18_21PfS_ - $_Z12KKT_EVALUATEPfS_S_$_Z9J_1_18_20PfS_)
$_Z12KKT_EVALUATEPfS_S_$_Z9J_1_18_20PfS_:
[----:B------:R-:W-:Y:S01]  /*f4d0*/  HFMA2 R4, -RZ, RZ, 0, 0 ;  /* 0x00000000ff047431 */ /* 0x000fe200000001ff */
[----:B------:R-:W-:Y:S06]  /*f4e0*/  RET.REL.NODEC R20 `(_Z12KKT_EVALUATEPfS_S_) ;  /* 0xffffff0814c47950 */ /* 0x000fec0003c3ffff */
        .type           $_Z12KKT_EVALUATEPfS_S_$_Z9J_1_18_21PfS_,@function
        .size           $_Z12KKT_EVALUATEPfS_S_$_Z9J_1_18_21PfS_,($_Z12KKT_EVALUATEPfS_S_$_Z9J_1_19_10PfS_ - $_Z12KKT_EVALUATEPfS_S_$_Z9J_1_18_21PfS_)
$_Z12KKT_EVALUATEPfS_S_$_Z9J_1_18_21PfS_:
[----:B------:R-:W-:Y:S01]  /*f4f0*/  MOV R4, RZ ;  /* 0x000000ff00047202 */ /* 0x000fe20000000f00 */
[----:B------:R-:W-:Y:S06]  /*f500*/  RET.REL.NODEC R20 `(_Z12KKT_EVALUATEPfS_S_) ;  /* 0xffffff0814bc7950 */ /* 0x000fec0003c3ffff */
        .type           $_Z12KKT_EVALUATEPfS_S_$_Z9J_1_19_10PfS_,@function
        .size           $_Z12KKT_EVALUATEPfS_S_$_Z9J_1_19_10PfS_,($_Z12KKT_EVALUATEPfS_S_$_Z9J_1_19_11PfS_ - $_Z12KKT_EVALUATEPfS_S_$_Z9J_1_19_10PfS_)
$_Z12KKT_EVALUATEPfS_S_$_Z9J_1_19_10PfS_:
[----:B------:R-:W-:Y:S01]  /*f510*/  IMAD.MOV.U32 R4, RZ, RZ, RZ ;  /* 0x000000ffff047224 */ /* 0x000fe200078e00ff */
[----:B------:R-:W-:Y:S06]  /*f520*/  RET.REL.NODEC R20 `(_Z12KKT_EVALUATEPfS_S_) ;  /* 0xffffff0814b47950 */ /* 0x000fec0003c3ffff */
        .type           $_Z12KKT_EVALUATEPfS_S_$_Z9J_1_19_11PfS_,@function
        .size           $_Z12KKT_EVALUATEPfS_S_$_Z9J_1_19_11PfS_,($_Z12KKT_EVALUATEPfS_S_$_Z9J_1_19_12PfS_ - $_Z12KKT_EVALUATEPfS_S_$_Z9J_1_19_11PfS_)
$_Z12KKT_EVALUATEPfS_S_$_Z9J_1_19_11PfS_:
        /* <DEDUP_REMOVED lines=10> */
        .type           $_Z12KKT_EVALUATEPfS_S_$_Z9J_1_19_12PfS_,@function
        .size           $_Z12KKT_EVALUATEPfS_S_$_Z9J_1_19_12PfS_,($_Z12KKT_EVALUATEPfS_S_$_Z9J_1_19_13PfS_ - $_Z12KKT_EVALUATEPfS_S_$_Z9J_1_19_12PfS_)
$_Z12KKT_EVALUATEPfS_S_$_Z9J_1_19_12PfS_:
[----:B------:R-:W-:Y:S01]  /*f5d0*/  HFMA2 R4, -RZ, RZ, 0, 0 ;  /* 0x00000000ff047431 */ /* 0x000fe200000001ff */
[----:B------:R-:W-:Y:S06]  /*f5e0*/  RET.REL.NODEC R20 `(_Z12KKT_EVALUATEPfS_S_) ;  /* 0xffffff0814847950 */ /* 0x000fec0003c3ffff */
        .type           $_Z12KKT_EVALUATEPfS_S_$_Z9J_1_19_13PfS_,@function
        .size           $_Z12KKT_EVALUATEPfS_S_$_Z9J_1_19_13PfS_,($_Z12KKT_EVALUATEPfS_S_$_Z9J_1_19_14PfS_ - $_Z12KKT_EVALUATEPfS_S_$_Z9J_1_19_13PfS_)
$_Z12KKT_EVALUATEPfS_S_$_Z9J_1_19_13PfS_:
[----:B------:R-:W-:Y:S01]  /*f5f0*/  IMAD.MOV.U32 R4, RZ, RZ, RZ ;  /* 0x000000ffff047224 */ /* 0x000fe200078e00ff */
[----:B------:R-:W-:Y:S06]  /*f600*/  RET.REL.NODEC R20 `(_Z12KKT_EVALUATEPfS_S_) ;  /* 0xffffff08147c7950 */ /* 0x000fec0003c3ffff */
        .type           $_Z12KKT_EVALUATEPfS_S_$_Z9J_1_19_14PfS_,@function
        .size           $_Z12KKT_EVALUATEPfS_S_$_Z9J_1_19_14PfS_,($_Z12KKT_EVALUATEPfS_S_$_Z9J_1_19_15PfS_ - $_Z12KKT_EVALUATEPfS_S_$_Z9J_1_19_14PfS_)
$_Z12KKT_EVALUATEPfS_S_$_Z9J_1_19_14PfS_:
[----:B------:R-:W-:Y:S01]  /*f610*/  MOV R4, RZ ;  /* 0x000000ff00047202 */ /* 0x000fe20000000f00 */
[----:B------:R-:W-:Y:S06]  /*f620*/  RET.REL.NODEC R20 `(_Z12KKT_EVALUATEPfS_S_) ;  /* 0xffffff0814747950 */ /* 0x000fec0003c3ffff */
        .type           $_Z12KKT_EVALUATEPfS_S_$_Z9J_1_19_15PfS_,@function
        .size           $_Z12KKT_EVALUATEPfS_S_$_Z9J_1_19_15PfS_,($_Z12KKT_EVALUATEPfS_S_$_Z9J_1_19_16PfS_ - $_Z12KKT_EVALUATEPfS_S_$_Z9J_1_19_15PfS_)
$_Z12KKT_EVALUATEPfS_S_$_Z9J_1_19_15PfS_:
[----:B------:R-:W-:Y:S01]  /*f630*/  HFMA2 R4, -RZ, RZ, 0, 0 ;  /* 0x00000000ff047431 */ /* 0x000fe200000001ff */
[----:B------:R-:W-:Y:S06]  /*f640*/  RET.REL.NODEC R20 `(_Z12KKT_EVALUATEPfS_S_) ;  /* 0xffffff08146c7950 */ /* 0x000fec0003c3ffff */
        .type           $_Z12KKT_EVALUATEPfS_S_$_Z9J_1_19_16PfS_,@function
        .size           $_Z12KKT_EVALUATEPfS_S_$_Z9J_1_19_16PfS_,($_Z12KKT_EVALUATEPfS_S_$_Z9J_1_19_17PfS_ - $_Z12KKT_EVALUATEPfS_S_$_Z9J_1_19_16PfS_)
$_Z12KKT_EVALUATEPfS_S_$_Z9J_1_19_16PfS_:
[----:B------:R-:W-:Y:S01]  /*f650*/  IMAD.MOV.U32 R4, RZ, RZ, RZ ;  /* 0x000000ffff047224 */ /* 0x000fe200078e00ff */
[----:B------:R-:W-:Y:S06]  /*f660*/  RET.REL.NODEC R20 `(_Z12KKT_EVALUATEPfS_S_) ;  /* 0xffffff0814647950 */ /* 0x000fec0003c3ffff */
        .type           $_Z12KKT_EVALUATEPfS_S_$_Z9J_1_19_17PfS_,@function
        .size           $_Z12KKT_EVALUATEPfS_S_$_Z9J_1_19_17PfS_,($_Z12KKT_EVALUATEPfS_S_$_Z9J_1_19_18PfS_ - $_Z12KKT_EVALUATEPfS_S_$_Z9J_1_19_17PfS_)
$_Z12KKT_EVALUATEPfS_S_$_Z9J_1_19_17PfS_:
[----:B------:R-:W-:Y:S01]  /*f670*/  MOV R4, RZ ;  /* 0x000000ff00047202 */ /* 0x000fe20000000f00 */
[----:B------:R-:W-:Y:S06]  /*f680*/  RET.REL.NODEC R20 `(_Z12KKT_EVALUATEPfS_S_) ;  /* 0xffffff08145c7950 */ /* 0x000fec0003c3ffff */
        .type           $_Z12KKT_EVALUATEPfS_S_$_Z9J_1_19_18PfS_,@function
        .size           $_Z12KKT_EVALUATEPfS_S_$_Z9J_1_19_18PfS_,($_Z12KKT_EVALUATEPfS_S_$_Z9J_1_19_19PfS_ - $_Z12KKT_EVALUATEPfS_S_$_Z9J_1_19_18PfS_)
$_Z12KKT_EVALUATEPfS_S_$_Z9J_1_19_18PfS_:
[----:B------:R-:W-:Y:S01]  /*f690*/  HFMA2 R4, -RZ, RZ, 0, 0 ;  /* 0x00000000ff047431 */ /* 0x000fe200000001ff */
[----:B------:R-:W-:Y:S06]  /*f6a0*/  RET.REL.NODEC R20 `(_Z12KKT_EVALUATEPfS_S_) ;  /* 0xffffff0814547950 */ /* 0x000fec0003c3ffff */
        .type           $_Z12KKT_EVALUATEPfS_S_$_Z9J_1_19_19PfS_,@function
        .size           $_Z12KKT_EVALUATEPfS_S_$_Z9J_1_19_19PfS_,($_Z12KKT_EVALUATEPfS_S_$_Z9J_1_19_20PfS_ - $_Z12KKT_EVALUATEPfS_S_$_Z9J_1_19_19PfS_)
$_Z12KKT_EVALUATEPfS_S_$_Z9J_1_19_19PfS_:
        /* <DEDUP_REMOVED lines=10> */
        .type           $_Z12KKT_EVALUATEPfS_S_$_Z9J_1_19_20PfS_,@function
        .size           $_Z12KKT_EVALUATEPfS_S_$_Z9J_1_19_20PfS_,($_Z12KKT_EVALUATEPfS_S_$_Z9J_1_19_21PfS_ - $_Z12KKT_EVALUATEPfS_S_$_Z9J_1_19_20PfS_)
$_Z12KKT_EVALUATEPfS_S_$_Z9J_1_19_20PfS_:
[----:B------:R-:W-:Y:S01]  /*f750*/  HFMA2 R4, -RZ, RZ, 0, 0 ;  /* 0x00000000ff047431 */ /* 0x000fe200000001ff */
[----:B------:R-:W-:Y:S06]  /*f760*/  RET.REL.NODEC R20 `(_Z12KKT_EVALUATEPfS_S_) ;  /* 0xffffff0814247950 */ /* 0x000fec0003c3ffff */
        .type           $_Z12KKT_EVALUATEPfS_S_$_Z9J_1_19_21PfS_,@function
        .size           $_Z12KKT_EVALUATEPfS_S_$_Z9J_1_19_21PfS_,($_Z12KKT_EVALUATEPfS_S_$_Z9J_1_20_10PfS_ - $_Z12KKT_EVALUATEPfS_S_$_Z9J_1_19_21PfS_)
$_Z12KKT_EVALUATEPfS_S_$_Z9J_1_19_21PfS_:
[----:B------:R-:W-:Y:S01]  /*f770*/  MOV R4, RZ ;  /* 0x000000ff00047202 */ /* 0x000fe20000000f00 */
[----:B------:R-:W-:Y:S06]  /*f780*/  RET.REL.NODEC R20 `(_Z12KKT_EVALUATEPfS_S_) ;  /* 0xffffff08141c7950 */ /* 0x000fec0003c3ffff */
        .type           $_Z12KKT_EVALUATEPfS_S_$_Z9J_1_20_10PfS_,@function
        .size           $_Z12KKT_EVALUATEPfS_S_$_Z9J_1_20_10PfS_,($_Z12KKT_EVALUATEPfS_S_$_Z9J_1_20_11PfS_ - $_Z12KKT_EVALUATEPfS_S_$_Z9J_1_20_10PfS_)
$_Z12KKT_EVALUATEPfS_S_$_Z9J_1_20_10PfS_:
[----:B------:R-:W-:Y:S01]  /*f790*/  IMAD.MOV.U32 R4, RZ, RZ, RZ ;  /* 0x000000ffff047224 */ /* 0x000fe200078e00ff */
[----:B------:R-:W-:Y:S06]  /*f7a0*/  RET.REL.NODEC R20 `(_Z12KKT_EVALUATEPfS_S_) ;  /* 0xffffff0814147950 */ /* 0x000fec0003c3ffff */
        .type           $_Z12KKT_EVALUATEPfS_S_$_Z9J_1_20_11PfS_,@function
        .size           $_Z12KKT_EVALUATEPfS_S_$_Z9J_1_20_11PfS_,($_Z12KKT_EVALUATEPfS_S_$_Z9J_1_20_12PfS_ - $_Z12KKT_EVALUATEPfS_S_$_Z9J_1_20_11PfS_)
$_Z12KKT_EVALUATEPfS_S_$_Z9J_1_20_11PfS_:
[----:B------:R-:W-:Y:S01]  /*f7b0*/  HFMA2 R4, -RZ, RZ, 0, 0 ;  /* 0x00000000ff047431 */ /* 0x000fe200000001ff */
[----:B------:R-:W-:Y:S06]  /*f7c0*/  RET.REL.NODEC R20 `(_Z12KKT_EVALUATEPfS_S_) ;  /* 0xffffff08140c7950 */ /* 0x000fec0003c3ffff */
        .type           $_Z12KKT_EVALUATEPfS_S_$_Z9J_1_20_12PfS_,@function
        .size           $_Z12KKT_EVALUATEPfS_S_$_Z9J_1_20_12PfS_,($_Z12KKT_EVALUATEPfS_S_$_Z9J_1_20_13PfS_ - $_Z12KKT_EVALUATEPfS_S_$_Z9J_1_20_12PfS_)
$_Z12KKT_EVALUATEPfS_S_$_Z9J_1_20_12PfS_:
        /* <DEDUP_REMOVED lines=10> */
        .type           $_Z12KKT_EVALUATEPfS_S_$_Z9J_1_20_13PfS_,@function
        .size           $_Z12KKT_EVALUATEPfS_S_$_Z9J_1_20_13PfS_,($_Z12KKT_EVALUATEPfS_S_$_Z9J_1_20_14PfS_ - $_Z12KKT_EVALUATEPfS_S_$_Z9J_1_20_13PfS_)
$_Z12KKT_EVALUATEPfS_S_$_Z9J_1_20_13PfS_:
[----:B------:R-:W-:Y:S01]  /*f870*/  IMAD.MOV.U32 R4, RZ, RZ, RZ ;  /* 0x000000ffff047224 */ /* 0x000fe200078e00ff */
[----:B------:R-:W-:Y:S06]  /*f880*/  RET.REL.NODEC R20 `(_Z12KKT_EVALUATEPfS_S_) ;  /* 0xffffff0414dc7950 */ /* 0x000fec0003c3ffff */
        .type           $_Z12KKT_EVALUATEPfS_S_$_Z9J_1_20_14PfS_,@function
        .size           $_Z12KKT_EVALUATEPfS_S_$_Z9J_1_20_14PfS_,($_Z12KKT_EVALUATEPfS_S_$_Z9J_1_20_15PfS_ - $_Z12KKT_EVALUATEPfS_S_$_Z9J_1_20_14PfS_)
$_Z12KKT_EVALUATEPfS_S_$_Z9J_1_20_14PfS_:
[----:B------:R-:W-:Y:S01]  /*f890*/  HFMA2 R4, -RZ, RZ, 0, 0 ;  /* 0x00000000ff047431 */ /* 0x000fe200000001ff */
[----:B------:R-:W-:Y:S06]  /*f8a0*/  RET.REL.NODEC R20 `(_Z12KKT_EVALUATEPfS_S_) ;  /* 0xffffff0414d47950 */ /* 0x000fec0003c3ffff */
        .type           $_Z12KKT_EVALUATEPfS_S_$_Z9J_1_20_15PfS_,@function
        .size           $_Z12KKT_EVALUATEPfS_S_$_Z9J_1_20_15PfS_,($_Z12KKT_EVALUATEPfS_S_$_Z9J_1_20_16PfS_ - $_Z12KKT_EVALUATEPfS_S_$_Z9J_1_20_15PfS_)
$_Z12KKT_EVALUATEPfS_S_$_Z9J_1_20_15PfS_:
[----:B------:R-:W-:Y:S01]  /*f8b0*/  MOV R4, RZ ;  /* 0x000000ff00047202 */ /* 0x000fe20000000f00 */
[----:B------:R-:W-:Y:S06]  /*f8c0*/  RET.REL.NODEC R20 `(_Z12KKT_EVALUATEPfS_S_) ;  /* 0xffffff0414cc7950 */ /* 0x000fec0003c3ffff */
        .type           $_Z12KKT_EVALUATEPfS_S_$_Z9J_1_20_16PfS_,@function
        .size           $_Z12KKT_EVALUATEPfS_S_$_Z9J_1_20_16PfS_,($_Z12KKT_EVALUATEPfS_S_$_Z9J_1_20_17PfS_ - $_Z12KKT_EVALUATEPfS_S_$_Z9J_1_20_16PfS_)
$_Z12KKT_EVALUATEPfS_S_$_Z9J_1_20_16PfS_:
[----:B------:R-:W-:Y:S01]  /*f8d0*/  IMAD.MOV.U32 R4, RZ, RZ, RZ ;  /* 0x000000ffff047224 */ /* 0x000fe200078e00ff */
[----:B------:R-:W-:Y:S06]  /*f8e0*/  RET.REL.NODEC R20 `(_Z12KKT_EVALUATEPfS_S_) ;  /* 0xffffff0414c47950 */ /* 0x000fec0003c3ffff */
        .type           $_Z12KKT_EVALUATEPfS_S_$_Z9J_1_20_17PfS_,@function
        .size           $_Z12KKT_EVALUATEPfS_S_$_Z9J_1_20_17PfS_,($_Z12KKT_EVALUATEPfS_S_$_Z9J_1_20_18PfS_ - $_Z12KKT_EVALUATEPfS_S_$_Z9J_1_20_17PfS_)
$_Z12KKT_EVALUATEPfS_S_$_Z9J_1_20_17PfS_:
[----:B------:R-:W-:Y:S01]  /*f8f0*/  HFMA2 R4, -RZ, RZ, 0, 0 ;  /* 0x00000000ff047431 */ /* 0x000fe200000001ff */
[----:B------:R-:W-:Y:S06]  /*f900*/  RET.REL.NODEC R20 `(_Z12KKT_EVALUATEPfS_S_) ;  /* 0xffffff0414bc7950 */ /* 0x000fec0003c3ffff */
        .type           $_Z12KKT_EVALUATEPfS_S_$_Z9J_1_20_18PfS_,@function
        .size           $_Z12KKT_EVALUATEPfS_S_$_Z9J_1_20_18PfS_,($_Z12KKT_EVALUATEPfS_S_$_Z9J_1_20_19PfS_ - $_Z12KKT_EVALUATEPfS_S_$_Z9J_1_20_18PfS_)
$_Z12KKT_EVALUATEPfS_S_$_Z9J_1_20_18PfS_:
[----:B------:R-:W-:Y:S01]  /*f910*/  MOV R4, RZ ;  /* 0x000000ff00047202 */ /* 0x000fe20000000f00 */
[----:B------:R-:W-:Y:S06]  /*f920*/  RET.REL.NODEC R20 `(_Z12KKT_EVALUATEPfS_S_) ;  /* 0xffffff0414b47950 */ /* 0x000fec0003c3ffff */
        .type           $_Z12KKT_EVALUATEPfS_S_$_Z9J_1_20_19PfS_,@function
        .size           $_Z12KKT_EVALUATEPfS_S_$_Z9J_1_20_19PfS_,($_Z12KKT_EVALUATEPfS_S_$_Z9J_1_20_20PfS_ - $_Z12KKT_EVALUATEPfS_S_$_Z9J_1_20_19PfS_)
$_Z12KKT_EVALUATEPfS_S_$_Z9J_1_20_19PfS_:
[----:B------:R-:W-:Y:S01]  /*f930*/  IMAD.MOV.U32 R4, RZ, RZ, RZ ;  /* 0x000000ffff047224 */ /* 0x000fe200078e00ff */
[----:B------:R-:W-:Y:S06]  /*f940*/  RET.REL.NODEC R20 `(_Z12KKT_EVALUATEPfS_S_) ;  /* 0xffffff0414ac7950 */ /* 0x000fec0003c3ffff */
        .type           $_Z12KKT_EVALUATEPfS_S_$_Z9J_1_20_20PfS_,@function
        .size           $_Z12KKT_EVALUATEPfS_S_$_Z9J_1_20_20PfS_,($_Z12KKT_EVALUATEPfS_S_$_Z9J_1_20_21PfS_ - $_Z12KKT_EVALUATEPfS_S_$_Z9J_1_20_20PfS_)
$_Z12KKT_EVALUATEPfS_S_$_Z9J_1_20_20PfS_:
        /* <DEDUP_REMOVED lines=10> */
        .type           $_Z12KKT_EVALUATEPfS_S_$_Z9J_1_20_21PfS_,@function
        .size           $_Z12KKT_EVALUATEPfS_S_$_Z9J_1_20_21PfS_,($_Z12KKT_EVALUATEPfS_S_$_Z9J_1_21_10PfS_ - $_Z12KKT_EVALUATEPfS_S_$_Z9J_1_20_21PfS_)
$_Z12KKT_EVALUATEPfS_S_$_Z9J_1_20_21PfS_:
[----:B------:R-:W-:Y:S01]  /*f9f0*/  HFMA2 R4, -RZ, RZ, 0, 0 ;  /* 0x00000000ff047431 */ /* 0x000fe200000001ff */
[----:B------:R-:W-:Y:S06]  /*fa00*/  RET.REL.NODEC R20 `(_Z12KKT_EVALUATEPfS_S_) ;  /* 0xffffff04147c7950 */ /* 0x000fec0003c3ffff */
        .type           $_Z12KKT_EVALUATEPfS_S_$_Z9J_1_21_10PfS_,@function
        .size           $_Z12KKT_EVALUATEPfS_S_$_Z9J_1_21_10PfS_,($_Z12KKT_EVALUATEPfS_S_$_Z9J_1_21_11PfS_ - $_Z12KKT_EVALUATEPfS_S_$_Z9J_1_21_10PfS_)
$_Z12KKT_EVALUATEPfS_S_$_Z9J_1_21_10PfS_:
[----:B------:R-:W-:Y:S01]  /*fa10*/  IMAD.MOV.U32 R4, RZ, RZ, RZ ;  /* 0x000000ffff047224 */ /* 0x000fe200078e00ff */
[----:B------:R-:W-:Y:S06]  /*fa20*/  RET.REL.NODEC R20 `(_Z12KKT_EVALUATEPfS_S_) ;  /* 0xffffff0414747950 */ /* 0x000fec0003c3ffff */
        .type           $_Z12KKT_EVALUATEPfS_S_$_Z9J_1_21_11PfS_,@function
        .size           $_Z12KKT_EVALUATEPfS_S_$_Z9J_1_21_11PfS_,($_Z12KKT_EVALUATEPfS_S_$_Z9J_1_21_12PfS_ - $_Z12KKT_EVALUATEPfS_S_$_Z9J_1_21_11PfS_)
$_Z12KKT_EVALUATEPfS_S_$_Z9J_1_21_11PfS_:
[----:B------:R-:W-:Y:S01]  /*fa30*/  MOV R4, RZ ;  /* 0x000000ff00047202 */ /* 0x000fe20000000f00 */
[----:B------:R-:W-:Y:S06]  /*fa40*/  RET.REL.NODEC R20 `(_Z12KKT_EVALUATEPfS_S_) ;  /* 0xffffff04146c7950 */ /* 0x000fec0003c3ffff */
        .type           $_Z12KKT_EVALUATEPfS_S_$_Z9J_1_21_12PfS_,@function
        .size           $_Z12KKT_EVALUATEPfS_S_$_Z9J_1_21_12PfS_,($_Z12KKT_EVALUATEPfS_S_$_Z9J_1_21_13PfS_ - $_Z12KKT_EVALUATEPfS_S_$_Z9J_1_21_12PfS_)
$_Z12KKT_EVALUATEPfS_S_$_Z9J_1_21_12PfS_:
[----:B------:R-:W-:Y:S01]  /*fa50*/  HFMA2 R4, -RZ, RZ, 0, 0 ;  /* 0x00000000ff047431 */ /* 0x000fe200000001ff */
[----:B------:R-:W-:Y:S06]  /*fa60*/  RET.REL.NODEC R20 `(_Z12KKT_EVALUATEPfS_S_) ;  /* 0xffffff0414647950 */ /* 0x000fec0003c3ffff */
        .type           $_Z12KKT_EVALUATEPfS_S_$_Z9J_1_21_13PfS_,@function
        .size           $_Z12KKT_EVALUATEPfS_S_$_Z9J_1_21_13PfS_,($_Z12KKT_EVALUATEPfS_S_$_Z9J_1_21_14PfS_ - $_Z12KKT_EVALUATEPfS_S_$_Z9J_1_21_13PfS_)
$_Z12KKT_EVALUATEPfS_S_$_Z9J_1_21_13PfS_:
        /* <DEDUP_REMOVED lines=10> */
        .type           $_Z12KKT_EVALUATEPfS_S_$_Z9J_1_21_14PfS_,@function
        .size           $_Z12KKT_EVALUATEPfS_S_$_Z9J_1_21_14PfS_,($_Z12KKT_EVALUATEPfS_S_$_Z9J_1_21_15PfS_ - $_Z12KKT_EVALUATEPfS_S_$_Z9J_1_21_14PfS_)
$_Z12KKT_EVALUATEPfS_S_$_Z9J_1_21_14PfS_:
[----:B------:R-:W-:Y:S01]  /*fb10*/  HFMA2 R4, -RZ, RZ, 0, 0 ;  /* 0x00000000ff047431 */ /* 0x000fe200000001ff */
[----:B------:R-:W-:Y:S06]  /*fb20*/  RET.REL.NODEC R20 `(_Z12KKT_EVALUATEPfS_S_) ;  /* 0xffffff0414347950 */ /* 0x000fec0003c3ffff */
        .type           $_Z12KKT_EVALUATEPfS_S_$_Z9J_1_21_15PfS_,@function
        .size           $_Z12KKT_EVALUATEPfS_S_$_Z9J_1_21_15PfS_,($_Z12KKT_EVALUATEPfS_S_$_Z9J_1_21_16PfS_ - $_Z12KKT_EVALUATEPfS_S_$_Z9J_1_21_15PfS_)
$_Z12KKT_EVALUATEPfS_S_$_Z9J_1_21_15PfS_:
[----:B------:R-:W-:Y:S01]  /*fb30*/  MOV R4, RZ ;  /* 0x000000ff00047202 */ /* 0x000fe20000000f00 */
[----:B------:R-:W-:Y:S06]  /*fb40*/  RET.REL.NODEC R20 `(_Z12KKT_EVALUATEPfS_S_) ;  /* 0xffffff04142c7950 */ /* 0x000fec0003c3ffff */
        .type           $_Z12KKT_EVALUATEPfS_S_$_Z9J_1_21_16PfS_,@function
        .size           $_Z12KKT_EVALUATEPfS_S_$_Z9J_1_21_16PfS_,($_Z12KKT_EVALUATEPfS_S_$_Z9J_1_21_17PfS_ - $_Z12KKT_EVALUATEPfS_S_$_Z9J_1_21_16PfS_)
$_Z12KKT_EVALUATEPfS_S_$_Z9J_1_21_16PfS_:
[----:B------:R-:W-:Y:S01]  /*fb50*/  IMAD.MOV.U32 R4, RZ, RZ, RZ ;  /* 0x000000ffff047224 */ /* 0x000fe200078e00ff */
[----:B------:R-:W-:Y:S06]  /*fb60*/  RET.REL.NODEC R20 `(_Z12KKT_EVALUATEPfS_S_) ;  /* 0xffffff0414247950 */ /* 0x000fec0003c3ffff */
        .type           $_Z12KKT_EVALUATEPfS_S_$_Z9J_1_21_17PfS_,@function
        .size           $_Z12KKT_EVALUATEPfS_S_$_Z9J_1_21_17PfS_,($_Z12KKT_EVALUATEPfS_S_$_Z9J_1_21_18PfS_ - $_Z12KKT_EVALUATEPfS_S_$_Z9J_1_21_17PfS_)
$_Z12KKT_EVALUATEPfS_S_$_Z9J_1_21_17PfS_:
[----:B------:R-:W-:Y:S01]  /*fb70*/  HFMA2 R4, -RZ, RZ, 0, 0 ;  /* 0x00000000ff047431 */ /* 0x000fe200000001ff */
[----:B------:R-:W-:Y:S06]  /*fb80*/  RET.REL.NODEC R20 `(_Z12KKT_EVALUATEPfS_S_) ;  /* 0xffffff04141c7950 */ /* 0x000fec0003c3ffff */
        .type           $_Z12KKT_EVALUATEPfS_S_$_Z9J_1_21_18PfS_,@function
        .size           $_Z12KKT_EVALUATEPfS_S_$_Z9J_1_21_18PfS_,($_Z12KKT_EVALUATEPfS_S_$_Z9J_1_21_19PfS_ - $_Z12KKT_EVALUATEPfS_S_$_Z9J_1_21_18PfS_)
$_Z12KKT_EVALUATEPfS_S_$_Z9J_1_21_18PfS_:
[----:B------:R-:W-:Y:S01]  /*fb90*/  MOV R4, RZ ;  /* 0x000000ff00047202 */ /* 0x000fe20000000f00 */
[----:B------:R-:W-:Y:S06]  /*fba0*/  RET.REL.NODEC R20 `(_Z12KKT_EVALUATEPfS_S_) ;  /* 0xffffff0414147950 */ /* 0x000fec0003c3ffff */
        .type           $_Z12KKT_EVALUATEPfS_S_$_Z9J_1_21_19PfS_,@function
        .size           $_Z12KKT_EVALUATEPfS_S_$_Z9J_1_21_19PfS_,($_Z12KKT_EVALUATEPfS_S_$_Z9J_1_21_20PfS_ - $_Z12KKT_EVALUATEPfS_S_$_Z9J_1_21_19PfS_)
$_Z12KKT_EVALUATEPfS_S_$_Z9J_1_21_19PfS_:
[----:B------:R-:W-:Y:S01]  /*fbb0*/  IMAD.MOV.U32 R4, RZ, RZ, RZ ;  /* 0x000000ffff047224 */ /* 0x000fe200078e00ff */
[----:B------:R-:W-:Y:S06]  /*fbc0*/  RET.REL.NODEC R20 `(_Z12KKT_EVALUATEPfS_S_) ;  /* 0xffffff04140c7950 */ /* 0x000fec0003c3ffff */
        .type           $_Z12KKT_EVALUATEPfS_S_$_Z9J_1_21_20PfS_,@function
        .size           $_Z12KKT_EVALUATEPfS_S_$_Z9J_1_21_20PfS_,($_Z12KKT_EVALUATEPfS_S_$_Z9J_1_21_21PfS_ - $_Z12KKT_EVALUATEPfS_S_$_Z9J_1_21_20PfS_)
$_Z12KKT_EVALUATEPfS_S_$_Z9J_1_21_20PfS_:
[----:B------:R-:W-:Y:S01]  /*fbd0*/  HFMA2 R4, -RZ, RZ, 0, 0 ;  /* 0x00000000ff047431 */ /* 0x000fe200000001ff */
[----:B------:R-:W-:Y:S06]  /*fbe0*/  RET.REL.NODEC R20 `(_Z12KKT_EVALUATEPfS_S_) ;  /* 0xffffff0414047950 */ /* 0x000fec0003c3ffff */
        .type           $_Z12KKT_EVALUATEPfS_S_$_Z9J_1_21_21PfS_,@function
        .size           $_Z12KKT_EVALUATEPfS_S_$_Z9J_1_21_21PfS_,($_Z12KKT_EVALUATEPfS_S_$_Z9J_2_10_10PfS_ - $_Z12KKT_EVALUATEPfS_S_$_Z9J_1_21_21PfS_)
$_Z12KKT_EVALUATEPfS_S_$_Z9J_1_21_21PfS_:
        /* <DEDUP_REMOVED lines=10> */
        .type           $_Z12KKT_EVALUATEPfS_S_$_Z9J_2_10_10PfS_,@function
        .size           $_Z12KKT_EVALUATEPfS_S_$_Z9J_2_10_10PfS_,($_Z12KKT_EVALUATEPfS_S_$_Z9J_2_10_11PfS_ - $_Z12KKT_EVALUATEPfS_S_$_Z9J_2_10_10PfS_)
$_Z12KKT_EVALUATEPfS_S_$_Z9J_2_10_10PfS_:
[----:B------:R-:W-:Y:S01]  /*fc90*/  IMAD.MOV.U32 R4, RZ, RZ, RZ ;  /* 0x000000ffff047224 */ /* 0x000fe200078e00ff */
[----:B------:R-:W-:Y:S06]  /*fca0*/  RET.REL.NODEC R20 `(_Z12KKT_EVALUATEPfS_S_) ;  /* 0xffffff0014d47950 */ /* 0x000fec0003c3ffff */
        .type           $_Z12KKT_EVALUATEPfS_S_$_Z9J_2_10_11PfS_,@function
        .size           $_Z12KKT_EVALUATEPfS_S_$_Z9J_2_10_11PfS_,($_Z12KKT_EVALUATEPfS_S_$_Z9J_2_10_12PfS_ - $_Z12KKT_EVALUATEPfS_S_$_Z9J_2_10_11PfS_)
$_Z12KKT_EVALUATEPfS_S_$_Z9J_2_10_11PfS_:
[----:B------:R-:W-:Y:S01]  /*fcb0*/  HFMA2 R4, -RZ, RZ, 0, 0 ;  /* 0x00000000ff047431 */ /* 0x000fe200000001ff */
[----:B------:R-:W-:Y:S06]  /*fcc0*/  RET.REL.NODEC R20 `(_Z12KKT_EVALUATEPfS_S_) ;  /* 0xffffff0014cc7950 */ /* 0x000fec0003c3ffff */
        .type           $_Z12KKT_EVALUATEPfS_S_$_Z9J_2_10_12PfS_,@function
        .size           $_Z12KKT_EVALUATEPfS_S_$_Z9J_2_10_12PfS_,($_Z12KKT_EVALUATEPfS_S_$_Z9J_2_10_13PfS_ - $_Z12KKT_EVALUATEPfS_S_$_Z9J_2_10_12PfS_)
$_Z12KKT_EVALUATEPfS_S_$_Z9J_2_10_12PfS_:
[----:B------:R-:W-:Y:S01]  /*fcd0*/  MOV R4, RZ ;  /* 0x000000ff00047202 */ /* 0x000fe20000000f00 */
[----:B------:R-:W-:Y:S06]  /*fce0*/  RET.REL.NODEC R20 `(_Z12KKT_EVALUATEPfS_S_) ;  /* 0xffffff0014c47950 */ /* 0x000fec0003c3ffff */
        .type           $_Z12KKT_EVALUATEPfS_S_$_Z9J_2_10_13PfS_,@function
        .size           $_Z12KKT_EVALUATEPfS_S_$_Z9J_2_10_13PfS_,($_Z12KKT_EVALUATEPfS_S_$_Z9J_2_10_14PfS_ - $_Z12KKT_EVALUATEPfS_S_$_Z9J_2_10_13PfS_)
$_Z12KKT_EVALUATEPfS_S_$_Z9J_2_10_13PfS_:
[----:B------:R-:W-:Y:S01]  /*fcf0*/  IMAD.MOV.U32 R4, RZ, RZ, RZ ;  /* 0x000000ffff047224 */ /* 0x000fe200078e00ff */
[----:B------:R-:W-:Y:S06]  /*fd00*/  RET.REL.NODEC R20 `(_Z12KKT_EVALUATEPfS_S_) ;  /* 0xffffff0014bc7950 */ /* 0x000fec0003c3ffff */
        .type           $_Z12KKT_EVALUATEPfS_S_$_Z9J_2_10_14PfS_,@function
        .size           $_Z12KKT_EVALUATEPfS_S_$_Z9J_2_10_14PfS_,($_Z12KKT_EVALUATEPfS_S_$_Z9J_2_10_15PfS_ - $_Z12KKT_EVALUATEPfS_S_$_Z9J_2_10_14PfS_)
$_Z12KKT_EVALUATEPfS_S_$_Z9J_2_10_14PfS_:
[----:B------:R-:W-:Y:S01]  /*fd10*/  HFMA2 R4, -RZ, RZ, 0, 0 ;  /* 0x00000000ff047431 */ /* 0x000fe200000001ff */
[----:B------:R-:W-:Y:S06]  /*fd20*/  RET.REL.NODEC R20 `(_Z12KKT_EVALUATEPfS_S_) ;  /* 0xffffff0014b47950 */ /* 0x000fec0003c3ffff */
        .type           $_Z12KKT_EVALUATEPfS_S_$_Z9J_2_10_15PfS_,@function
        .size           $_Z12KKT_EVALUATEPfS_S_$_Z9J_2_10_15PfS_,($_Z12KKT_EVALUATEPfS_S_$_Z9J_2_10_16PfS_ - $_Z12KKT_EVALUATEPfS_S_$_Z9J_2_10_15PfS_)
$_Z12KKT_EVALUATEPfS_S_$_Z9J_2_10_15PfS_:
[----:B------:R-:W-:Y:S01]  /*fd30*/  MOV R4, RZ ;  /* 0x000000ff00047202 */ /* 0x000fe20000000f00 */
[----:B------:R-:W-:Y:S06]  /*fd40*/  RET.REL.NODEC R20 `(_Z12KKT_EVALUATEPfS_S_) ;  /* 0xffffff0014ac7950 */ /* 0x000fec0003c3ffff */
        .type           $_Z12KKT_EVALUATEPfS_S_$_Z9J_2_10_16PfS_,@function
        .size           $_Z12KKT_EVALUATEPfS_S_$_Z9J_2_10_16PfS_,($_Z12KKT_EVALUATEPfS_S_$_Z9J_2_10_17PfS_ - $_Z12KKT_EVALUATEPfS_S_$_Z9J_2_10_16PfS_)
$_Z12KKT_EVALUATEPfS_S_$_Z9J_2_10_16PfS_:
[----:B------:R-:W-:Y:S01]  /*fd50*/  IMAD.MOV.U32 R4, RZ, RZ, RZ ;  /* 0x000000ffff047224 */ /* 0x000fe200078e00ff */
[----:B------:R-:W-:Y:S06]  /*fd60*/  RET.REL.NODEC R20 `(_Z12KKT_EVALUATEPfS_S_) ;  /* 0xffffff0014a47950 */ /* 0x000fec0003c3ffff */
        .type           $_Z12KKT_EVALUATEPfS_S_$_Z9J_2_10_17PfS_,@function
        .size           $_Z12KKT_EVALUATEPfS_S_$_Z9J_2_10_17PfS_,($_Z12KKT_EVALUATEPfS_S_$_Z9J_2_10_18PfS_ - $_Z12KKT_EVALUATEPfS_S_$_Z9J_2_10_17PfS_)
$_Z12KKT_EVALUATEPfS_S_$_Z9J_2_10_17PfS_:
[----:B------:R-:W-:Y:S01]  /*fd70*/  HFMA2 R4, -RZ, RZ, 0, 0 ;  /* 0x00000000ff047431 */ /* 0x000fe200000001ff */
[----:B------:R-:W-:Y:S06]  /*fd80*/  RET.REL.NODEC R20 `(_Z12KKT_EVALUATEPfS_S_) ;  /* 0xffffff00149c7950 */ /* 0x000fec0003c3ffff */
        .type           $_Z12KKT_EVALUATEPfS_S_$_Z9J_2_10_18PfS_,@function
        .size           $_Z12KKT_EVALUATEPfS_S_$_Z9J_2_10_18PfS_,($_Z12KKT_EVALUATEPfS_S_$_Z9J_2_10_19PfS_ - $_Z12KKT_EVALUATEPfS_S_$_Z9J_2_10_18PfS_)
$_Z12KKT_EVALUATEPfS_S_$_Z9J_2_10_18PfS_:
        /* <DEDUP_REMOVED lines=10> */
        .type           $_Z12KKT_EVALUATEPfS_S_$_Z9J_2_10_19PfS_,@function
        .size           $_Z12KKT_EVALUATEPfS_S_$_Z9J_2_10_19PfS_,($_Z12KKT_EVALUATEPfS_S_$_Z9J_2_10_20PfS_ - $_Z12KKT_EVALUATEPfS_S_$_Z9J_2_10_19PfS_)
$_Z12KKT_EVALUATEPfS_S_$_Z9J_2_10_19PfS_:
[----:B------:R-:W-:Y:S01]  /*fe30*/  IMAD.MOV.U32 R4, RZ, RZ, RZ ;  /* 0x000000ffff047224 */ /* 0x000fe200078e00ff */
[----:B------:R-:W-:Y:S06]  /*fe40*/  RET.REL.NODEC R20 `(_Z12KKT_EVALUATEPfS_S_) ;  /* 0xffffff00146c7950 */ /* 0x000fec0003c3ffff */
        .type           $_Z12KKT_EVALUATEPfS_S_$_Z9J_2_10_20PfS_,@function
        .size           $_Z12KKT_EVALUATEPfS_S_$_Z9J_2_10_20PfS_,($_Z12KKT_EVALUATEPfS_S_$_Z9J_2_10_21PfS_ - $_Z12KKT_EVALUATEPfS_S_$_Z9J_2_10_20PfS_)
$_Z12KKT_EVALUATEPfS_S_$_Z9J_2_10_20PfS_:
[----:B------:R-:W-:Y:S01]  /*fe50*/  HFMA2 R4, -RZ, RZ, 0, 0 ;  /* 0x00000000ff047431 */ /* 0x000fe200000001ff */
[----:B------:R-:W-:Y:S06]  /*fe60*/  RET.REL.NODEC R20 `(_Z12KKT_EVALUATEPfS_S_) ;  /* 0xffffff0014647950 */ /* 0x000fec0003c3ffff */
        .type           $_Z12KKT_EVALUATEPfS_S_$_Z9J_2_10_21PfS_,@function
        .size           $_Z12KKT_EVALUATEPfS_S_$_Z9J_2_10_21PfS_,($_Z12KKT_EVALUATEPfS_S_$_Z9J_2_11_10PfS_ - $_Z12KKT_EVALUATEPfS_S_$_Z9J_2_10_21PfS_)
$_Z12KKT_EVALUATEPfS_S_$_Z9J_2_10_21PfS_:
[----:B------:R-:W-:Y:S01]  /*fe70*/  MOV R4, RZ ;  /* 0x000000ff00047202 */ /* 0x000fe20000000f00 */
[----:B------:R-:W-:Y:S06]  /*fe80*/  RET.REL.NODEC R20 `(_Z12KKT_EVALUATEPfS_S_) ;  /* 0xffffff00145c7950 */ /* 0x000fec0003c3ffff */
        .type           $_Z12KKT_EVALUATEPfS_S_$_Z9J_2_11_10PfS_,@function
        .size           $_Z12KKT_EVALUATEPfS_S_$_Z9J_2_11_10PfS_,($_Z12KKT_EVALUATEPfS_S_$_Z9J_2_11_11PfS_ - $_Z12KKT_EVALUATEPfS_S_$_Z9J_2_11_10PfS_)
$_Z12KKT_EVALUATEPfS_S_$_Z9J_2_11_10PfS_:
[----:B------:R-:W-:Y:S01]  /*fe90*/  IMAD.MOV.U32 R4, RZ, RZ, RZ ;  /* 0x000000ffff047224 */ /* 0x000fe200078e00ff */
[----:B------:R-:W-:Y:S06]  /*fea0*/  RET.REL.NODEC R20 `(_Z12KKT_EVALUATEPfS_S_) ;  /* 0xffffff0014547950 */ /* 0x000fec0003c3ffff */
        .type           $_Z12KKT_EVALUATEPfS_S_$_Z9J_2_11_11PfS_,@function
        .size           $_Z12KKT_EVALUATEPfS_S_$_Z9J_2_11_11PfS_,($_Z12KKT_EVALUATEPfS_S_$_Z9J_2_11_12PfS_ - $_Z12KKT_EVALUATEPfS_S_$_Z9J_2_11_11PfS_)
$_Z12KKT_EVALUATEPfS_S_$_Z9J_2_11_11PfS_:
[----:B------:R-:W-:Y:S01]  /*feb0*/  HFMA2 R4, -RZ, RZ, 0, 0 ;  /* 0x00000000ff047431 */ /* 0x000fe200000001ff */
[----:B------:R-:W-:Y:S06]  /*fec0*/  RET.REL.NODEC R20 `(_Z12KKT_EVALUATEPfS_S_) ;  /* 0xffffff00144c7950 */ /* 0x000fec0003c3ffff */
        .type           $_Z12KKT_EVALUATEPfS_S_$_Z9J_2_11_12PfS_,@function
        .size           $_Z12KKT_EVALUATEPfS_S_$_Z9J_2_11_12PfS_,($_Z12KKT_EVALUATEPfS_S_$_Z9J_2_11_13PfS_ - $_Z12KKT_EVALUATEPfS_S_$_Z9J_2_11_12PfS_)
$_Z12KKT_EVALUATEPfS_S_$_Z9J_2_11_12PfS_:
[----:B------:R-:W-:Y:S01]  /*fed0*/  MOV R4, RZ ;  /* 0x000000ff00047202 */ /* 0x000fe20000000f00 */
[----:B------:R-:W-:Y:S06]  /*fee0*/  RET.REL.NODEC R20 `(_Z12KKT_EVALUATEPfS_S_) ;  /* 0xffffff0014447950 */ /* 0x000fec0003c3ffff */
        .type           $_Z12KKT_EVALUATEPfS_S_$_Z9J_2_11_13PfS_,@function
        .size           $_Z12KKT_EVALUATEPfS_S_$_Z9J_2_11_13PfS_,($_Z12KKT_EVALUATEPfS_S_$_Z9J_2_11_14PfS_ - $_Z12KKT_EVALUATEPfS_S_$_Z9J_2_11_13PfS_)
$_Z12KKT_EVALUATEPfS_S_$_Z9J_2_11_13PfS_:
[----:B------:R-:W-:Y:S01]  /*fef0*/  IMAD.MOV.U32 R4, RZ, RZ, RZ ;  /* 0x000000ffff047224 */ /* 0x000fe200078e00ff */
[----:B------:R-:W-:Y:S06]  /*ff00*/  RET.REL.NODEC R20 `(_Z12KKT_EVALUATEPfS_S_) ;  /* 0xffffff00143c7950 */ /* 0x000fec0003c3ffff */
        .type           $_Z12KKT_EVALUATEPfS_S_$_Z9J_2_11_14PfS_,@function
        .size           $_Z12KKT_EVALUATEPfS_S_$_Z9J_2_11_14PfS_,($_Z12KKT_EVALUATEPfS_S_$_Z9J_2_11_15PfS_ - $_Z12KKT_EVALUATEPfS_S_$_Z9J_2_11_14PfS_)
$_Z12KKT_EVALUATEPfS_S_$_Z9J_2_11_14PfS_:
[----:B------:R-:W-:Y:S01]  /*ff10*/  HFMA2 R4, -RZ, RZ, 0, 0 ;  /* 0x00000000ff047431 */ /* 0x000fe200000001ff */
[----:B------:R-:W-:Y:S06]  /*ff20*/  RET.REL.NODEC R20 `(_Z12KKT_EVALUATEPfS_S_) ;  /* 0xffffff0014347950 */ /* 0x000fec0003c3ffff */
        .type           $_Z12KKT_EVALUATEPfS_S_$_Z9J_2_11_15PfS_,@function
        .size           $_Z12KKT_EVALUATEPfS_S_$_Z9J_2_11_15PfS_,($_Z12KKT_EVALUATEPfS_S_$_Z9J_2_11_16PfS_ - $_Z12KKT_EVALUATEPfS_S_$_Z9J_2_11_15PfS_)
$_Z12KKT_EVALUATEPfS_S_$_Z9J_2_11_15PfS_:
[----:B------:R-:W-:Y:S01]  /*ff30*/  MOV R4, RZ ;  /* 0x000000ff00047202 */ /* 0x000fe20000000f00 */
[----:B------:R-:W-:Y:S06]  /*ff40*/  RET.REL.NODEC R20 `(_Z12KKT_EVALUATEPfS_S_) ;  /* 0xffffff00142c7950 */ /* 0x000fec0003c3ffff */
        .type           $_Z12KKT_EVALUATEPfS_S_$_Z9J_2_11_16PfS_,@function
        .size           $_Z12KKT_EVALUATEPfS_S_$_Z9J_2_11_16PfS_,($_Z12KKT_EVALUATEPfS_S_$_Z9J_2_11_17PfS_ - $_Z12KKT_EVALUATEPfS_S_$_Z9J_2_11_16PfS_)
$_Z12KKT_EVALUATEPfS_S_$_Z9J_2_11_16PfS_:
[----:B------:R-:W-:Y:S01]  /*ff50*/  IMAD.MOV.U32 R4, RZ, RZ, RZ ;  /* 0x000000ffff047224 */ /* 0x000fe200078e00ff */
[----:B------:R-:W-:Y:S06]  /*ff60*/  RET.REL.NODEC R20 `(_Z12KKT_EVALUATEPfS_S_) ;  /* 0xffffff0014247950 */ /* 0x000fec0003c3ffff */
        .type           $_Z12KKT_EVALUATEPfS_S_$_Z9J_2_11_17PfS_,@function
        .size           $_Z12KKT_EVALUATEPfS_S_$_Z9J_2_11_17PfS_,($_Z12KKT_EVALUATEPfS_S_$_Z9J_2_11_18PfS_ - $_Z12KKT_EVALUATEPfS_S_$_Z9J_2_11_17PfS_)
$_Z12KKT_EVALUATEPfS_S_$_Z9J_2_11_17PfS_:
[----:B------:R-:W-:Y:S01]  /*ff70*/  HFMA2 R4, -RZ, RZ, 0, 0 ;  /* 0x00000000ff047431 */ /* 0x000fe200000001ff */
[----:B------:R-:W-:Y:S06]  /*ff80*/  RET.REL.NODEC R20 `(_Z12KKT_EVALUATEPfS_S_) ;  /* 0xffffff00141c7950 */ /* 0x000fec0003c3ffff */
        .type           $_Z12KKT_EVALUATEPfS_S_$_Z9J_2_11_18PfS_,@function
        .size           $_Z12KKT_EVALUATEPfS_S_$_Z9J_2_11_18PfS_,($_Z12KKT_EVALUATEPfS_S_$_Z9J_2_11_19PfS_ - $_Z12KKT_EVALUATEPfS_S_$_Z9J_2_11_18PfS_)
$_Z12KKT_EVALUATEPfS_S_$_Z9J_2_11_18PfS_:
[----:B------:R-:W-:Y:S01]  /*ff90*/  MOV R4, RZ ;  /* 0x000000ff00047202 */ /* 0x000fe20000000f00 */
[----:B------:R-:W-:Y:S06]  /*ffa0*/  RET.REL.NODEC R20 `(_Z12KKT_EVALUATEPfS_S_) ;  /* 0xffffff0014147950 */ /* 0x000fec0003c3ffff */
        .type           $_Z12KKT_EVALUATEPfS_S_$_Z9J_2_11_19PfS_,@function
        .size           $_Z12KKT_EVALUATEPfS_S_$_Z9J_2_11_19PfS_,($_Z12KKT_EVALUATEPfS_S_$_Z9J_2_11_20PfS_ - $_Z12KKT_EVALUATEPfS_S_$_Z9J_2_11_19PfS_)
$_Z12KKT_EVALUATEPfS_S_$_Z9J_2_11_19PfS_:
        /* <DEDUP_REMOVED lines=10> */
        .type           $_Z12KKT_EVALUATEPfS_S_$_Z9J_2_11_20PfS_,@function
        .size           $_Z12KKT_EVALUATEPfS_S_$_Z9J_2_11_20PfS_,($_Z12KKT_EVALUATEPfS_S_$_Z9J_2_11_21PfS_ - $_Z12KKT_EVALUATEPfS_S_$_Z9J_2_11_20PfS_)
$_Z12KKT_EVALUATEPfS_S_$_Z9J_2_11_20PfS_:
[----:B------:R-:W-:Y:S01]  /*10050*/  HFMA2 R4, -RZ, RZ, 0, 0 ;  /* 0x00000000ff047431 */ /* 0x000fe200000001ff */
[----:B------:R-:W-:Y:S06]  /*10060*/  RET.REL.NODEC R20 `(_Z12KKT_EVALUATEPfS_S_) ;  /* 0xfffffefc14e47950 */ /* 0x000fec0003c3ffff */
        .type           $_Z12KKT_EVALUATEPfS_S_$_Z9J_2_11_21PfS_,@function
        .size           $_Z12KKT_EVALUATEPfS_S_$_Z9J_2_11_21PfS_,($_Z12KKT_EVALUATEPfS_S_$_Z9J_2_12_10PfS_ - $_Z12KKT_EVALUATEPfS_S_$_Z9J_2_11_21PfS_)
$_Z12KKT_EVALUATEPfS_S_$_Z9J_2_11_21PfS_:
[----:B------:R-:W-:Y:S01]  /*10070*/  MOV R4, RZ ;  /* 0x000000ff00047202 */ /* 0x000fe20000000f00 */
[----:B------:R-:W-:Y:S06]  /*10080*/  RET.REL.NODEC R20 `(_Z12KKT_EVALUATEPfS_S_) ;  /* 0xfffffefc14dc7950 */ /* 0x000fec0003c3ffff */
        .type           $_Z12KKT_EVALUATEPfS_S_$_Z9J_2_12_10PfS_,@function
        .size           $_Z12KKT_EVALUATEPfS_S_$_Z9J_2_12_10PfS_,($_Z12KKT_EVALUATEPfS_S_$_Z9J_2_12_11PfS_ - $_Z12KKT_EVALUATEPfS_S_$_Z9J_2_12_10PfS_)
$_Z12KKT_EVALUATEPfS_S_$_Z9J_2_12_10PfS_:
[----:B------:R-:W-:Y:S01]  /*10090*/  IMAD.MOV.U32 R4, RZ, RZ, RZ ;  /* 0x000000ffff047224 */ /* 0x000fe200078e00ff */
[----:B------:R-:W-:Y:S06]  /*100a0*/  RET.REL.NODEC R20 `(_Z12KKT_EVALUATEPfS_S_) ;  /* 0xfffffefc14d47950 */ /* 0x000fec0003c3ffff */
        .type           $_Z12KKT_EVALUATEPfS_S_$_Z9J_2_12_11PfS_,@function
        .size           $_Z12KKT_EVALUATEPfS_S_$_Z9J_2_12_11PfS_,($_Z12KKT_EVALUATEPfS_S_$_Z9J_2_12_12PfS_ - $_Z12KKT_EVALUATEPfS_S_$_Z9J_2_12_11PfS_)
$_Z12KKT_EVALUATEPfS_S_$_Z9J_2_12_11PfS_:
[----:B------:R-:W-:Y:S01]  /*100b0*/  HFMA2 R4, -RZ, RZ, 0, 0 ;  /* 0x00000000ff047431 */ /* 0x000fe200000001ff */
[----:B------:R-:W-:Y:S06]  /*100c0*/  RET.REL.NODEC R20 `(_Z12KKT_EVALUATEPfS_S_) ;  /* 0xfffffefc14cc7950 */ /* 0x000fec0003c3ffff */
        .type           $_Z12KKT_EVALUATEPfS_S_$_Z9J_2_12_12PfS_,@function
        .size           $_Z12KKT_EVALUATEPfS_S_$_Z9J_2_12_12PfS_,($_Z12KKT_EVALUATEPfS_S_$_Z9J_2_12_13PfS_ - $_Z12KKT_EVALUATEPfS_S_$_Z9J_2_12_12PfS_)
$_Z12KKT_EVALUATEPfS_S_$_Z9J_2_12_12PfS_:
[----:B------:R-:W-:Y:S01]  /*100d0*/  MOV R4, RZ ;  /* 0x000000ff00047202 */ /* 0x000fe20000000f00 */
[----:B------:R-:W-:Y:S06]  /*100e0*/  RET.REL.NODEC R20 `(_Z12KKT_EVALUATEPfS_S_) ;  /* 0xfffffefc14c47950 */ /* 0x000fec0003c3ffff */
        .type           $_Z12KKT_EVALUATEPfS_S_$_Z9J_2_12_13PfS_,@function
        .size           $_Z12KKT_EVALUATEPfS_S_$_Z9J_2_12_13PfS_,($_Z12KKT_EVALUATEPfS_S_$_Z9J_2_12_14PfS_ - $_Z12KKT_EVALUATEPfS_S_$_Z9J_2_12_13PfS_)
$_Z12KKT_EVALUATEPfS_S_$_Z9J_2_12_13PfS_:
[----:B------:R-:W-:Y:S01]  /*100f0*/  IMAD.MOV.U32 R4, RZ, RZ, RZ ;  /* 0x000000ffff047224 */ /* 0x000fe200078e00ff */
[----:B------:R-:W-:Y:S06]  /*10100*/  RET.REL.NODEC R20 `(_Z12KKT_EVALUATEPfS_S_) ;  /* 0xfffffefc14bc7950 */ /* 0x000fec0003c3ffff */
        .type           $_Z12KKT_EVALUATEPfS_S_$_Z9J_2_12_14PfS_,@function
        .size           $_Z12KKT_EVALUATEPfS_S_$_Z9J_2_12_14PfS_,($_Z12KKT_EVALUATEPfS_S_$_Z9J_2_12_15PfS_ - $_Z12KKT_EVALUATEPfS_S_$_Z9J_2_12_14PfS_)
$_Z12KKT_EVALUATEPfS_S_$_Z9J_2_12_14PfS_:
[----:B------:R-:W-:Y:S01]  /*10110*/  HFMA2 R4, -RZ, RZ, 0, 0 ;  /* 0x00000000ff047431 */ /* 0x000fe200000001ff */
[----:B------:R-:W-:Y:S06]  /*10120*/  RET.REL.NODEC R20 `(_Z12KKT_EVALUATEPfS_S_) ;  /* 0xfffffefc14b47950 */ /* 0x000fec0003c3ffff */
        .type           $_Z12KKT_EVALUATEPfS_S_$_Z9J_2_12_15PfS_,@function
        .size           $_Z12KKT_EVALUATEPfS_S_$_Z9J_2_12_15PfS_,($_Z12KKT_EVALUATEPfS_S_$_Z9J_2_12_16PfS_ - $_Z12KKT_EVALUATEPfS_S_$_Z9J_2_12_15PfS_)
$_Z12KKT_EVALUATEPfS_S_$_Z9J_2_12_15PfS_:
[----:B------:R-:W-:Y:S01]  /*10130*/  MOV R4, RZ ;  /* 0x000000ff00047202 */ /* 0x000fe20000000f00 */
[----:B------:R-:W-:Y:S06]  /*10140*/  RET.REL.NODEC R20 `(_Z12KKT_EVALUATEPfS_S_) ;  /* 0xfffffefc14ac7950 */ /* 0x000fec0003c3ffff */
        .type           $_Z12KKT_EVALUATEPfS_S_$_Z9J_2_12_16PfS_,@function
        .size           $_Z12KKT_EVALUATEPfS_S_$_Z9J_2_12_16PfS_,($_Z12KKT_EVALUATEPfS_S_$_Z9J_2_12_17PfS_ - $_Z12KKT_EVALUATEPfS_S_$_Z9J_2_12_16PfS_)
$_Z12KKT_EVALUATEPfS_S_$_Z9J_2_12_16PfS_:
[----:B------:R-:W-:Y:S01]  /*10150*/  IMAD.MOV.U32 R4, RZ, RZ, RZ ;  /* 0x000000ffff047224 */ /* 0x000fe200078e00ff */
[----:B------:R-:W-:Y:S06]  /*10160*/  RET.REL.NODEC R20 `(_Z12KKT_EVALUATEPfS_S_) ;  /* 0xfffffefc14a47950 */ /* 0x000fec0003c3ffff */
        .type           $_Z12KKT_EVALUATEPfS_S_$_Z9J_2_12_17PfS_,@function
        .size           $_Z12KKT_EVALUATEPfS_S_$_Z9J_2_12_17PfS_,($_Z12KKT_EVALUATEPfS_S_$_Z9J_2_12_18PfS_ - $_Z12KKT_EVALUATEPfS_S_$_Z9J_2_12_17PfS_)
$_Z12KKT_EVALUATEPfS_S_$_Z9J_2_12_17PfS_:
[----:B------:R-:W-:Y:S01]  /*10170*/  HFMA2 R4, -RZ, RZ, 0, 0 ;  /* 0x00000000ff047431 */ /* 0x000fe200000001ff */
[----:B------:R-:W-:Y:S06]  /*10180*/  RET.REL.NODEC R20 `(_Z12KKT_EVALUATEPfS_S_) ;  /* 0xfffffefc149c7950 */ /* 0x000fec0003c3ffff */
        .type           $_Z12KKT_EVALUATEPfS_S_$_Z9J_2_12_18PfS_,@function
        .size           $_Z12KKT_EVALUATEPfS_S_$_Z9J_2_12_18PfS_,($_Z12KKT_EVALUATEPfS_S_$_Z9J_2_12_19PfS_ - $_Z12KKT_EVALUATEPfS_S_$_Z9J_2_12_18PfS_)
$_Z12KKT_EVALUATEPfS_S_$_Z9J_2_12_18PfS_:
[----:B------:R-:W-:Y:S01]  /*10190*/  MOV R4, RZ ;  /* 0x000000ff00047202 */ /* 0x000fe20000000f00 */
[----:B------:R-:W-:Y:S06]  /*101a0*/  RET.REL.NODEC R20 `(_Z12KKT_EVALUATEPfS_S_) ;  /* 0xfffffefc14947950 */ /* 0x000fec0003c3ffff */
        .type           $_Z12KKT_EVALUATEPfS_S_$_Z9J_2_12_19PfS_,@function
        .size           $_Z12KKT_EVALUATEPfS_S_$_Z9J_2_12_19PfS_,($_Z12KKT_EVALUATEPfS_S_$_Z9J_2_12_20PfS_ - $_Z12KKT_EVALUATEPfS_S_$_Z9J_2_12_19PfS_)
$_Z12KKT_EVALUATEPfS_S_$_Z9J_2_12_19PfS_:
[----:B------:R-:W-:Y:S01]  /*101b0*/  IMAD.MOV.U32 R4, RZ, RZ, RZ ;  /* 0x000000ffff047224 */ /* 0x000fe200078e00ff */
[----:B------:R-:W-:Y:S06]  /*101c0*/  RET.REL.NODEC R20 `(_Z12KKT_EVALUATEPfS_S_) ;  /* 0xfffffefc148c7950 */ /* 0x000fec0003c3ffff */
        .type           $_Z12KKT_EVALUATEPfS_S_$_Z9J_2_12_20PfS_,@function
        .size           $_Z12KKT_EVALUATEPfS_S_$_Z9J_2_12_20PfS_,($_Z12KKT_EVALUATEPfS_S_$_Z9J_2_12_21PfS_ - $_Z12KKT_EVALUATEPfS_S_$_Z9J_2_12_20PfS_)
$_Z12KKT_EVALUATEPfS_S_$_Z9J_2_12_20PfS_:
        /* <DEDUP_REMOVED lines=10> */
        .type           $_Z12KKT_EVALUATEPfS_S_$_Z9J_2_12_21PfS_,@function
        .size           $_Z12KKT_EVALUATEPfS_S_$_Z9J_2_12_21PfS_,($_Z12KKT_EVALUATEPfS_S_$_Z9J_2_13_10PfS_ - $_Z12KKT_EVALUATEPfS_S_$_Z9J_2_12_21PfS_)
$_Z12KKT_EVALUATEPfS_S_$_Z9J_2_12_21PfS_:
[----:B------:R-:W-:Y:S01]  /*10270*/  HFMA2 R4, -RZ, RZ, 0, 0 ;  /* 0x00000000ff047431 */ /* 0x000fe200000001ff */
[----:B------:R-:W-:Y:S06]  /*10280*/  RET.REL.NODEC R20 `(_Z12KKT_EVALUATEPfS_S_) ;  /* 0xfffffefc145c7950 */ /* 0x000fec0003c3ffff */
        .type           $_Z12KKT_EVALUATEPfS_S_$_Z9J_2_13_10PfS_,@function
        .size           $_Z12KKT_EVALUATEPfS_S_$_Z9J_2_13_10PfS_,($_Z12KKT_EVALUATEPfS_S_$_Z9J_2_13_11PfS_ - $_Z12KKT_EVALUATEPfS_S_$_Z9J_2_13_10PfS_)
$_Z12KKT_EVALUATEPfS_S_$_Z9J_2_13_10PfS_:
[----:B------:R-:W-:Y:S01]  /*10290*/  IMAD.MOV.U32 R4, RZ, RZ, RZ ;  /* 0x000000ffff047224 */ /* 0x000fe200078e00ff */
[----:B------:R-:W-:Y:S06]  /*102a0*/  RET.REL.NODEC R20 `(_Z12KKT_EVALUATEPfS_S_) ;  /* 0xfffffefc14547950 */ /* 0x000fec0003c3ffff */
        .type           $_Z12KKT_EVALUATEPfS_S_$_Z9J_2_13_11PfS_,@function
        .size           $_Z12KKT_EVALUATEPfS_S_$_Z9J_2_13_11PfS_,($_Z12KKT_EVALUATEPfS_S_$_Z9J_2_13_12PfS_ - $_Z12KKT_EVALUATEPfS_S_$_Z9J_2_13_11PfS_)
$_Z12KKT_EVALUATEPfS_S_$_Z9J_2_13_11PfS_:
[----:B------:R-:W-:Y:S01]  /*102b0*/  MOV R4, RZ ;  /* 0x000000ff00047202 */ /* 0x000fe20000000f00 */
[----:B------:R-:W-:Y:S06]  /*102c0*/  RET.REL.NODEC R20 `(_Z12KKT_EVALUATEPfS_S_) ;  /* 0xfffffefc144c7950 */ /* 0x000fec0003c3ffff */
        .type           $_Z12KKT_EVALUATEPfS_S_$_Z9J_2_13_12PfS_,@function
        .size           $_Z12KKT_EVALUATEPfS_S_$_Z9J_2_13_12PfS_,($_Z12KKT_EVALUATEPfS_S_$_Z9J_2_13_13PfS_ - $_Z12KKT_EVALUATEPfS_S_$_Z9J_2_13_12PfS_)
$_Z12KKT_EVALUATEPfS_S_$_Z9J_2_13_12PfS_:
[----:B------:R-:W-:Y:S01]  /*102d0*/  HFMA2 R4, -RZ, RZ, 0, 0 ;  /* 0x00000000ff047431 */ /* 0x000fe200000001ff */
[----:B------:R-:W-:Y:S06]  /*102e0*/  RET.REL.NODEC R20 `(_Z12KKT_EVALUATEPfS_S_) ;  /* 0xfffffefc14447950 */ /* 0x000fec0003c3ffff */
        .type           $_Z12KKT_EVALUATEPfS_S_$_Z9J_2_13_13PfS_,@function
        .size           $_Z12KKT_EVALUATEPfS_S_$_Z9J_2_13_13PfS_,($_Z12KKT_EVALUATEPfS_S_$_Z9J_2_13_14PfS_ - $_Z12KKT_EVALUATEPfS_S_$_Z9J_2_13_13PfS_)
$_Z12KKT_EVALUATEPfS_S_$_Z9J_2_13_13PfS_:
[----:B------:R-:W-:Y:S01]  /*102f0*/  IMAD.MOV.U32 R4, RZ, RZ, RZ ;  /* 0x000000ffff047224 */ /* 0x000fe200078e00ff */
[----:B------:R-:W-:Y:S06]  /*10300*/  RET.REL.NODEC R20 `(_Z12KKT_EVALUATEPfS_S_) ;  /* 0xfffffefc143c7950 */ /* 0x000fec0003c3ffff */
        .type           $_Z12KKT_EVALUATEPfS_S_$_Z9J_2_13_14PfS_,@function
        .size           $_Z12KKT_EVALUATEPfS_S_$_Z9J_2_13_14PfS_,($_Z12KKT_EVALUATEPfS_S_$_Z9J_2_13_15PfS_ - $_Z12KKT_EVALUATEPfS_S_$_Z9J_2_13_14PfS_)
$_Z12KKT_EVALUATEPfS_S_$_Z9J_2_13_14PfS_:
[----:B------:R-:W-:Y:S01]  /*10310*/  MOV R4, RZ ;  /* 0x000000ff00047202 */ /* 0x000fe20000000f00 */
[----:B------:R-:W-:Y:S06]  /*10320*/  RET.REL.NODEC R20 `(_Z12KKT_EVALUATEPfS_S_) ;  /* 0xfffffefc14347950 */ /* 0x000fec0003c3ffff */
        .type           $_Z12KKT_EVALUATEPfS_S_$_Z9J_2_13_15PfS_,@function
        .size           $_Z12KKT_EVALUATEPfS_S_$_Z9J_2_13_15PfS_,($_Z12KKT_EVALUATEPfS_S_$_Z9J_2_13_16PfS_ - $_Z12KKT_EVALUATEPfS_S_$_Z9J_2_13_15PfS_)
$_Z12KKT_EVALUATEPfS_S_$_Z9J_2_13_15PfS_:
[----:B------:R-:W-:Y:S01]  /*10330*/  HFMA2 R4, -RZ, RZ, 0, 0 ;  /* 0x00000000ff047431 */ /* 0x000fe200000001ff */
[----:B------:R-:W-:Y:S06]  /*10340*/  RET.REL.NODEC R20 `(_Z12KKT_EVALUATEPfS_S_) ;  /* 0xfffffefc142c7950 */ /* 0x000fec0003c3ffff */
        .type           $_Z12KKT_EVALUATEPfS_S_$_Z9J_2_13_16PfS_,@function
        .size           $_Z12KKT_EVALUATEPfS_S_$_Z9J_2_13_16PfS_,($_Z12KKT_EVALUATEPfS_S_$_Z9J_2_13_17PfS_ - $_Z12KKT_EVALUATEPfS_S_$_Z9J_2_13_16PfS_)
$_Z12KKT_EVALUATEPfS_S_$_Z9J_2_13_16PfS_:
[----:B------:R-:W-:Y:S01]  /*10350*/  IMAD.MOV.U32 R4, RZ, RZ, RZ ;  /* 0x000000ffff047224 */ /* 0x000fe200078e00ff */
[----:B------:R-:W-:Y:S06]  /*10360*/  RET.REL.NODEC R20 `(_Z12KKT_EVALUATEPfS_S_) ;  /* 0xfffffefc14247950 */ /* 0x000fec0003c3ffff */
        .type           $_Z12KKT_EVALUATEPfS_S_$_Z9J_2_13_17PfS_,@function
        .size           $_Z12KKT_EVALUATEPfS_S_$_Z9J_2_13_17PfS_,($_Z12KKT_EVALUATEPfS_S_$_Z9J_2_13_18PfS_ - $_Z12KKT_EVALUATEPfS_S_$_Z9J_2_13_17PfS_)
$_Z12KKT_EVALUATEPfS_S_$_Z9J_2_13_17PfS_:
[----:B------:R-:W-:Y:S01]  /*10370*/  MOV R4, RZ ;  /* 0x000000ff00047202 */ /* 0x000fe20000000f00 */
[----:B------:R-:W-:Y:S06]  /*10380*/  RET.REL.NODEC R20 `(_Z12KKT_EVALUATEPfS_S_) ;  /* 0xfffffefc141c7950 */ /* 0x000fec0003c3ffff */
        .type           $_Z12KKT_EVALUATEPfS_S_$_Z9J_2_13_18PfS_,@function
        .size           $_Z12KKT_EVALUATEPfS_S_$_Z9J_2_13_18PfS_,($_Z12KKT_EVALUATEPfS_S_$_Z9J_2_13_19PfS_ - $_Z12KKT_EVALUATEPfS_S_$_Z9J_2_13_18PfS_)
$_Z12KKT_EVALUATEPfS_S_$_Z9J_2_13_18PfS_:
[----:B------:R-:W-:Y:S01]  /*10390*/  HFMA2 R4, -RZ, RZ, 0, 0 ;  /* 0x00000000ff047431 */ /* 0x000fe200000001ff */
[----:B------:R-:W-:Y:S06]  /*103a0*/  RET.REL.NODEC R20 `(_Z12KKT_EVALUATEPfS_S_) ;  /* 0xfffffefc14147950 */ /* 0x000fec0003c3ffff */
        .type           $_Z12KKT_EVALUATEPfS_S_$_Z9J_2_13_19PfS_,@function
        .size           $_Z12KKT_EVALUATEPfS_S_$_Z9J_2_13_19PfS_,($_Z12KKT_EVALUATEPfS_S_$_Z9J_2_13_20PfS_ - $_Z12KKT_EVALUATEPfS_S_$_Z9J_2_13_19PfS_)
$_Z12KKT_EVALUATEPfS_S_$_Z9J_2_13_19PfS_:
[----:B------:R-:W-:Y:S01]  /*103b0*/  IMAD.MOV.U32 R4, RZ, RZ, RZ ;  /* 0x000000ffff047224 */ /* 0x000fe200078e00ff */
[----:B------:R-:W-:Y:S06]  /*103c0*/  RET.REL.NODEC R20 `(_Z12KKT_EVALUATEPfS_S_) ;  /* 0xfffffefc140c7950 */ /* 0x000fec0003c3ffff */
        .type           $_Z12KKT_EVALUATEPfS_S_$_Z9J_2_13_20PfS_,@function
        .size           $_Z12KKT_EVALUATEPfS_S_$_Z9J_2_13_20PfS_,($_Z12KKT_EVALUATEPfS_S_$_Z9J_2_13_21PfS_ - $_Z12KKT_EVALUATEPfS_S_$_Z9J_2_13_20PfS_)
$_Z12KKT_EVALUATEPfS_S_$_Z9J_2_13_20PfS_:
[----:B------:R-:W-:Y:S01]  /*103d0*/  MOV R4, RZ ;  /* 0x000000ff00047202 */ /* 0x000fe20000000f00 */
[----:B------:R-:W-:Y:S06]  /*103e0*/  RET.REL.NODEC R20 `(_Z12KKT_EVALUATEPfS_S_) ;  /* 0xfffffefc14047950 */ /* 0x000fec0003c3ffff */
        .type           $_Z12KKT_EVALUATEPfS_S_$_Z9J_2_13_21PfS_,@function
        .size           $_Z12KKT_EVALUATEPfS_S_$_Z9J_2_13_21PfS_,($_Z12KKT_EVALUATEPfS_S_$_Z9J_2_14_10PfS_ - $_Z12KKT_EVALUATEPfS_S_$_Z9J_2_13_21PfS_)
$_Z12KKT_EVALUATEPfS_S_$_Z9J_2_13_21PfS_:
        /* <DEDUP_REMOVED lines=10> */
        .type           $_Z12KKT_EVALUATEPfS_S_$_Z9J_2_14_10PfS_,@function
        .size           $_Z12KKT_EVALUATEPfS_S_$_Z9J_2_14_10PfS_,($_Z12KKT_EVALUATEPfS_S_$_Z9J_2_14_11PfS_ - $_Z12KKT_EVALUATEPfS_S_$_Z9J_2_14_10PfS_)
$_Z12KKT_EVALUATEPfS_S_$_Z9J_2_14_10PfS_:
[----:B------:R-:W-:Y:S01]  /*10490*/  IMAD.MOV.U32 R4, RZ, RZ, RZ ;  /* 0x000000ffff047224 */ /* 0x000fe200078e00ff */
[----:B------:R-:W-:Y:S06]  /*104a0*/  RET.REL.NODEC R20 `(_Z12KKT_EVALUATEPfS_S_) ;  /* 0xfffffef814d47950 */ /* 0x000fec0003c3ffff */
        .type           $_Z12KKT_EVALUATEPfS_S_$_Z9J_2_14_11PfS_,@function
        .size           $_Z12KKT_EVALUATEPfS_S_$_Z9J_2_14_11PfS_,($_Z12KKT_EVALUATEPfS_S_$_Z9J_2_14_12PfS_ - $_Z12KKT_EVALUATEPfS_S_$_Z9J_2_14_11PfS_)
$_Z12KKT_EVALUATEPfS_S_$_Z9J_2_14_11PfS_:
[----:B------:R-:W-:Y:S01]  /*104b0*/  HFMA2 R4, -RZ, RZ, 0, 0 ;  /* 0x00000000ff047431 */ /* 0x000fe200000001ff */
[----:B------:R-:W-:Y:S06]  /*104c0*/  RET.REL.NODEC R20 `(_Z12KKT_EVALUATEPfS_S_) ;  /* 0xfffffef814cc7950 */ /* 0x000fec0003c3ffff */
        .type           $_Z12KKT_EVALUATEPfS_S_$_Z9J_2_14_12PfS_,@function
        .size           $_Z12KKT_EVALUATEPfS_S_$_Z9J_2_14_12PfS_,($_Z12KKT_EVALUATEPfS_S_$_Z9J_2_14_13PfS_ - $_Z12KKT_EVALUATEPfS_S_$_Z9J_2_14_12PfS_)
$_Z12KKT_EVALUATEPfS_S_$_Z9J_2_14_12PfS_:
[----:B------:R-:W-:Y:S01]  /*104d0*/  MOV R4, RZ ;  /* 0x000000ff00047202 */ /* 0x000fe20000000f00 */
[----:B------:R-:W-:Y:S06]  /*104e0*/  RET.REL.NODEC R20 `(_Z12KKT_EVALUATEPfS_S_) ;  /* 0xfffffef814c47950 */ /* 0x000fec0003c3ffff */
        .type           $_Z12KKT_EVALUATEPfS_S_$_Z9J_2_14_13PfS_,@function
        .size           $_Z12KKT_EVALUATEPfS_S_$_Z9J_2_14_13PfS_,($_Z12KKT_EVALUATEPfS_S_$_Z9J_2_14_14PfS_ - $_Z12KKT_EVALUATEPfS_S_$_Z9J_2_14_13PfS_)
$_Z12KKT_EVALUATEPfS_S_$_Z9J_2_14_13PfS_:
[----:B------:R-:W-:Y:S01]  /*104f0*/  IMAD.MOV.U32 R4, RZ, RZ, RZ ;  /* 0x000000ffff047224 */ /* 0x000fe200078e00ff */
[----:B------:R-:W-:Y:S06]  /*10500*/  RET.REL.NODEC R20 `(_Z12KKT_EVALUATEPfS_S_) ;  /* 0xfffffef814bc7950 */ /* 0x000fec0003c3ffff */
        .type           $_Z12KKT_EVALUATEPfS_S_$_Z9J_2_14_14PfS_,@function
        .size           $_Z12KKT_EVALUATEPfS_S_$_Z9J_2_14_14PfS_,($_Z12KKT_EVALUATEPfS_S_$_Z9J_2_14_15PfS_ - $_Z12KKT_EVALUATEPfS_S_$_Z9J_2_14_14PfS_)
$_Z12KKT_EVALUATEPfS_S_$_Z9J_2_14_14PfS_:
        /* <DEDUP_REMOVED lines=10> */
        .type           $_Z12KKT_EVALUATEPfS_S_$_Z9J_2_14_15PfS_,@function
        .size           $_Z12KKT_EVALUATEPfS_S_$_Z9J_2_14_15PfS_,($_Z12KKT_EVALUATEPfS_S_$_Z9J_2_14_16PfS_ - $_Z12KKT_EVALUATEPfS_S_$_Z9J_2_14_15PfS_)
$_Z12KKT_EVALUATEPfS_S_$_Z9J_2_14_15PfS_:
[----:B------:R-:W-:Y:S01]  /*105b0*/  HFMA2 R4, -RZ, RZ, 0, 0 ;  /* 0x00000000ff047431 */ /* 0x000fe200000001ff */
[----:B------:R-:W-:Y:S06]  /*105c0*/  RET.REL.NODEC R20 `(_Z12KKT_EVALUATEPfS_S_) ;  /* 0xfffffef8148c7950 */ /* 0x000fec0003c3ffff */
        .type           $_Z12KKT_EVALUATEPfS_S_$_Z9J_2_14_16PfS_,@function
        .size           $_Z12KKT_EVALUATEPfS_S_$_Z9J_2_14_16PfS_,($_Z12KKT_EVALUATEPfS_S_$_Z9J_2_14_17PfS_ - $_Z12KKT_EVALUATEPfS_S_$_Z9J_2_14_16PfS_)
$_Z12KKT_EVALUATEPfS_S_$_Z9J_2_14_16PfS_:
[----:B------:R-:W-:Y:S01]  /*105d0*/  IMAD.MOV.U32 R4, RZ, RZ, RZ ;  /* 0x000000ffff047224 */ /* 0x000fe200078e00ff */
[----:B------:R-:W-:Y:S06]  /*105e0*/  RET.REL.NODEC R20 `(_Z12KKT_EVALUATEPfS_S_) ;  /* 0xfffffef814847950 */ /* 0x000fec0003c3ffff */
        .type           $_Z12KKT_EVALUATEPfS_S_$_Z9J_2_14_17PfS_,@function
        .size           $_Z12KKT_EVALUATEPfS_S_$_Z9J_2_14_17PfS_,($_Z12KKT_EVALUATEPfS_S_$_Z9J_2_14_18PfS_ - $_Z12KKT_EVALUATEPfS_S_$_Z9J_2_14_17PfS_)
$_Z12KKT_EVALUATEPfS_S_$_Z9J_2_14_17PfS_:
[----:B------:R-:W-:Y:S01]  /*105f0*/  MOV R4, RZ ;  /* 0x000000ff00047202 */ /* 0x000fe20000000f00 */
[----:B------:R-:W-:Y:S06]  /*10600*/  RET.REL.NODEC R20 `(_Z12KKT_EVALUATEPfS_S_) ;  /* 0xfffffef8147c7950 */ /* 0x000fec0003c3ffff */
        .type           $_Z12KKT_EVALUATEPfS_S_$_Z9J_2_14_18PfS_,@function
        .size           $_Z12KKT_EVALUATEPfS_S_$_Z9J_2_14_18PfS_,($_Z12KKT_EVALUATEPfS_S_$_Z9J_2_14_19PfS_ - $_Z12KKT_EVALUATEPfS_S_$_Z9J_2_14_18PfS_)
$_Z12KKT_EVALUATEPfS_S_$_Z9J_2_14_18PfS_:
[----:B------:R-:W-:Y:S01]  /*10610*/  HFMA2 R4, -RZ, RZ, 0, 0 ;  /* 0x00000000ff047431 */ /* 0x000fe200000001ff */
[----:B------:R-:W-:Y:S06]  /*10620*/  RET.REL.NODEC R20 `(_Z12KKT_EVALUATEPfS_S_) ;  /* 0xfffffef814747950 */ /* 0x000fec0003c3ffff */
        .type           $_Z12KKT_EVALUATEPfS_S_$_Z9J_2_14_19PfS_,@function
        .size           $_Z12KKT_EVALUATEPfS_S_$_Z9J_2_14_19PfS_,($_Z12KKT_EVALUATEPfS_S_$_Z9J_2_14_20PfS_ - $_Z12KKT_EVALUATEPfS_S_$_Z9J_2_14_19PfS_)
$_Z12KKT_EVALUATEPfS_S_$_Z9J_2_14_19PfS_:
[----:B------:R-:W-:Y:S01]  /*10630*/  IMAD.MOV.U32 R4, RZ, RZ, RZ ;  /* 0x000000ffff047224 */ /* 0x000fe200078e00ff */
[----:B------:R-:W-:Y:S06]  /*10640*/  RET.REL.NODEC R20 `(_Z12KKT_EVALUATEPfS_S_) ;  /* 0xfffffef8146c7950 */ /* 0x000fec0003c3ffff */
        .type           $_Z12KKT_EVALUATEPfS_S_$_Z9J_2_14_20PfS_,@function
        .size           $_Z12KKT_EVALUATEPfS_S_$_Z9J_2_14_20PfS_,($_Z12KKT_EVALUATEPfS_S_$_Z9J_2_14_21PfS_ - $_Z12KKT_EVALUATEPfS_S_$_Z9J_2_14_20PfS_)
$_Z12KKT_EVALUATEPfS_S_$_Z9J_2_14_20PfS_:
[----:B------:R-:W-:Y:S01]  /*10650*/  MOV R4, RZ ;  /* 0x000000ff00047202 */ /* 0x000fe20000000f00 */
[----:B------:R-:W-:Y:S06]  /*10660*/  RET.REL.NODEC R20 `(_Z12KKT_EVALUATEPfS_S_) ;  /* 0xfffffef814647950 */ /* 0x000fec0003c3ffff */
        .type           $_Z12KKT_EVALUATEPfS_S_$_Z9J_2_14_21PfS_,@function
        .size           $_Z12KKT_EVALUATEPfS_S_$_Z9J_2_14_21PfS_,($_Z12KKT_EVALUATEPfS_S_$_Z9J_2_15_10PfS_ - $_Z12KKT_EVALUATEPfS_S_$_Z9J_2_14_21PfS_)
$_Z12KKT_EVALUATEPfS_S_$_Z9J_2_14_21PfS_:
[----:B------:R-:W-:Y:S01]  /*10670*/  HFMA2 R4, -RZ, RZ, 0, 0 ;  /* 0x00000000ff047431 */ /* 0x000fe200000001ff */
[----:B------:R-:W-:Y:S06]  /*10680*/  RET.REL.NODEC R20 `(_Z12KKT_EVALUATEPfS_S_) ;  /* 0xfffffef8145c7950 */ /* 0x000fec0003c3ffff */
        .type           $_Z12KKT_EVALUATEPfS_S_$_Z9J_2_15_10PfS_,@function
        .size           $_Z12KKT_EVALUATEPfS_S_$_Z9J_2_15_10PfS_,($_Z12KKT_EVALUATEPfS_S_$_Z9J_2_15_11PfS_ - $_Z12KKT_EVALUATEPfS_S_$_Z9J_2_15_10PfS_)
$_Z12KKT_EVALUATEPfS_S_$_Z9J_2_15_10PfS_:
[----:B------:R-:W-:Y:S01]  /*10690*/  IMAD.MOV.U32 R4, RZ, RZ, RZ ;  /* 0x000000ffff047224 */ /* 0x000fe200078e00ff */
[----:B------:R-:W-:Y:S06]  /*106a0*/  RET.REL.NODEC R20 `(_Z12KKT_EVALUATEPfS_S_) ;  /* 0xfffffef814547950 */ /* 0x000fec0003c3ffff */
        .type           $_Z12KKT_EVALUATEPfS_S_$_Z9J_2_15_11PfS_,@function
        .size           $_Z12KKT_EVALUATEPfS_S_$_Z9J_2_15_11PfS_,($_Z12KKT_EVALUATEPfS_S_$_Z9J_2_15_12PfS_ - $_Z12KKT_EVALUATEPfS_S_$_Z9J_2_15_11PfS_)
$_Z12KKT_EVALUATEPfS_S_$_Z9J_2_15_11PfS_:
[----:B------:R-:W-:Y:S01]  /*106b0*/  MOV R4, RZ ;  /* 0x000000ff00047202 */ /* 0x000fe20000000f00 */
[----:B------:R-:W-:Y:S06]  /*106c0*/  RET.REL.NODEC R20 `(_Z12KKT_EVALUATEPfS_S_) ;  /* 0xfffffef8144c7950 */ /* 0x000fec0003c3ffff */
        .type           $_Z12KKT_EVALUATEPfS_S_$_Z9J_2_15_12PfS_,@function
        .size           $_Z12KKT_EVALUATEPfS_S_$_Z9J_2_15_12PfS_,($_Z12KKT_EVALUATEPfS_S_$_Z9J_2_15_13PfS_ - $_Z12KKT_EVALUATEPfS_S_$_Z9J_2_15_12PfS_)
$_Z12KKT_EVALUATEPfS_S_$_Z9J_2_15_12PfS_:
[----:B------:R-:W-:Y:S01]  /*106d0*/  HFMA2 R4, -RZ, RZ, 0, 0 ;  /* 0x00000000ff047431 */ /* 0x000fe200000001ff */
[----:B------:R-:W-:Y:S06]  /*106e0*/  RET.REL.NODEC R20 `(_Z12KKT_EVALUATEPfS_S_) ;  /* 0xfffffef814447950 */ /* 0x000fec0003c3ffff */
        .type           $_Z12KKT_EVALUATEPfS_S_$_Z9J_2_15_13PfS_,@function
        .size           $_Z12KKT_EVALUATEPfS_S_$_Z9J_2_15_13PfS_,($_Z12KKT_EVALUATEPfS_S_$_Z9J_2_15_14PfS_ - $_Z12KKT_EVALUATEPfS_S_$_Z9J_2_15_13PfS_)
$_Z12KKT_EVALUATEPfS_S_$_Z9J_2_15_13PfS_:
[----:B------:R-:W-:Y:S01]  /*106f0*/  IMAD.MOV.U32 R4, RZ, RZ, RZ ;  /* 0x000000ffff047224 */ /* 0x000fe200078e00ff */
[----:B------:R-:W-:Y:S06]  /*10700*/  RET.REL.NODEC R20 `(_Z12KKT_EVALUATEPfS_S_) ;  /* 0xfffffef8143c7950 */ /* 0x000fec0003c3ffff */
        .type           $_Z12KKT_EVALUATEPfS_S_$_Z9J_2_15_14PfS_,@function
        .size           $_Z12KKT_EVALUATEPfS_S_$_Z9J_2_15_14PfS_,($_Z12KKT_EVALUATEPfS_S_$_Z9J_2_15_15PfS_ - $_Z12KKT_EVALUATEPfS_S_$_Z9J_2_15_14PfS_)
$_Z12KKT_EVALUATEPfS_S_$_Z9J_2_15_14PfS_:
[----:B------:R-:W-:Y:S01]  /*10710*/  MOV R4, RZ ;  /* 0x000000ff00047202 */ /* 0x000fe20000000f00 */
[----:B------:R-:W-:Y:S06]  /*10720*/  RET.REL.NODEC R20 `(_Z12KKT_EVALUATEPfS_S_) ;  /* 0xfffffef814347950 */ /* 0x000fec0003c3ffff */
        .type           $_Z12KKT_EVALUATEPfS_S_$_Z9J_2_15_15PfS_,@function
        .size           $_Z12KKT_EVALUATEPfS_S_$_Z9J_2_15_15PfS_,($_Z12KKT_EVALUATEPfS_S_$_Z9J_2_15_16PfS_ - $_Z12KKT_EVALUATEPfS_S_$_Z9J_2_15_15PfS_)
$_Z12KKT_EVALUATEPfS_S_$_Z9J_2_15_15PfS_:
        /* <DEDUP_REMOVED lines=10> */
        .type           $_Z12KKT_EVALUATEPfS_S_$_Z9J_2_15_16PfS_,@function
        .size           $_Z12KKT_EVALUATEPfS_S_$_Z9J_2_15_16PfS_,($_Z12KKT_EVALUATEPfS_S_$_Z9J_2_15_17PfS_ - $_Z12KKT_EVALUATEPfS_S_$_Z9J_2_15_16PfS_)
$_Z12KKT_EVALUATEPfS_S_$_Z9J_2_15_16PfS_:
[----:B------:R-:W-:Y:S01]  /*107d0*/  IMAD.MOV.U32 R4, RZ, RZ, RZ ;  /* 0x000000ffff047224 */ /* 0x000fe200078e00ff */
[----:B------:R-:W-:Y:S06]  /*107e0*/  RET.REL.NODEC R20 `(_Z12KKT_EVALUATEPfS_S_) ;  /* 0xfffffef814047950 */ /* 0x000fec0003c3ffff */
        .type           $_Z12KKT_EVALUATEPfS_S_$_Z9J_2_15_17PfS_,@function
        .size           $_Z12KKT_EVALUATEPfS_S_$_Z9J_2_15_17PfS_,($_Z12KKT_EVALUATEPfS_S_$_Z9J_2_15_18PfS_ - $_Z12KKT_EVALUATEPfS_S_$_Z9J_2_15_17PfS_)
$_Z12KKT_EVALUATEPfS_S_$_Z9J_2_15_17PfS_:
[----:B------:R-:W-:Y:S01]  /*107f0*/  HFMA2 R4, -RZ, RZ, 0, 0 ;  /* 0x00000000ff047431 */ /* 0x000fe200000001ff */
[----:B------:R-:W-:Y:S06]  /*10800*/  RET.REL.NODEC R20 `(_Z12KKT_EVALUATEPfS_S_) ;  /* 0xfffffef414fc7950 */ /* 0x000fec0003c3ffff */
        .type           $_Z12KKT_EVALUATEPfS_S_$_Z9J_2_15_18PfS_,@function
        .size           $_Z12KKT_EVALUATEPfS_S_$_Z9J_2_15_18PfS_,($_Z12KKT_EVALUATEPfS_S_$_Z9J_2_15_19PfS_ - $_Z12KKT_EVALUATEPfS_S_$_Z9J_2_15_18PfS_)
$_Z12KKT_EVALUATEPfS_S_$_Z9J_2_15_18PfS_:
[----:B------:R-:W-:Y:S01]  /*10810*/  MOV R4, RZ ;  /* 0x000000ff00047202 */ /* 0x000fe20000000f00 */
[----:B------:R-:W-:Y:S06]  /*10820*/  RET.REL.NODEC R20 `(_Z12KKT_EVALUATEPfS_S_) ;  /* 0xfffffef414f47950 */ /* 0x000fec0003c3ffff */
        .type           $_Z12KKT_EVALUATEPfS_S_$_Z9J_2_15_19PfS_,@function
        .size           $_Z12KKT_EVALUATEPfS_S_$_Z9J_2_15_19PfS_,($_Z12KKT_EVALUATEPfS_S_$_Z9J_2_15_20PfS_ - $_Z12KKT_EVALUATEPfS_S_$_Z9J_2_15_19PfS_)
$_Z12KKT_EVALUATEPfS_S_$_Z9J_2_15_19PfS_:
[----:B------:R-:W-:Y:S01]  /*10830*/  IMAD.MOV.U32 R4, RZ, RZ, RZ ;  /* 0x000000ffff047224 */ /* 0x000fe200078e00ff */
[----:B------:R-:W-:Y:S06]  /*10840*/  RET.REL.NODEC R20 `(_Z12KKT_EVALUATEPfS_S_) ;  /* 0xfffffef414ec7950 */ /* 0x000fec0003c3ffff */
        .type           $_Z12KKT_EVALUATEPfS_S_$_Z9J_2_15_20PfS_,@function
        .size           $_Z12KKT_EVALUATEPfS_S_$_Z9J_2_15_20PfS_,($_Z12KKT_EVALUATEPfS_S_$_Z9J_2_15_21PfS_ - $_Z12KKT_EVALUATEPfS_S_$_Z9J_2_15_20PfS_)
$_Z12KKT_EVALUATEPfS_S_$_Z9J_2_15_20PfS_:
[----:B------:R-:W-:Y:S01]  /*10850*/  HFMA2 R4, -RZ, RZ, 0, 0 ;  /* 0x00000000ff047431 */ /* 0x000fe200000001ff */
[----:B------:R-:W-:Y:S06]  /*10860*/  RET.REL.NODEC R20 `(_Z12KKT_EVALUATEPfS_S_) ;  /* 0xfffffef414e47950 */ /* 0x000fec0003c3ffff */
        .type           $_Z12KKT_EVALUATEPfS_S_$_Z9J_2_15_21PfS_,@function
        .size           $_Z12KKT_EVALUATEPfS_S_$_Z9J_2_15_21PfS_,($_Z12KKT_EVALUATEPfS_S_$_Z9J_2_16_10PfS_ - $_Z12KKT_EVALUATEPfS_S_$_Z9J_2_15_21PfS_)
$_Z12KKT_EVALUATEPfS_S_$_Z9J_2_15_21PfS_:
[----:B------:R-:W-:Y:S01]  /*10870*/  MOV R4, RZ ;  /* 0x000000ff00047202 */ /* 0x000fe20000000f00 */
[----:B------:R-:W-:Y:S06]  /*10880*/  RET.REL.NODEC R20 `(_Z12KKT_EVALUATEPfS_S_) ;  /* 0xfffffef414dc7950 */ /* 0x000fec0003c3ffff */
        .type           $_Z12KKT_EVALUATEPfS_S_$_Z9J_2_16_10PfS_,@function
        .size           $_Z12KKT_EVALUATEPfS_S_$_Z9J_2_16_10PfS_,($_Z12KKT_EVALUATEPfS_S_$_Z9J_2_16_11PfS_ - $_Z12KKT_EVALUATEPfS_S_$_Z9J_2_16_10PfS_)
$_Z12KKT_EVALUATEPfS_S_$_Z9J_2_16_10PfS_:
[----:B------:R-:W-:Y:S01]  /*10890*/  IMAD.MOV.U32 R4, RZ, RZ, RZ ;  /* 0x000000ffff047224 */ /* 0x000fe200078e00ff */
[----:B------:R-:W-:Y:S06]  /*108a0*/  RET.REL.NODEC R20 `(_Z12KKT_EVALUATEPfS_S_) ;  /* 0xfffffef414d47950 */ /* 0x000fec0003c3ffff */
        .type           $_Z12KKT_EVALUATEPfS_S_$_Z9J_2_16_11PfS_,@function
        .size           $_Z12KKT_EVALUATEPfS_S_$_Z9J_2_16_11PfS_,($_Z12KKT_EVALUATEPfS_S_$_Z9J_2_16_12PfS_ - $_Z12KKT_EVALUATEPfS_S_$_Z9J_2_16_11PfS_)
$_Z12KKT_EVALUATEPfS_S_$_Z9J_2_16_11PfS_:
[----:B------:R-:W-:Y:S01]  /*108b0*/  HFMA2 R4, -RZ, RZ, 0, 0 ;  /* 0x00000000ff047431 */ /* 0x000fe200000001ff */
[----:B------:R-:W-:Y:S06]  /*108c0*/  RET.REL.NODEC R20 `(_Z12KKT_EVALUATEPfS_S_) ;  /* 0xfffffef414cc7950 */ /* 0x000fec0003c3ffff */
        .type           $_Z12KKT_EVALUATEPfS_S_$_Z9J_2_16_12PfS_,@function
        .size           $_Z12KKT_EVALUATEPfS_S_$_Z9J_2_16_12PfS_,($_Z12KKT_EVALUATEPfS_S_$_Z9J_2_16_13PfS_ - $_Z12KKT_EVALUATEPfS_S_$_Z9J_2_16_12PfS_)
$_Z12KKT_EVALUATEPfS_S_$_Z9J_2_16_12PfS_:
[----:B------:R-:W-:Y:S01]  /*108d0*/  MOV R4, RZ ;  /* 0x000000ff00047202 */ /* 0x000fe20000000f00 */
[----:B------:R-:W-:Y:S06]  /*108e0*/  RET.REL.NODEC R20 `(_Z12KKT_EVALUATEPfS_S_) ;  /* 0xfffffef414c47950 */ /* 0x000fec0003c3ffff */
        .type           $_Z12KKT_EVALUATEPfS_S_$_Z9J_2_16_13PfS_,@function
        .size           $_Z12KKT_EVALUATEPfS_S_$_Z9J_2_16_13PfS_,($_Z12KKT_EVALUATEPfS_S_$_Z9J_2_16_14PfS_ - $_Z12KKT_EVALUATEPfS_S_$_Z9J_2_16_13PfS_)
$_Z12KKT_EVALUATEPfS_S_$_Z9J_2_16_13PfS_:
[----:B------:R-:W-:Y:S01]  /*108f0*/  IMAD.MOV.U32 R4, RZ, RZ, RZ ;  /* 0x000000ffff047224 */ /* 0x000fe200078e00ff */
[----:B------:R-:W-:Y:S06]  /*10900*/  RET.REL.NODEC R20 `(_Z12KKT_EVALUATEPfS_S_) ;  /* 0xfffffef414bc7950 */ /* 0x000fec0003c3ffff */
        .type           $_Z12KKT_EVALUATEPfS_S_$_Z9J_2_16_14PfS_,@function
        .size           $_Z12KKT_EVALUATEPfS_S_$_Z9J_2_16_14PfS_,($_Z12KKT_EVALUATEPfS_S_$_Z9J_2_16_15PfS_ - $_Z12KKT_EVALUATEPfS_S_$_Z9J_2_16_14PfS_)
$_Z12KKT_EVALUATEPfS_S_$_Z9J_2_16_14PfS_:
[----:B------:R-:W-:Y:S01]  /*10910*/  HFMA2 R4, -RZ, RZ, 0, 0 ;  /* 0x00000000ff047431 */ /* 0x000fe200000001ff */
[----:B------:R-:W-:Y:S06]  /*10920*/  RET.REL.NODEC R20 `(_Z12KKT_EVALUATEPfS_S_) ;  /* 0xfffffef414b47950 */ /* 0x000fec0003c3ffff */
        .type           $_Z12KKT_EVALUATEPfS_S_$_Z9J_2_16_15PfS_,@function
        .size           $_Z12KKT_EVALUATEPfS_S_$_Z9J_2_16_15PfS_,($_Z12KKT_EVALUATEPfS_S_$_Z9J_2_16_16PfS_ - $_Z12KKT_EVALUATEPfS_S_$_Z9J_2_16_15PfS_)
$_Z12KKT_EVALUATEPfS_S_$_Z9J_2_16_15PfS_:
[----:B------:R-:W-:Y:S01]  /*10930*/  MOV R4, RZ ;  /* 0x000000ff00047202 */ /* 0x000fe20000000f00 */
[----:B------:R-:W-:Y:S06]  /*10940*/  RET.REL.NODEC R20 `(_Z12KKT_EVALUATEPfS_S_) ;  /* 0xfffffef414ac7950 */ /* 0x000fec0003c3ffff */
        .type           $_Z12KKT_EVALUATEPfS_S_$_Z9J_2_16_16PfS_,@function
        .size           $_Z12KKT_EVALUATEPfS_S_$_Z9J_2_16_16PfS_,($_Z12KKT_EVALUATEPfS_S_$_Z9J_2_16_17PfS_ - $_Z12KKT_EVALUATEPfS_S_$_Z9J_2_16_16PfS_)
$_Z12KKT_EVALUATEPfS_S_$_Z9J_2_16_16PfS_:
        /* <DEDUP_REMOVED lines=10> */
        .type           $_Z12KKT_EVALUATEPfS_S_$_Z9J_2_16_17PfS_,@function
        .size           $_Z12KKT_EVALUATEPfS_S_$_Z9J_2_16_17PfS_,($_Z12KKT_EVALUATEPfS_S_$_Z9J_2_16_18PfS_ - $_Z12KKT_EVALUATEPfS_S_$_Z9J_2_16_17PfS_)
$_Z12KKT_EVALUATEPfS_S_$_Z9J_2_16_17PfS_:
[----:B------:R-:W-:Y:S01]  /*109f0*/  HFMA2 R4, -RZ, RZ, 0, 0 ;  /* 0x00000000ff047431 */ /* 0x000fe200000001ff */
[----:B------:R-:W-:Y:S06]  /*10a00*/  RET.REL.NODEC R20 `(_Z12KKT_EVALUATEPfS_S_) ;  /* 0xfffffef4147c7950 */ /* 0x000fec0003c3ffff */
        .type           $_Z12KKT_EVALUATEPfS_S_$_Z9J_2_16_18PfS_,@function
        .size           $_Z12KKT_EVALUATEPfS_S_$_Z9J_2_16_18PfS_,($_Z12KKT_EVALUATEPfS_S_$_Z9J_2_16_19PfS_ - $_Z12KKT_EVALUATEPfS_S_$_Z9J_2_16_18PfS_)
$_Z12KKT_EVALUATEPfS_S_$_Z9J_2_16_18PfS_:
[----:B------:R-:W-:Y:S01]  /*10a10*/  MOV R4, RZ ;  /* 0x000000ff00047202 */ /* 0x000fe20000000f00 */
[----:B------:R-:W-:Y:S06]  /*10a20*/  RET.REL.NODEC R20 `(_Z12KKT_EVALUATEPfS_S_) ;  /* 0xfffffef414747950 */ /* 0x000fec0003c3ffff */
        .type           $_Z12KKT_EVALUATEPfS_S_$_Z9J_2_16_19PfS_,@function
        .size           $_Z12KKT_EVALUATEPfS_S_$_Z9J_2_16_19PfS_,($_Z12KKT_EVALUATEPfS_S_$_Z9J_2_16_20PfS_ - $_Z12KKT_EVALUATEPfS_S_$_Z9J_2_16_19PfS_)
$_Z12KKT_EVALUATEPfS_S_$_Z9J_2_16_19PfS_:
[----:B------:R-:W-:Y:S01]  /*10a30*/  IMAD.MOV.U32 R4, RZ, RZ, RZ ;  /* 0x000000ffff047224 */ /* 0x000fe200078e00ff */
[----:B------:R-:W-:Y:S06]  /*10a40*/  RET.REL.NODEC R20 `(_Z12KKT_EVALUATEPfS_S_) ;  /* 0xfffffef4146c7950 */ /* 0x000fec0003c3ffff */
        .type           $_Z12KKT_EVALUATEPfS_S_$_Z9J_2_16_20PfS_,@function
        .size           $_Z12KKT_EVALUATEPfS_S_$_Z9J_2_16_20PfS_,($_Z12KKT_EVALUATEPfS_S_$_Z9J_2_16_21PfS_ - $_Z12KKT_EVALUATEPfS_S_$_Z9J_2_16_20PfS_)
$_Z12KKT_EVALUATEPfS_S_$_Z9J_2_16_20PfS_:
[----:B------:R-:W-:Y:S01]  /*10a50*/  HFMA2 R4, -RZ, RZ, 0, 0 ;  /* 0x00000000ff047431 */ /* 0x000fe200000001ff */
[----:B------:R-:W-:Y:S06]  /*10a60*/  RET.REL.NODEC R20 `(_Z12KKT_EVALUATEPfS_S_) ;  /* 0xfffffef414647950 */ /* 0x000fec0003c3ffff */
        .type           $_Z12KKT_EVALUATEPfS_S_$_Z9J_2_16_21PfS_,@function
        .size           $_Z12KKT_EVALUATEPfS_S_$_Z9J_2_16_21PfS_,($_Z12KKT_EVALUATEPfS_S_$_Z9J_2_17_10PfS_ - $_Z12KKT_EVALUATEPfS_S_$_Z9J_2_16_21PfS_)
$_Z12KKT_EVALUATEPfS_S_$_Z9J_2_16_21PfS_:
[----:B------:R-:W-:Y:S01]  /*10a70*/  MOV R4, RZ ;  /* 0x000000ff00047202 */ /* 0x000fe20000000f00 */
[----:B------:R-:W-:Y:S06]  /*10a80*/  RET.REL.NODEC R20 `(_Z12KKT_EVALUATEPfS_S_) ;  /* 0xfffffef4145c7950 */ /* 0x000fec0003c3ffff */
        .type           $_Z12KKT_EVALUATEPfS_S_$_Z9J_2_17_10PfS_,@function
        .size           $_Z12KKT_EVALUATEPfS_S_$_Z9J_2_17_10PfS_,($_Z12KKT_EVALUATEPfS_S_$_Z9J_2_17_11PfS_ - $_Z12KKT_EVALUATEPfS_S_$_Z9J_2_17_10PfS_)
$_Z12KKT_EVALUATEPfS_S_$_Z9J_2_17_10PfS_:
[----:B------:R-:W-:Y:S01]  /*10a90*/  IMAD.MOV.U32 R4, RZ, RZ, RZ ;  /* 0x000000ffff047224 */ /* 0x000fe200078e00ff */
[----:B------:R-:W-:Y:S06]  /*10aa0*/  RET.REL.NODEC R20 `(_Z12KKT_EVALUATEPfS_S_) ;  /* 0xfffffef414547950 */ /* 0x000fec0003c3ffff */
        .type           $_Z12KKT_EVALUATEPfS_S_$_Z9J_2_17_11PfS_,@function
        .size           $_Z12KKT_EVALUATEPfS_S_$_Z9J_2_17_11PfS_,($_Z12KKT_EVALUATEPfS_S_$_Z9J_2_17_12PfS_ - $_Z12KKT_EVALUATEPfS_S_$_Z9J_2_17_11PfS_)
$_Z12KKT_EVALUATEPfS_S_$_Z9J_2_17_11PfS_:
[----:B------:R-:W-:Y:S01]  /*10ab0*/  HFMA2 R4, -RZ, RZ, 0, 0 ;  /* 0x00000000ff047431 */ /* 0x000fe200000001ff */
[----:B------:R-:W-:Y:S06]  /*10ac0*/  RET.REL.NODEC R20 `(_Z12KKT_EVALUATEPfS_S_) ;  /* 0xfffffef4144c7950 */ /* 0x000fec0003c3ffff */
        .type           $_Z12KKT_EVALUATEPfS_S_$_Z9J_2_17_12PfS_,@function
        .size           $_Z12KKT_EVALUATEPfS_S_$_Z9J_2_17_12PfS_,($_Z12KKT_EVALUATEPfS_S_$_Z9J_2_17_13PfS_ - $_Z12KKT_EVALUATEPfS_S_$_Z9J_2_17_12PfS_)
$_Z12KKT_EVALUATEPfS_S_$_Z9J_2_17_12PfS_:
[----:B------:R-:W-:Y:S01]  /*10ad0*/  MOV R4, RZ ;  /* 0x000000ff00047202 */ /* 0x000fe20000000f00 */
[----:B------:R-:W-:Y:S06]  /*10ae0*/  RET.REL.NODEC R20 `(_Z12KKT_EVALUATEPfS_S_) ;  /* 0xfffffef414447950 */ /* 0x000fec0003c3ffff */
        .type           $_Z12KKT_EVALUATEPfS_S_$_Z9J_2_17_13PfS_,@function
        .size           $_Z12KKT_EVALUATEPfS_S_$_Z9J_2_17_13PfS_,($_Z12KKT_EVALUATEPfS_S_$_Z9J_2_17_14PfS_ - $_Z12KKT_EVALUATEPfS_S_$_Z9J_2_17_13PfS_)
$_Z12KKT_EVALUATEPfS_S_$_Z9J_2_17_13PfS_:
[----:B------:R-:W-:Y:S01]  /*10af0*/  IMAD.MOV.U32 R4, RZ, RZ, RZ ;  /* 0x000000ffff047224 */ /* 0x000fe200078e00ff */
[----:B------:R-:W-:Y:S06]  /*10b00*/  RET.REL.NODEC R20 `(_Z12KKT_EVALUATEPfS_S_) ;  /* 0xfffffef4143c7950 */ /* 0x000fec0003c3ffff */
        .type           $_Z12KKT_EVALUATEPfS_S_$_Z9J_2_17_14PfS_,@function
        .size           $_Z12KKT_EVALUATEPfS_S_$_Z9J_2_17_14PfS_,($_Z12KKT_EVALUATEPfS_S_$_Z9J_2_17_15PfS_ - $_Z12KKT_EVALUATEPfS_S_$_Z9J_2_17_14PfS_)
$_Z12KKT_EVALUATEPfS_S_$_Z9J_2_17_14PfS_:
[----:B------:R-:W-:Y:S01]  /*10b10*/  HFMA2 R4, -RZ, RZ, 0, 0 ;  /* 0x00000000ff047431 */ /* 0x000fe200000001ff */
[----:B------:R-:W-:Y:S06]  /*10b20*/  RET.REL.NODEC R20 `(_Z12KKT_EVALUATEPfS_S_) ;  /* 0xfffffef414347950 */ /* 0x000fec0003c3ffff */
        .type           $_Z12KKT_EVALUATEPfS_S_$_Z9J_2_17_15PfS_,@function
        .size           $_Z12KKT_EVALUATEPfS_S_$_Z9J_2_17_15PfS_,($_Z12KKT_EVALUATEPfS_S_$_Z9J_2_17_16PfS_ - $_Z12KKT_EVALUATEPfS_S_$_Z9J_2_17_15PfS_)
$_Z12KKT_EVALUATEPfS_S_$_Z9J_2_17_15PfS_:
[----:B------:R-:W-:Y:S01]  /*10b30*/  MOV R4, RZ ;  /* 0x000000ff00047202 */ /* 0x000fe20000000f00 */
[----:B------:R-:W-:Y:S06]  /*10b40*/  RET.REL.NODEC R20 `(_Z12KKT_EVALUATEPfS_S_) ;  /* 0xfffffef4142c7950 */ /* 0x000fec0003c3ffff */
        .type           $_Z12KKT_EVALUATEPfS_S_$_Z9J_2_17_16PfS_,@function
        .size           $_Z12KKT_EVALUATEPfS_S_$_Z9J_2_17_16PfS_,($_Z12KKT_EVALUATEPfS_S_$_Z9J_2_17_17PfS_ - $_Z12KKT_EVALUATEPfS_S_$_Z9J_2_17_16PfS_)
$_Z12KKT_EVALUATEPfS_S_$_Z9J_2_17_16PfS_:
[----:B------:R-:W-:Y:S01]  /*10b50*/  IMAD.MOV.U32 R4, RZ, RZ, RZ ;  /* 0x000000ffff047224 */ /* 0x000fe200078e00ff */
[----:B------:R-:W-:Y:S06]  /*10b60*/  RET.REL.NODEC R20 `(_Z12KKT_EVALUATEPfS_S_) ;  /* 0xfffffef414247950 */ /* 0x000fec0003c3ffff */
        .type           $_Z12KKT_EVALUATEPfS_S_$_Z9J_2_17_17PfS_,@function
        .size           $_Z12KKT_EVALUATEPfS_S_$_Z9J_2_17_17PfS_,($_Z12KKT_EVALUATEPfS_S_$_Z9J_2_17_18PfS_ - $_Z12KKT_EVALUATEPfS_S_$_Z9J_2_17_17PfS_)
$_Z12KKT_EVALUATEPfS_S_$_Z9J_2_17_17PfS_:
        /* <DEDUP_REMOVED lines=10> */
        .type           $_Z12KKT_EVALUATEPfS_S_$_Z9J_2_17_18PfS_,@function
        .size           $_Z12KKT_EVALUATEPfS_S_$_Z9J_2_17_18PfS_,($_Z12KKT_EVALUATEPfS_S_$_Z9J_2_17_19PfS_ - $_Z12KKT_EVALUATEPfS_S_$_Z9J_2_17_18PfS_)
$_Z12KKT_EVALUATEPfS_S_$_Z9J_2_17_18PfS_:
[----:B------:R-:W-:Y:S01]  /*10c10*/  HFMA2 R4, -RZ, RZ, 0, 0 ;  /* 0x00000000ff047431 */ /* 0x000fe200000001ff */
[----:B------:R-:W-:Y:S06]  /*10c20*/  RET.REL.NODEC R20 `(_Z12KKT_EVALUATEPfS_S_) ;  /* 0xfffffef014f47950 */ /* 0x000fec0003c3ffff */
        .type           $_Z12KKT_EVALUATEPfS_S_$_Z9J_2_17_19PfS_,@function
        .size           $_Z12KKT_EVALUATEPfS_S_$_Z9J_2_17_19PfS_,($_Z12KKT_EVALUATEPfS_S_$_Z9J_2_17_20PfS_ - $_Z12KKT_EVALUATEPfS_S_$_Z9J_2_17_19PfS_)
$_Z12KKT_EVALUATEPfS_S_$_Z9J_2_17_19PfS_:
[----:B------:R-:W-:Y:S01]  /*10c30*/  IMAD.MOV.U32 R4, RZ, RZ, RZ ;  /* 0x000000ffff047224 */ /* 0x000fe200078e00ff */
[----:B------:R-:W-:Y:S06]  /*10c40*/  RET.REL.NODEC R20 `(_Z12KKT_EVALUATEPfS_S_) ;  /* 0xfffffef014ec7950 */ /* 0x000fec0003c3ffff */
        .type           $_Z12KKT_EVALUATEPfS_S_$_Z9J_2_17_20PfS_,@function
        .size           $_Z12KKT_EVALUATEPfS_S_$_Z9J_2_17_20PfS_,($_Z12KKT_EVALUATEPfS_S_$_Z9J_2_17_21PfS_ - $_Z12KKT_EVALUATEPfS_S_$_Z9J_2_17_20PfS_)
$_Z12KKT_EVALUATEPfS_S_$_Z9J_2_17_20PfS_:
[----:B------:R-:W-:Y:S01]  /*10c50*/  MOV R4, RZ ;  /* 0x000000ff00047202 */ /* 0x000fe20000000f00 */
[----:B------:R-:W-:Y:S06]  /*10c60*/  RET.REL.NODEC R20 `(_Z12KKT_EVALUATEPfS_S_) ;  /* 0xfffffef014e47950 */ /* 0x000fec0003c3ffff */
        .type           $_Z12KKT_EVALUATEPfS_S_$_Z9J_2_17_21PfS_,@function
        .size           $_Z12KKT_EVALUATEPfS_S_$_Z9J_2_17_21PfS_,($_Z12KKT_EVALUATEPfS_S_$_Z9J_2_18_10PfS_ - $_Z12KKT_EVALUATEPfS_S_$_Z9J_2_17_21PfS_)
$_Z12KKT_EVALUATEPfS_S_$_Z9J_2_17_21PfS_:
[----:B------:R-:W-:Y:S01]  /*10c70*/  HFMA2 R4, -RZ, RZ, 0, 0 ;  /* 0x00000000ff047431 */ /* 0x000fe200000001ff */
[----:B------:R-:W-:Y:S06]  /*10c80*/  RET.REL.NODEC R20 `(_Z12KKT_EVALUATEPfS_S_) ;  /* 0xfffffef014dc7950 */ /* 0x000fec0003c3ffff */
        .type           $_Z12KKT_EVALUATEPfS_S_$_Z9J_2_18_10PfS_,@function
        .size           $_Z12KKT_EVALUATEPfS_S_$_Z9J_2_18_10PfS_,($_Z12KKT_EVALUATEPfS_S_$_Z9J_2_18_11PfS_ - $_Z12KKT_EVALUATEPfS_S_$_Z9J_2_18_10PfS_)
$_Z12KKT_EVALUATEPfS_S_$_Z9J_2_18_10PfS_:
        /* <DEDUP_REMOVED lines=10> */
        .type           $_Z12KKT_EVALUATEPfS_S_$_Z9J_2_18_11PfS_,@function
        .size           $_Z12KKT_EVALUATEPfS_S_$_Z9J_2_18_11PfS_,($_Z12KKT_EVALUATEPfS_S_$_Z9J_2_18_12PfS_ - $_Z12KKT_EVALUATEPfS_S_$_Z9J_2_18_11PfS_)
$_Z12KKT_EVALUATEPfS_S_$_Z9J_2_18_11PfS_:
[----:B------:R-:W-:Y:S01]  /*10d30*/  HFMA2 R4, -RZ, RZ, 0, 0 ;  /* 0x00000000ff047431 */ /* 0x000fe200000001ff */
[----:B------:R-:W-:Y:S06]  /*10d40*/  RET.REL.NODEC R20 `(_Z12KKT_EVALUATEPfS_S_) ;  /* 0xfffffef014ac7950 */ /* 0x000fec0003c3ffff */
        .type           $_Z12KKT_EVALUATEPfS_S_$_Z9J_2_18_12PfS_,@function
        .size           $_Z12KKT_EVALUATEPfS_S_$_Z9J_2_18_12PfS_,($_Z12KKT_EVALUATEPfS_S_$_Z9J_2_18_13PfS_ - $_Z12KKT_EVALUATEPfS_S_$_Z9J_2_18_12PfS_)
$_Z12KKT_EVALUATEPfS_S_$_Z9J_2_18_12PfS_:
[----:B------:R-:W-:Y:S01]  /*10d50*/  MOV R4, RZ ;  /* 0x000000ff00047202 */ /* 0x000fe20000000f00 */
[----:B------:R-:W-:Y:S06]  /*10d60*/  RET.REL.NODEC R20 `(_Z12KKT_EVALUATEPfS_S_) ;  /* 0xfffffef014a47950 */ /* 0x000fec0003c3ffff */
        .type           $_Z12KKT_EVALUATEPfS_S_$_Z9J_2_18_13PfS_,@function
        .size           $_Z12KKT_EVALUATEPfS_S_$_Z9J_2_18_13PfS_,($_Z12KKT_EVALUATEPfS_S_$_Z9J_2_18_14PfS_ - $_Z12KKT_EVALUATEPfS_S_$_Z9J_2_18_13PfS_)
$_Z12KKT_EVALUATEPfS_S_$_Z9J_2_18_13PfS_:
[----:B------:R-:W-:Y:S01]  /*10d70*/  IMAD.MOV.U32 R4, RZ, RZ, RZ ;  /* 0x000000ffff047224 */ /* 0x000fe200078e00ff */
[----:B------:R-:W-:Y:S06]  /*10d80*/  RET.REL.NODEC R20 `(_Z12KKT_EVALUATEPfS_S_) ;  /* 0xfffffef0149c7950 */ /* 0x000fec0003c3ffff */
        .type           $_Z12KKT_EVALUATEPfS_S_$_Z9J_2_18_14PfS_,@function
        .size           $_Z12KKT_EVALUATEPfS_S_$_Z9J_2_18_14PfS_,($_Z12KKT_EVALUATEPfS_S_$_Z9J_2_18_15PfS_ - $_Z12KKT_EVALUATEPfS_S_$_Z9J_2_18_14PfS_)
$_Z12KKT_EVALUATEPfS_S_$_Z9J_2_18_14PfS_:
[----:B------:R-:W-:Y:S01]  /*10d90*/  HFMA2 R4, -RZ, RZ, 0, 0 ;  /* 0x00000000ff047431 */ /* 0x000fe200000001ff */
[----:B------:R-:W-:Y:S06]  /*10da0*/  RET.REL.NODEC R20 `(_Z12KKT_EVALUATEPfS_S_) ;  /* 0xfffffef014947950 */ /* 0x000fec0003c3ffff */
        .type           $_Z12KKT_EVALUATEPfS_S_$_Z9J_2_18_15PfS_,@function
        .size           $_Z12KKT_EVALUATEPfS_S_$_Z9J_2_18_15PfS_,($_Z12KKT_EVALUATEPfS_S_$_Z9J_2_18_16PfS_ - $_Z12KKT_EVALUATEPfS_S_$_Z9J_2_18_15PfS_)
$_Z12KKT_EVALUATEPfS_S_$_Z9J_2_18_15PfS_:
[----:B------:R-:W-:Y:S01]  /*10db0*/  MOV R4, RZ ;  /* 0x000000ff00047202 */ /* 0x000fe20000000f00 */
[----:B------:R-:W-:Y:S06]  /*10dc0*/  RET.REL.NODEC R20 `(_Z12KKT_EVALUATEPfS_S_) ;  /* 0xfffffef0148c7950 */ /* 0x000fec0003c3ffff */
        .type           $_Z12KKT_EVALUATEPfS_S_$_Z9J_2_18_16PfS_,@function
        .size           $_Z12KKT_EVALUATEPfS_S_$_Z9J_2_18_16PfS_,($_Z12KKT_EVALUATEPfS_S_$_Z9J_2_18_17PfS_ - $_Z12KKT_EVALUATEPfS_S_$_Z9J_2_18_16PfS_)
$_Z12KKT_EVALUATEPfS_S_$_Z9J_2_18_16PfS_:
[----:B------:R-:W-:Y:S01]  /*10dd0*/  IMAD.MOV.U32 R4, RZ, RZ, RZ ;  /* 0x000000ffff047224 */ /* 0x000fe200078e00ff */
[----:B------:R-:W-:Y:S06]  /*10de0*/  RET.REL.NODEC R20 `(_Z12KKT_EVALUATEPfS_S_) ;  /* 0xfffffef014847950 */ /* 0x000fec0003c3ffff */
        .type           $_Z12KKT_EVALUATEPfS_S_$_Z9J_2_18_17PfS_,@function
        .size           $_Z12KKT_EVALUATEPfS_S_$_Z9J_2_18_17PfS_,($_Z12KKT_EVALUATEPfS_S_$_Z9J_2_18_18PfS_ - $_Z12KKT_EVALUATEPfS_S_$_Z9J_2_18_17PfS_)
$_Z12KKT_EVALUATEPfS_S_$_Z9J_2_18_17PfS_:
[----:B------:R-:W-:Y:S01]  /*10df0*/  HFMA2 R4, -RZ, RZ, 0, 0 ;  /* 0x00000000ff047431 */ /* 0x000fe200000001ff */
[----:B------:R-:W-:Y:S06]  /*10e00*/  RET.REL.NODEC R20 `(_Z12KKT_EVALUATEPfS_S_) ;  /* 0xfffffef0147c7950 */ /* 0x000fec0003c3ffff */
        .type           $_Z12KKT_EVALUATEPfS_S_$_Z9J_2_18_18PfS_,@function
        .size           $_Z12KKT_EVALUATEPfS_S_$_Z9J_2_18_18PfS_,($_Z12KKT_EVALUATEPfS_S_$_Z9J_2_18_19PfS_ - $_Z12KKT_EVALUATEPfS_S_$_Z9J_2_18_18PfS_)
$_Z12KKT_EVALUATEPfS_S_$_Z9J_2_18_18PfS_:
        /* <DEDUP_REMOVED lines=10> */
        .type           $_Z12KKT_EVALUATEPfS_S_$_Z9J_2_18_19PfS_,@function
        .size           $_Z12KKT_EVALUATEPfS_S_$_Z9J_2_18_19PfS_,($_Z12KKT_EVALUATEPfS_S_$_Z9J_2_18_20PfS_ - $_Z12KKT_EVALUATEPfS_S_$_Z9J_2_18_19PfS_)
$_Z12KKT_EVALUATEPfS_S_$_Z9J_2_18_19PfS_:
[----:B------:R-:W-:Y:S01]  /*10eb0*/  IMAD.MOV.U32 R4, RZ, RZ, RZ ;  /* 0x000000ffff047224 */ /* 0x000fe200078e00ff */
[----:B------:R-:W-:Y:S06]  /*10ec0*/  RET.REL.NODEC R20 `(_Z12KKT_EVALUATEPfS_S_) ;  /* 0xfffffef0144c7950 */ /* 0x000fec0003c3ffff */
        .type           $_Z12KKT_EVALUATEPfS_S_$_Z9J_2_18_20PfS_,@function
        .size           $_Z12KKT_EVALUATEPfS_S_$_Z9J_2_18_20PfS_,($_Z12KKT_EVALUATEPfS_S_$_Z9J_2_18_21PfS_ - $_Z12KKT_EVALUATEPfS_S_$_Z9J_2_18_20PfS_)
$_Z12KKT_EVALUATEPfS_S_$_Z9J_2_18_20PfS_:
[----:B------:R-:W-:Y:S01]  /*10ed0*/  HFMA2 R4, -RZ, RZ, 0, 0 ;  /* 0x00000000ff047431 */ /* 0x000fe200000001ff */
[----:B------:R-:W-:Y:S06]  /*10ee0*/  RET.REL.NODEC R20 `(_Z12KKT_EVALUATEPfS_S_) ;  /* 0xfffffef014447950 */ /* 0x000fec0003c3ffff */
        .type           $_Z12KKT_EVALUATEPfS_S_$_Z9J_2_18_21PfS_,@function
        .size           $_Z12KKT_EVALUATEPfS_S_$_Z9J_2_18_21PfS_,($_Z12KKT_EVALUATEPfS_S_$_Z9J_2_19_10PfS_ - $_Z12KKT_EVALUATEPfS_S_$_Z9J_2_18_21PfS_)
$_Z12KKT_EVALUATEPfS_S_$_Z9J_2_18_21PfS_:
[----:B------:R-:W-:Y:S01]  /*10ef0*/  MOV R4, RZ ;  /* 0x000000ff00047202 */ /* 0x000fe20000000f00 */
[----:B------:R-:W-:Y:S06]  /*10f00*/  RET.REL.NODEC R20 `(_Z12KKT_EVALUATEPfS_S_) ;  /* 0xfffffef0143c7950 */ /* 0x000fec0003c3ffff */
        .type           $_Z12KKT_EVALUATEPfS_S_$_Z9J_2_19_10PfS_,@function
        .size           $_Z12KKT_EVALUATEPfS_S_$_Z9J_2_19_10PfS_,($_Z12KKT_EVALUATEPfS_S_$_Z9J_2_19_11PfS_ - $_Z12KKT_EVALUATEPfS_S_$_Z9J_2_19_10PfS_)
$_Z12KKT_EVALUATEPfS_S_$_Z9J_2_19_10PfS_:
[----:B------:R-:W-:Y:S01]  /*10f10*/  IMAD.MOV.U32 R4, RZ, RZ, RZ ;  /* 0x000000ffff047224 */ /* 0x000fe200078e00ff */
[----:B------:R-:W-:Y:S06]  /*10f20*/  RET.REL.NODEC R20 `(_Z12KKT_EVALUATEPfS_S_) ;  /* 0xfffffef014347950 */ /* 0x000fec0003c3ffff */
        .type           $_Z12KKT_EVALUATEPfS_S_$_Z9J_2_19_11PfS_,@function
        .size           $_Z12KKT_EVALUATEPfS_S_$_Z9J_2_19_11PfS_,($_Z12KKT_EVALUATEPfS_S_$_Z9J_2_19_12PfS_ - $_Z12KKT_EVALUATEPfS_S_$_Z9J_2_19_11PfS_)
$_Z12KKT_EVALUATEPfS_S_$_Z9J_2_19_11PfS_:
        /* <DEDUP_REMOVED lines=10> */
        .type           $_Z12KKT_EVALUATEPfS_S_$_Z9J_2_19_12PfS_,@function
        .size           $_Z12KKT_EVALUATEPfS_S_$_Z9J_2_19_12PfS_,($_Z12KKT_EVALUATEPfS_S_$_Z9J_2_19_13PfS_ - $_Z12KKT_EVALUATEPfS_S_$_Z9J_2_19_12PfS_)
$_Z12KKT_EVALUATEPfS_S_$_Z9J_2_19_12PfS_:
[----:B------:R-:W-:Y:S01]  /*10fd0*/  HFMA2 R4, -RZ, RZ, 0, 0 ;  /* 0x00000000ff047431 */ /* 0x000fe200000001ff */
[----:B------:R-:W-:Y:S06]  /*10fe0*/  RET.REL.NODEC R20 `(_Z12KKT_EVALUATEPfS_S_) ;  /* 0xfffffef014047950 */ /* 0x000fec0003c3ffff */
        .type           $_Z12KKT_EVALUATEPfS_S_$_Z9J_2_19_13PfS_,@function
        .size           $_Z12KKT_EVALUATEPfS_S_$_Z9J_2_19_13PfS_,($_Z12KKT_EVALUATEPfS_S_$_Z9J_2_19_14PfS_ - $_Z12KKT_EVALUATEPfS_S_$_Z9J_2_19_13PfS_)
$_Z12KKT_EVALUATEPfS_S_$_Z9J_2_19_13PfS_:
[----:B------:R-:W-:Y:S01]  /*10ff0*/  IMAD.MOV.U32 R4, RZ, RZ, RZ ;  /* 0x000000ffff047224 */ /* 0x000fe200078e00ff */
[----:B------:R-:W-:Y:S06]  /*11000*/  RET.REL.NODEC R20 `(_Z12KKT_EVALUATEPfS_S_) ;  /* 0xfffffeec14fc7950 */ /* 0x000fec0003c3ffff */
        .type           $_Z12KKT_EVALUATEPfS_S_$_Z9J_2_19_14PfS_,@function
        .size           $_Z12KKT_EVALUATEPfS_S_$_Z9J_2_19_14PfS_,($_Z12KKT_EVALUATEPfS_S_$_Z9J_2_19_15PfS_ - $_Z12KKT_EVALUATEPfS_S_$_Z9J_2_19_14PfS_)
$_Z12KKT_EVALUATEPfS_S_$_Z9J_2_19_14PfS_:
[----:B------:R-:W-:Y:S01]  /*11010*/  MOV R4, RZ ;  /* 0x000000ff00047202 */ /* 0x000fe20000000f00 */
[----:B------:R-:W-:Y:S06]  /*11020*/  RET.REL.NODEC R20 `(_Z12KKT_EVALUATEPfS_S_) ;  /* 0xfffffeec14f47950 */ /* 0x000fec0003c3ffff */
        .type           $_Z12KKT_EVALUATEPfS_S_$_Z9J_2_19_15PfS_,@function
        .size           $_Z12KKT_EVALUATEPfS_S_$_Z9J_2_19_15PfS_,($_Z12KKT_EVALUATEPfS_S_$_Z9J_2_19_16PfS_ - $_Z12KKT_EVALUATEPfS_S_$_Z9J_2_19_15PfS_)
$_Z12KKT_EVALUATEPfS_S_$_Z9J_2_19_15PfS_:
[----:B------:R-:W-:Y:S01]  /*11030*/  HFMA2 R4, -RZ, RZ, 0, 0 ;  /* 0x00000000ff047431 */ /* 0x000fe200000001ff */
[----:B------:R-:W-:Y:S06]  /*11040*/  RET.REL.NODEC R20 `(_Z12KKT_EVALUATEPfS_S_) ;  /* 0xfffffeec14ec7950 */ /* 0x000fec0003c3ffff */
        .type           $_Z12KKT_EVALUATEPfS_S_$_Z9J_2_19_16PfS_,@function
        .size           $_Z12KKT_EVALUATEPfS_S_$_Z9J_2_19_16PfS_,($_Z12KKT_EVALUATEPfS_S_$_Z9J_2_19_17PfS_ - $_Z12KKT_EVALUATEPfS_S_$_Z9J_2_19_16PfS_)
$_Z12KKT_EVALUATEPfS_S_$_Z9J_2_19_16PfS_:
[----:B------:R-:W-:Y:S01]  /*11050*/  IMAD.MOV.U32 R4, RZ, RZ, RZ ;  /* 0x000000ffff047224 */ /* 0x000fe200078e00ff */
[----:B------:R-:W-:Y:S06]  /*11060*/  RET.REL.NODEC R20 `(_Z12KKT_EVALUATEPfS_S_) ;  /* 0xfffffeec14e47950 */ /* 0x000fec0003c3ffff */
        .type           $_Z12KKT_EVALUATEPfS_S_$_Z9J_2_19_17PfS_,@function
        .size           $_Z12KKT_EVALUATEPfS_S_$_Z9J_2_19_17PfS_,($_Z12KKT_EVALUATEPfS_S_$_Z9J_2_19_18PfS_ - $_Z12KKT_EVALUATEPfS_S_$_Z9J_2_19_17PfS_)
$_Z12KKT_EVALUATEPfS_S_$_Z9J_2_19_17PfS_:
[----:B------:R-:W-:Y:S01]  /*11070*/  MOV R4, RZ ;  /* 0x000000ff00047202 */ /* 0x000fe20000000f00 */
[----:B------:R-:W-:Y:S06]  /*11080*/  RET.REL.NODEC R20 `(_Z12KKT_EVALUATEPfS_S_) ;  /* 0xfffffeec14dc7950 */ /* 0x000fec0003c3ffff */
        .type           $_Z12KKT_EVALUATEPfS_S_$_Z9J_2_19_18PfS_,@function
        .size           $_Z12KKT_EVALUATEPfS_S_$_Z9J_2_19_18PfS_,($_Z12KKT_EVALUATEPfS_S_$_Z9J_2_19_19PfS_ - $_Z12KKT_EVALUATEPfS_S_$_Z9J_2_19_18PfS_)
$_Z12KKT_EVALUATEPfS_S_$_Z9J_2_19_18PfS_:
[----:B------:R-:W-:Y:S01]  /*11090*/  HFMA2 R4, -RZ, RZ, 0, 0 ;  /* 0x00000000ff047431 */ /* 0x000fe200000001ff */
[----:B------:R-:W-:Y:S06]  /*110a0*/  RET.REL.NODEC R20 `(_Z12KKT_EVALUATEPfS_S_) ;  /* 0xfffffeec14d47950 */ /* 0x000fec0003c3ffff */
        .type           $_Z12KKT_EVALUATEPfS_S_$_Z9J_2_19_19PfS_,@function
        .size           $_Z12KKT_EVALUATEPfS_S_$_Z9J_2_19_19PfS_,($_Z12KKT_EVALUATEPfS_S_$_Z9J_2_19_20PfS_ - $_Z12KKT_EVALUATEPfS_S_$_Z9J_2_19_19PfS_)
$_Z12KKT_EVALUATEPfS_S_$_Z9J_2_19_19PfS_:
        /* <DEDUP_REMOVED lines=10> */
        .type           $_Z12KKT_EVALUATEPfS_S_$_Z9J_2_19_20PfS_,@function
        .size           $_Z12KKT_EVALUATEPfS_S_$_Z9J_2_19_20PfS_,($_Z12KKT_EVALUATEPfS_S_$_Z9J_2_19_21PfS_ - $_Z12KKT_EVALUATEPfS_S_$_Z9J_2_19_20PfS_)
$_Z12KKT_EVALUATEPfS_S_$_Z9J_2_19_20PfS_:
[----:B------:R-:W-:Y:S01]  /*11150*/  HFMA2 R4, -RZ, RZ, 0, 0 ;  /* 0x00000000ff047431 */ /* 0x000fe200000001ff */
[----:B------:R-:W-:Y:S06]  /*11160*/  RET.REL.NODEC R20 `(_Z12KKT_EVALUATEPfS_S_) ;  /* 0xfffffeec14a47950 */ /* 0x000fec0003c3ffff */
        .type           $_Z12KKT_EVALUATEPfS_S_$_Z9J_2_19_21PfS_,@function
        .size           $_Z12KKT_EVALUATEPfS_S_$_Z9J_2_19_21PfS_,($_Z12KKT_EVALUATEPfS_S_$_Z9J_2_20_10PfS_ - $_Z12KKT_EVALUATEPfS_S_$_Z9J_2_19_21PfS_)
$_Z12KKT_EVALUATEPfS_S_$_Z9J_2_19_21PfS_:
[----:B------:R-:W-:Y:S01]  /*11170*/  MOV R4, RZ ;  /* 0x000000ff00047202 */ /* 0x000fe20000000f00 */
[----:B------:R-:W-:Y:S06]  /*11180*/  RET.REL.NODEC R20 `(_Z12KKT_EVALUATEPfS_S_) ;  /* 0xfffffeec149c7950 */ /* 0x000fec0003c3ffff */
        .type           $_Z12KKT_EVALUATEPfS_S_$_Z9J_2_20_10PfS_,@function
        .size           $_Z12KKT_EVALUATEPfS_S_$_Z9J_2_20_10PfS_,($_Z12KKT_EVALUATEPfS_S_$_Z9J_2_20_11PfS_ - $_Z12KKT_EVALUATEPfS_S_$_Z9J_2_20_10PfS_)
$_Z12KKT_EVALUATEPfS_S_$_Z9J_2_20_10PfS_:
[----:B------:R-:W-:Y:S01]  /*11190*/  IMAD.MOV.U32 R4, RZ, RZ, RZ ;  /* 0x000000ffff047224 */ /* 0x000fe200078e00ff */
[----:B------:R-:W-:Y:S06]  /*111a0*/  RET.REL.NODEC R20 `(_Z12KKT_EVALUATEPfS_S_) ;  /* 0xfffffeec14947950 */ /* 0x000fec0003c3ffff */
        .type           $_Z12KKT_EVALUATEPfS_S_$_Z9J_2_20_11PfS_,@function
        .size           $_Z12KKT_EVALUATEPfS_S_$_Z9J_2_20_11PfS_,($_Z12KKT_EVALUATEPfS_S_$_Z9J_2_20_12PfS_ - $_Z12KKT_EVALUATEPfS_S_$_Z9J_2_20_11PfS_)
$_Z12KKT_EVALUATEPfS_S_$_Z9J_2_20_11PfS_:
[----:B------:R-:W-:Y:S01]  /*111b0*/  HFMA2 R4, -RZ, RZ, 0, 0 ;  /* 0x00000000ff047431 */ /* 0x000fe200000001ff */
[----:B------:R-:W-:Y:S06]  /*111c0*/  RET.REL.NODEC R20 `(_Z12KKT_EVALUATEPfS_S_) ;  /* 0xfffffeec148c7950 */ /* 0x000fec0003c3ffff */
        .type           $_Z12KKT_EVALUATEPfS_S_$_Z9J_2_20_12PfS_,@function
        .size           $_Z12KKT_EVALUATEPfS_S_$_Z9J_2_20_12PfS_,($_Z12KKT_EVALUATEPfS_S_$_Z9J_2_20_13PfS_ - $_Z12KKT_EVALUATEPfS_S_$_Z9J_2_20_12PfS_)
$_Z12KKT_EVALUATEPfS_S_$_Z9J_2_20_12PfS_:
        /* <DEDUP_REMOVED lines=10> */
        .type           $_Z12KKT_EVALUATEPfS_S_$_Z9J_2_20_13PfS_,@function
        .size           $_Z12KKT_EVALUATEPfS_S_$_Z9J_2_20_13PfS_,($_Z12KKT_EVALUATEPfS_S_$_Z9J_2_20_14PfS_ - $_Z12KKT_EVALUATEPfS_S_$_Z9J_2_20_13PfS_)
$_Z12KKT_EVALUATEPfS_S_$_Z9J_2_20_13PfS_:
[----:B------:R-:W-:Y:S01]  /*11270*/  IMAD.MOV.U32 R4, RZ, RZ, RZ ;  /* 0x000000ffff047224 */ /* 0x000fe200078e00ff */
[----:B------:R-:W-:Y:S06]  /*11280*/  RET.REL.NODEC R20 `(_Z12KKT_EVALUATEPfS_S_) ;  /* 0xfffffeec145c7950 */ /* 0x000fec0003c3ffff */
        .type           $_Z12KKT_EVALUATEPfS_S_$_Z9J_2_20_14PfS_,@function
        .size           $_Z12KKT_EVALUATEPfS_S_$_Z9J_2_20_14PfS_,($_Z12KKT_EVALUATEPfS_S_$_Z9J_2_20_15PfS_ - $_Z12KKT_EVALUATEPfS_S_$_Z9J_2_20_14PfS_)
$_Z12KKT_EVALUATEPfS_S_$_Z9J_2_20_14PfS_:
[----:B------:R-:W-:Y:S01]  /*11290*/  HFMA2 R4, -RZ, RZ, 0, 0 ;  /* 0x00000000ff047431 */ /* 0x000fe200000001ff */
[----:B------:R-:W-:Y:S06]  /*112a0*/  RET.REL.NODEC R20 `(_Z12KKT_EVALUATEPfS_S_) ;  /* 0xfffffeec14547950 */ /* 0x000fec0003c3ffff */
        .type           $_Z12KKT_EVALUATEPfS_S_$_Z9J_2_20_15PfS_,@function
        .size           $_Z12KKT_EVALUATEPfS_S_$_Z9J_2_20_15PfS_,($_Z12KKT_EVALUATEPfS_S_$_Z9J_2_20_16PfS_ - $_Z12KKT_EVALUATEPfS_S_$_Z9J_2_20_15PfS_)
$_Z12KKT_EVALUATEPfS_S_$_Z9J_2_20_15PfS_:
[----:B------:R-:W-:Y:S01]  /*112b0*/  MOV R4, RZ ;  /* 0x000000ff00047202 */ /* 0x000fe20000000f00 */
[----:B------:R-:W-:Y:S06]  /*112c0*/  RET.REL.NODEC R20 `(_Z12KKT_EVALUATEPfS_S_) ;  /* 0xfffffeec144c7950 */ /* 0x000fec0003c3ffff */
        .type           $_Z12KKT_EVALUATEPfS_S_$_Z9J_2_20_16PfS_,@function
        .size           $_Z12KKT_EVALUATEPfS_S_$_Z9J_2_20_16PfS_,($_Z12KKT_EVALUATEPfS_S_$_Z9J_2_20_17PfS_ - $_Z12KKT_EVALUATEPfS_S_$_Z9J_2_20_16PfS_)
$_Z12KKT_EVALUATEPfS_S_$_Z9J_2_20_16PfS_:
[----:B------:R-:W-:Y:S01]  /*112d0*/  IMAD.MOV.U32 R4, RZ, RZ, RZ ;  /* 0x000000ffff047224 */ /* 0x000fe200078e00ff */
[----:B------:R-:W-:Y:S06]  /*112e0*/  RET.REL.NODEC R20 `(_Z12KKT_EVALUATEPfS_S_) ;  /* 0xfffffeec14447950 */ /* 0x000fec0003c3ffff */
        .type           $_Z12KKT_EVALUATEPfS_S_$_Z9J_2_20_17PfS_,@function
        .size           $_Z12KKT_EVALUATEPfS_S_$_Z9J_2_20_17PfS_,($_Z12KKT_EVALUATEPfS_S_$_Z9J_2_20_18PfS_ - $_Z12KKT_EVALUATEPfS_S_$_Z9J_2_20_17PfS_)
$_Z12KKT_EVALUATEPfS_S_$_Z9J_2_20_17PfS_:
[----:B------:R-:W-:Y:S01]  /*112f0*/  HFMA2 R4, -RZ, RZ, 0, 0 ;  /* 0x00000000ff047431 */ /* 0x000fe200000001ff */
[----:B------:R-:W-:Y:S06]  /*11300*/  RET.REL.NODEC R20 `(_Z12KKT_EVALUATEPfS_S_) ;  /* 0xfffffeec143c7950 */ /* 0x000fec0003c3ffff */
        .type           $_Z12KKT_EVALUATEPfS_S_$_Z9J_2_20_18PfS_,@function
        .size           $_Z12KKT_EVALUATEPfS_S_$_Z9J_2_20_18PfS_,($_Z12KKT_EVALUATEPfS_S_$_Z9J_2_20_19PfS_ - $_Z12KKT_EVALUATEPfS_S_$_Z9J_2_20_18PfS_)
$_Z12KKT_EVALUATEPfS_S_$_Z9J_2_20_18PfS_:
[----:B------:R-:W-:Y:S01]  /*11310*/  MOV R4, RZ ;  /* 0x000000ff00047202 */ /* 0x000fe20000000f00 */
[----:B------:R-:W-:Y:S06]  /*11320*/  RET.REL.NODEC R20 `(_Z12KKT_EVALUATEPfS_S_) ;  /* 0xfffffeec14347950 */ /* 0x000fec0003c3ffff */
        .type           $_Z12KKT_EVALUATEPfS_S_$_Z9J_2_20_19PfS_,@function
        .size           $_Z12KKT_EVALUATEPfS_S_$_Z9J_2_20_19PfS_,($_Z12KKT_EVALUATEPfS_S_$_Z9J_2_20_20PfS_ - $_Z12KKT_EVALUATEPfS_S_$_Z9J_2_20_19PfS_)
$_Z12KKT_EVALUATEPfS_S_$_Z9J_2_20_19PfS_:
[----:B------:R-:W-:Y:S01]  /*11330*/  IMAD.MOV.U32 R4, RZ, RZ, RZ ;  /* 0x000000ffff047224 */ /* 0x000fe200078e00ff */
[----:B------:R-:W-:Y:S06]  /*11340*/  RET.REL.NODEC R20 `(_Z12KKT_EVALUATEPfS_S_) ;  /* 0xfffffeec142c7950 */ /* 0x000fec0003c3ffff */
        .type           $_Z12KKT_EVALUATEPfS_S_$_Z9J_2_20_20PfS_,@function
        .size           $_Z12KKT_EVALUATEPfS_S_$_Z9J_2_20_20PfS_,($_Z12KKT_EVALUATEPfS_S_$_Z9J_2_20_21PfS_ - $_Z12KKT_EVALUATEPfS_S_$_Z9J_2_20_20PfS_)
$_Z12KKT_EVALUATEPfS_S_$_Z9J_2_20_20PfS_:
        /* <DEDUP_REMOVED lines=10> */
        .type           $_Z12KKT_EVALUATEPfS_S_$_Z9J_2_20_21PfS_,@function
        .size           $_Z12KKT_EVALUATEPfS_S_$_Z9J_2_20_21PfS_,($_Z12KKT_EVALUATEPfS_S_$_Z9J_2_21_10PfS_ - $_Z12KKT_EVALUATEPfS_S_$_Z9J_2_20_21PfS_)
$_Z12KKT_EVALUATEPfS_S_$_Z9J_2_20_21PfS_:
[----:B------:R-:W-:Y:S01]  /*113f0*/  HFMA2 R4, -RZ, RZ, 0, 0 ;  /* 0x00000000ff047431 */ /* 0x000fe200000001ff */
[----:B------:R-:W-:Y:S06]  /*11400*/  RET.REL.NODEC R20 `(_Z12KKT_EVALUATEPfS_S_) ;  /* 0xfffffee814fc7950 */ /* 0x000fec0003c3ffff */
        .type           $_Z12KKT_EVALUATEPfS_S_$_Z9J_2_21_10PfS_,@function
        .size           $_Z12KKT_EVALUATEPfS_S_$_Z9J_2_21_10PfS_,($_Z12KKT_EVALUATEPfS_S_$_Z9J_2_21_11PfS_ - $_Z12KKT_EVALUATEPfS_S_$_Z9J_2_21_10PfS_)
$_Z12KKT_EVALUATEPfS_S_$_Z9J_2_21_10PfS_:
[----:B------:R-:W-:Y:S01]  /*11410*/  IMAD.MOV.U32 R4, RZ, RZ, RZ ;  /* 0x000000ffff047224 */ /* 0x000fe200078e00ff */
[----:B------:R-:W-:Y:S06]  /*11420*/  RET.REL.NODEC R20 `(_Z12KKT_EVALUATEPfS_S_) ;  /* 0xfffffee814f47950 */ /* 0x000fec0003c3ffff */
        .type           $_Z12KKT_EVALUATEPfS_S_$_Z9J_2_21_11PfS_,@function
        .size           $_Z12KKT_EVALUATEPfS_S_$_Z9J_2_21_11PfS_,($_Z12KKT_EVALUATEPfS_S_$_Z9J_2_21_12PfS_ - $_Z12KKT_EVALUATEPfS_S_$_Z9J_2_21_11PfS_)
$_Z12KKT_EVALUATEPfS_S_$_Z9J_2_21_11PfS_:
[----:B------:R-:W-:Y:S01]  /*11430*/  MOV R4, RZ ;  /* 0x000000ff00047202 */ /* 0x000fe20000000f00 */
[----:B------:R-:W-:Y:S06]  /*11440*/  RET.REL.NODEC R20 `(_Z12KKT_EVALUATEPfS_S_) ;  /* 0xfffffee814ec7950 */ /* 0x000fec0003c3ffff */
        .type           $_Z12KKT_EVALUATEPfS_S_$_Z9J_2_21_12PfS_,@function
        .size           $_Z12KKT_EVALUATEPfS_S_$_Z9J_2_21_12PfS_,($_Z12KKT_EVALUATEPfS_S_$_Z9J_2_21_13PfS_ - $_Z12KKT_EVALUATEPfS_S_$_Z9J_2_21_12PfS_)
$_Z12KKT_EVALUATEPfS_S_$_Z9J_2_21_12PfS_:
[----:B------:R-:W-:Y:S01]  /*11450*/  HFMA2 R4, -RZ, RZ, 0, 0 ;  /* 0x00000000ff047431 */ /* 0x000fe200000001ff */
[----:B------:R-:W-:Y:S06]  /*11460*/  RET.REL.NODEC R20 `(_Z12KKT_EVALUATEPfS_S_) ;  /* 0xfffffee814e47950 */ /* 0x000fec0003c3ffff */
        .type           $_Z12KKT_EVALUATEPfS_S_$_Z9J_2_21_13PfS_,@function
        .size           $_Z12KKT_EVALUATEPfS_S_$_Z9J_2_21_13PfS_,($_Z12KKT_EVALUATEPfS_S_$_Z9J_2_21_14PfS_ - $_Z12KKT_EVALUATEPfS_S_$_Z9J_2_21_13PfS_)
$_Z12KKT_EVALUATEPfS_S_$_Z9J_2_21_13PfS_:
        /* <DEDUP_REMOVED lines=10> */
        .type           $_Z12KKT_EVALUATEPfS_S_$_Z9J_2_21_14PfS_,@function
        .size           $_Z12KKT_EVALUATEPfS_S_$_Z9J_2_21_14PfS_,($_Z12KKT_EVALUATEPfS_S_$_Z9J_2_21_15PfS_ - $_Z12KKT_EVALUATEPfS_S_$_Z9J_2_21_14PfS_)
$_Z12KKT_EVALUATEPfS_S_$_Z9J_2_21_14PfS_:
[----:B------:R-:W-:Y:S01]  /*11510*/  HFMA2 R4, -RZ, RZ, 0, 0 ;  /* 0x00000000ff047431 */ /* 0x000fe200000001ff */
[----:B------:R-:W-:Y:S06]  /*11520*/  RET.REL.NODEC R20 `(_Z12KKT_EVALUATEPfS_S_) ;  /* 0xfffffee814b47950 */ /* 0x000fec0003c3ffff */
        .type           $_Z12KKT_EVALUATEPfS_S_$_Z9J_2_21_15PfS_,@function
        .size           $_Z12KKT_EVALUATEPfS_S_$_Z9J_2_21_15PfS_,($_Z12KKT_EVALUATEPfS_S_$_Z9J_2_21_16PfS_ - $_Z12KKT_EVALUATEPfS_S_$_Z9J_2_21_15PfS_)
$_Z12KKT_EVALUATEPfS_S_$_Z9J_2_21_15PfS_:
[----:B------:R-:W-:Y:S01]  /*11530*/  MOV R4, RZ ;  /* 0x000000ff00047202 */ /* 0x000fe20000000f00 */
[----:B------:R-:W-:Y:S06]  /*11540*/  RET.REL.NODEC R20 `(_Z12KKT_EVALUATEPfS_S_) ;  /* 0xfffffee814ac7950 */ /* 0x000fec0003c3ffff */
        .type           $_Z12KKT_EVALUATEPfS_S_$_Z9J_2_21_16PfS_,@function
        .size           $_Z12KKT_EVALUATEPfS_S_$_Z9J_2_21_16PfS_,($_Z12KKT_EVALUATEPfS_S_$_Z9J_2_21_17PfS_ - $_Z12KKT_EVALUATEPfS_S_$_Z9J_2_21_16PfS_)
$_Z12KKT_EVALUATEPfS_S_$_Z9J_2_21_16PfS_:
[----:B------:R-:W-:Y:S01]  /*11550*/  IMAD.MOV.U32 R4, RZ, RZ, RZ ;  /* 0x000000ffff047224 */ /* 0x000fe200078e00ff */
[----:B------:R-:W-:Y:S06]  /*11560*/  RET.REL.NODEC R20 `(_Z12KKT_EVALUATEPfS_S_) ;  /* 0xfffffee814a47950 */ /* 0x000fec0003c3ffff */
        .type           $_Z12KKT_EVALUATEPfS_S_$_Z9J_2_21_17PfS_,@function
        .size           $_Z12KKT_EVALUATEPfS_S_$_Z9J_2_21_17PfS_,($_Z12KKT_EVALUATEPfS_S_$_Z9J_2_21_18PfS_ - $_Z12KKT_EVALUATEPfS_S_$_Z9J_2_21_17PfS_)
$_Z12KKT_EVALUATEPfS_S_$_Z9J_2_21_17PfS_:
[----:B------:R-:W-:Y:S01]  /*11570*/  HFMA2 R4, -RZ, RZ, 0, 0 ;  /* 0x00000000ff047431 */ /* 0x000fe200000001ff */
[----:B------:R-:W-:Y:S06]  /*11580*/  RET.REL.NODEC R20 `(_Z12KKT_EVALUATEPfS_S_) ;  /* 0xfffffee8149c7950 */ /* 0x000fec0003c3ffff */
        .type           $_Z12KKT_EVALUATEPfS_S_$_Z9J_2_21_18PfS_,@function
        .size           $_Z12KKT_EVALUATEPfS_S_$_Z9J_2_21_18PfS_,($_Z12KKT_EVALUATEPfS_S_$_Z9J_2_21_19PfS_ - $_Z12KKT_EVALUATEPfS_S_$_Z9J_2_21_18PfS_)
$_Z12KKT_EVALUATEPfS_S_$_Z9J_2_21_18PfS_:
[----:B------:R-:W-:Y:S01]  /*11590*/  MOV R4, RZ ;  /* 0x000000ff00047202 */ /* 0x000fe20000000f00 */
[----:B------:R-:W-:Y:S06]  /*115a0*/  RET.REL.NODEC R20 `(_Z12KKT_EVALUATEPfS_S_) ;  /* 0xfffffee814947950 */ /* 0x000fec0003c3ffff */
        .type           $_Z12KKT_EVALUATEPfS_S_$_Z9J_2_21_19PfS_,@function
        .size           $_Z12KKT_EVALUATEPfS_S_$_Z9J_2_21_19PfS_,($_Z12KKT_EVALUATEPfS_S_$_Z9J_2_21_20PfS_ - $_Z12KKT_EVALUATEPfS_S_$_Z9J_2_21_19PfS_)
$_Z12KKT_EVALUATEPfS_S_$_Z9J_2_21_19PfS_:
[----:B------:R-:W-:Y:S01]  /*115b0*/  IMAD.MOV.U32 R4, RZ, RZ, RZ ;  /* 0x000000ffff047224 */ /* 0x000fe200078e00ff */
[----:B------:R-:W-:Y:S06]  /*115c0*/  RET.REL.NODEC R20 `(_Z12KKT_EVALUATEPfS_S_) ;  /* 0xfffffee8148c7950 */ /* 0x000fec0003c3ffff */
        .type           $_Z12KKT_EVALUATEPfS_S_$_Z9J_2_21_20PfS_,@function
        .size           $_Z12KKT_EVALUATEPfS_S_$_Z9J_2_21_20PfS_,($_Z12KKT_EVALUATEPfS_S_$_Z9J_2_21_21PfS_ - $_Z12KKT_EVALUATEPfS_S_$_Z9J_2_21_20PfS_)
$_Z12KKT_EVALUATEPfS_S_$_Z9J_2_21_20PfS_:
[----:B------:R-:W-:Y:S01]  /*115d0*/  HFMA2 R4, -RZ, RZ, 0, 0 ;  /* 0x00000000ff047431 */ /* 0x000fe200000001ff */
[----:B------:R-:W-:Y:S06]  /*115e0*/  RET.REL.NODEC R20 `(_Z12KKT_EVALUATEPfS_S_) ;  /* 0xfffffee814847950 */ /* 0x000fec0003c3ffff */
        .type           $_Z12KKT_EVALUATEPfS_S_$_Z9J_2_21_21PfS_,@function
        .size           $_Z12KKT_EVALUATEPfS_S_$_Z9J_2_21_21PfS_,(.L_x_1525 - $_Z12KKT_EVALUATEPfS_S_$_Z9J_2_21_21PfS_)
$_Z12KKT_EVALUATEPfS_S_$_Z9J_2_21_21PfS_:
        /* <DEDUP_REMOVED lines=10> */
.L_x_0:
[----:B------:R-:W-:-:S00]  /*11690*/  BRA `(.L_x_0) ;  /* 0xfffffffc00fc7947 */ /* 0x000fc0000383ffff */
[----:B------:R-:W-:-:S00]  /*116a0*/  NOP ;  /* 0x0000000000007918 */ /* 0x000fc00000000000 */
        /* <DEDUP_REMOVED lines=13> */
.L_x_1525:


//--------------------- .text._Z10J_EVALUATEPfS_S_ --------------------------
	.section	.text._Z10J_EVALUATEPfS_S_,"ax",@progbits
	.align	128
        .global         _Z10J_EVALUATEPfS_S_
        .type           _Z10J_EVALUATEPfS_S_,@function
        .size           _Z10J_EVALUATEPfS_S_,(.L_x_3046 - _Z10J_EVALUATEPfS_S_)
        .other          _Z10J_EVALUATEPfS_S_,@"STO_CUDA_ENTRY STV_DEFAULT"
_Z10J_EVALUATEPfS_S_:
.text._Z10J_EVALUATEPfS_S_:
        /* <DEDUP_REMOVED lines=18> */
[----:B-12---:R-:W-:Y:S05]  /*0120*/  CALL.REL.NOINC R8 `(_Z10J_EVALUATEPfS_S_) ;  /* 0xfffffffc08b47344 */ /* 0x006fea0003c3ffff */
[----:B------:R-:W0:Y:S02]  /*0130*/  LDC.64 R6, c[0x0][0x380] ;  /* 0x0000e000ff067b82 */ /* 0x000e240000000a00 */
[----:B0-----:R-:W-:-:S05]  /*0140*/  IMAD.WIDE R2, R2, 0x4, R6 ;  /* 0x0000000402027825 */ /* 0x001fca00078e0206 */
[----:B------:R-:W-:Y:S01]  /*0150*/  STG.E desc[UR36][R2.64], R4 ;  /* 0x0000000402007986 */ /* 0x000fe2000c101924 */
[----:B------:R-:W-:Y:S05]  /*0160*/  EXIT ;  /* 0x000000000000794d */ /* 0x000fea0003800000 */
        .type           $_Z10J_EVALUATEPfS_S_$_Z6COST_0PfS_,@function
        .size           $_Z10J_EVALUATEPfS_S_$_Z6COST_0PfS_,($_Z10J_EVALUATEPfS_S_$_Z6COST_1PfS_ - $_Z10J_EVALUATEPfS_S_$_Z6COST_0PfS_)
$_Z10J_EVALUATEPfS_S_$_Z6COST_0PfS_:
        /* <DEDUP_REMOVED lines=19> */
[----:B------:R-:W-:Y:S06]  /*02a0*/  RET.REL.NODEC R20 `(_Z10J_EVALUATEPfS_S_) ;  /* 0xfffffffc14547950 */ /* 0x000fec0003c3ffff */
        .type           $_Z10J_EVALUATEPfS_S_$_Z6COST_1PfS_,@function
        .size           $_Z10J_EVALUATEPfS_S_$_Z6COST_1PfS_,($_Z10J_EVALUATEPfS_S_$_Z6COST_2PfS_ - $_Z10J_EVALUATEPfS_S_$_Z6COST_1PfS_)
$_Z10J_EVALUATEPfS_S_$_Z6COST_1PfS_:
        /* <DEDUP_REMOVED lines=20> */
        .type           $_Z10J_EVALUATEPfS_S_$_Z6COST_2PfS_,@function
        .size           $_Z10J_EVALUATEPfS_S_$_Z6COST_2PfS_,($_Z10J_EVALUATEPfS_S_$_Z7J_0_0_0PfS_ - $_Z10J_EVALUATEPfS_S_$_Z6COST_2PfS_)
$_Z10J_EVALUATEPfS_S_$_Z6COST_2PfS_:
        /* <DEDUP_REMOVED lines=20> */
        .type           $_Z10J_EVALUATEPfS_S_$_Z7J_0_0_0PfS_,@function
        .size           $_Z10J_EVALUATEPfS_S_$_Z7J_0_0_0PfS_,($_Z10J_EVALUATEPfS_S_$_Z7J_0_0_1PfS_ - $_Z10J_EVALUATEPfS_S_$_Z7J_0_0_0PfS_)
$_Z10J_EVALUATEPfS_S_$_Z7J_0_0_0PfS_:
[----:B------:R-:W-:Y:S01]  /*0530*/  IMAD.MOV.U32 R4, RZ, RZ, 0x40000000 ;  /* 0x40000000ff047424 */ /* 0x000fe200078e00ff */
[----:B------:R-:W-:Y:S06]  /*0540*/  RET.REL.NODEC R20 `(_Z10J_EVALUATEPfS_S_) ;  /* 0xfffffff814ac7950 */ /* 0x000fec0003c3ffff */
        .type           $_Z10J_EVALUATEPfS_S_$_Z7J_0_0_1PfS_,@function
        .size           $_Z10J_EVALUATEPfS_S_$_Z7J_0_0_1PfS_,($_Z10J_EVALUATEPfS_S_$_Z7J_0_0_2PfS_ - $_Z10J_EVALUATEPfS_S_$_Z7J_0_0_1PfS_)
$_Z10J_EVALUATEPfS_S_$_Z7J_0_0_1PfS_:
[----:B------:R-:W-:Y:S01]  /*0550*/  HFMA2 R4, -RZ, RZ, 0, 0 ;  /* 0x00000000ff047431 */ /* 0x000fe200000001ff */
[----:B------:R-:W-:Y:S06]  /*0560*/  RET.REL.NODEC R20 `(_Z10J_EVALUATEPfS_S_) ;  /* 0xfffffff814a47950 */ /* 0x000fec0003c3ffff */
        .type           $_Z10J_EVALUATEPfS_S_$_Z7J_0_0_2PfS_,@function
        .size           $_Z10J_EVALUATEPfS_S_$_Z7J_0_0_2PfS_,($_Z10J_EVALUATEPfS_S_$_Z7J_0_0_3PfS_ - $_Z10J_EVALUATEPfS_S_$_Z7J_0_0_2PfS_)
$_Z10J_EVALUATEPfS_S_$_Z7J_0_0_2PfS_:
[----:B------:R-:W-:Y:S01]  /*0570*/  IMAD.MOV.U32 R4, RZ, RZ, RZ ;  /* 0x000000ffff047224 */ /* 0x000fe200078e00ff */
[----:B------:R-:W-:Y:S06]  /*0580*/  RET.REL.NODEC R20 `(_Z10J_EVALUATEPfS_S_) ;  /* 0xfffffff8149c7950 */ /* 0x000fec0003c3ffff */
        .type           $_Z10J_EVALUATEPfS_S_$_Z7J_0_0_3PfS_,@function
        .size           $_Z10J_EVALUATEPfS_S_$_Z7J_0_0_3PfS_,($_Z10J_EVALUATEPfS_S_$_Z7J_0_0_4PfS_ - $_Z10J_EVALUATEPfS_S_$_Z7J_0_0_3PfS_)
$_Z10J_EVALUATEPfS_S_$_Z7J_0_0_3PfS_:
[----:B------:R-:W-:Y:S01]  /*0590*/  MOV R4, RZ ;  /* 0x000000ff00047202 */ /* 0x000fe20000000f00 */
[----:B------:R-:W-:Y:S06]  /*05a0*/  RET.REL.NODEC R20 `(_Z10J_EVALUATEPfS_S_) ;  /* 0xfffffff814947950 */ /* 0x000fec0003c3ffff */
        .type           $_Z10J_EVALUATEPfS_S_$_Z7J_0_0_4PfS_,@function
        .size           $_Z10J_EVALUATEPfS_S_$_Z7J_0_0_4PfS_,($_Z10J_EVALUATEPfS_S_$_Z7J_0_0_5PfS_ - $_Z10J_EVALUATEPfS_S_$_Z7J_0_0_4PfS_)
$_Z10J_EVALUATEPfS_S_$_Z7J_0_0_4PfS_:
[----:B------:R-:W-:Y:S01]  /*05b0*/  IMAD.MOV.U32 R4, RZ, RZ, RZ ;  /* 0x000000ffff047224 */ /* 0x000fe200078e00ff */
[----:B------:R-:W-:Y:S06]  /*05c0*/  RET.REL.NODEC R20 `(_Z10J_EVALUATEPfS_S_) ;  /* 0xfffffff8148c7950 */ /* 0x000fec0003c3ffff */
        .type           $_Z10J_EVALUATEPfS_S_$_Z7J_0_0_5PfS_,@function
        .size           $_Z10J_EVALUATEPfS_S_$_Z7J_0_0_5PfS_,($_Z10J_EVALUATEPfS_S_$_Z7J_0_0_6PfS_ - $_Z10J_EVALUATEPfS_S_$_Z7J_0_0_5PfS_)
$_Z10J_EVALUATEPfS_S_$_Z7J_0_0_5PfS_:
[----:B------:R-:W-:Y:S01]  /*05d0*/  HFMA2 R4, -RZ, RZ, 0, 0 ;  /* 0x00000000ff047431 */ /* 0x000fe200000001ff */
[----:B------:R-:W-:Y:S06]  /*05e0*/  RET.REL.NODEC R20 `(_Z10J_EVALUATEPfS_S_) ;  /* 0xfffffff814847950 */ /* 0x000fec0003c3ffff */
        .type           $_Z10J_EVALUATEPfS_S_$_Z7J_0_0_6PfS_,@function
        .size           $_Z10J_EVALUATEPfS_S_$_Z7J_0_0_6PfS_,($_Z10J_EVALUATEPfS_S_$_Z7J_0_0_7PfS_ - $_Z10J_EVALUATEPfS_S_$_Z7J_0_0_6PfS_)
$_Z10J_EVALUATEPfS_S_$_Z7J_0_0_6PfS_:
[----:B------:R-:W-:Y:S01]  /*05f0*/  IMAD.MOV.U32 R4, RZ, RZ, 0x3f800000 ;  /* 0x3f800000ff047424 */ /* 0x000fe200078e00ff */
[----:B------:R-:W-:Y:S06]  /*0600*/  RET.REL.NODEC R20 `(_Z10J_EVALUATEPfS_S_) ;  /* 0xfffffff8147c7950 */ /* 0x000fec0003c3ffff */
        .type           $_Z10J_EVALUATEPfS_S_$_Z7J_0_0_7PfS_,@function
        .size           $_Z10J_EVALUATEPfS_S_$_Z7J_0_0_7PfS_,($_Z10J_EVALUATEPfS_S_$_Z7J_0_0_8PfS_ - $_Z10J_EVALUATEPfS_S_$_Z7J_0_0_7PfS_)
$_Z10J_EVALUATEPfS_S_$_Z7J_0_0_7PfS_:
[----:B------:R-:W-:Y:S01]  /*0610*/  MOV R4, 0xbf800000 ;  /* 0xbf80000000047802 */ /* 0x000fe20000000f00 */
[----:B------:R-:W-:Y:S06]  /*0620*/  RET.REL.NODEC R20 `(_Z10J_EVALUATEPfS_S_) ;  /* 0xfffffff814747950 */ /* 0x000fec0003c3ffff */
        .type           $_Z10J_EVALUATEPfS_S_$_Z7J_0_0_8PfS_,@function
        .size           $_Z10J_EVALUATEPfS_S_$_Z7J_0_0_8PfS_,($_Z10J_EVALUATEPfS_S_$_Z7J_0_0_9PfS_ - $_Z10J_EVALUATEPfS_S_$_Z7J_0_0_8PfS_)
$_Z10J_EVALUATEPfS_S_$_Z7J_0_0_8PfS_:
[----:B------:R-:W-:Y:S01]  /*0630*/  IMAD.MOV.U32 R4, RZ, RZ, RZ ;  /* 0x000000ffff047224 */ /* 0x000fe200078e00ff */
[----:B------:R-:W-:Y:S06]  /*0640*/  RET.REL.NODEC R20 `(_Z10J_EVALUATEPfS_S_) ;  /* 0xfffffff8146c7950 */ /* 0x000fec0003c3ffff */
        .type           $_Z10J_EVALUATEPfS_S_$_Z7J_0_0_9PfS_,@function
        .size           $_Z10J_EVALUATEPfS_S_$_Z7J_0_0_9PfS_,($_Z10J_EVALUATEPfS_S_$_Z7J_0_1_0PfS_ - $_Z10J_EVALUATEPfS_S_$_Z7J_0_0_9PfS_)
$_Z10J_EVALUATEPfS_S_$_Z7J_0_0_9PfS_:
[----:B------:R-:W-:Y:S01]  /*0650*/  HFMA2 R4, -RZ, RZ, 0, 0 ;  /* 0x00000000ff047431 */ /* 0x000fe200000001ff */
[----:B------:R-:W-:Y:S06]  /*0660*/  RET.REL.NODEC R20 `(_Z10J_EVALUATEPfS_S_) ;  /* 0xfffffff814647950 */ /* 0x000fec0003c3ffff */
        .type           $_Z10J_EVALUATEPfS_S_$_Z7J_0_1_0PfS_,@function
        .size           $_Z10J_EVALUATEPfS_S_$_Z7J_0_1_0PfS_,($_Z10J_EVALUATEPfS_S_$_Z7J_0_1_1PfS_ - $_Z10J_EVALUATEPfS_S_$_Z7J_0_1_0PfS_)
$_Z10J_EVALUATEPfS_S_$_Z7J_0_1_0PfS_:
[----:B------:R-:W-:Y:S01]  /*0670*/  IMAD.MOV.U32 R4, RZ, RZ, RZ ;  /* 0x000000ffff047224 */ /* 0x000fe200078e00ff */
[----:B------:R-:W-:Y:S06]  /*0680*/  RET.REL.NODEC R20 `(_Z10J_EVALUATEPfS_S_) ;  /* 0xfffffff8145c7950 */ /* 0x000fec0003c3ffff */
        .type           $_Z10J_EVALUATEPfS_S_$_Z7J_0_1_1PfS_,@function
        .size           $_Z10J_EVALUATEPfS_S_$_Z7J_0_1_1PfS_,($_Z10J_EVALUATEPfS_S_$_Z7J_0_1_2PfS_ - $_Z10J_EVALUATEPfS_S_$_Z7J_0_1_1PfS_)
$_Z10J_EVALUATEPfS_S_$_Z7J_0_1_1PfS_:
[----:B------:R-:W-:Y:S01]  /*0690*/  MOV R4, 0x40000000 ;  /* 0x4000000000047802 */ /* 0x000fe20000000f00 */
[----:B------:R-:W-:Y:S06]  /*06a0*/  RET.REL.NODEC R20 `(_Z10J_EVALUATEPfS_S_) ;  /* 0xfffffff814547950 */ /* 0x000fec0003c3ffff */
        .type           $_Z10J_EVALUATEPfS_S_$_Z7J_0_1_2PfS_,@function
        .size           $_Z10J_EVALUATEPfS_S_$_Z7J_0_1_2PfS_,($_Z10J_EVALUATEPfS_S_$_Z7J_0_1_3PfS_ - $_Z10J_EVALUATEPfS_S_$_Z7J_0_1_2PfS_)
$_Z10J_EVALUATEPfS_S_$_Z7J_0_1_2PfS_:
[----:B------:R-:W-:Y:S01]  /*06b0*/  IMAD.MOV.U32 R4, RZ, RZ, RZ ;  /* 0x000000ffff047224 */ /* 0x000fe200078e00ff */
[----:B------:R-:W-:Y:S06]  /*06c0*/  RET.REL.NODEC R20 `(_Z10J_EVALUATEPfS_S_) ;  /* 0xfffffff8144c7950 */ /* 0x000fec0003c3ffff */
        .type           $_Z10J_EVALUATEPfS_S_$_Z7J_0_1_3PfS_,@function
        .size           $_Z10J_EVALUATEPfS_S_$_Z7J_0_1_3PfS_,($_Z10J_EVALUATEPfS_S_$_Z7J_0_1_4PfS_ - $_Z10J_EVALUATEPfS_S_$_Z7J_0_1_3PfS_)
$_Z10J_EVALUATEPfS_S_$_Z7J_0_1_3PfS_:
[----:B------:R-:W-:Y:S01]  /*06d0*/  HFMA2 R4, -RZ, RZ, 0, 0 ;  /* 0x00000000ff047431 */ /* 0x000fe200000001ff */
[----:B------:R-:W-:Y:S06]  /*06e0*/  RET.REL.NODEC R20 `(_Z10J_EVALUATEPfS_S_) ;  /* 0xfffffff814447950 */ /* 0x000fec0003c3ffff */
        .type           $_Z10J_EVALUATEPfS_S_$_Z7J_0_1_4PfS_,@function
        .size           $_Z10J_EVALUATEPfS_S_$_Z7J_0_1_4PfS_,($_Z10J_EVALUATEPfS_S_$_Z7J_0_1_5PfS_ - $_Z10J_EVALUATEPfS_S_$_Z7J_0_1_4PfS_)
$_Z10J_EVALUATEPfS_S_$_Z7J_0_1_4PfS_:
[----:B------:R-:W-:Y:S01]  /*06f0*/  IMAD.MOV.U32 R4, RZ, RZ, RZ ;  /* 0x000000ffff047224 */ /* 0x000fe200078e00ff */
[----:B------:R-:W-:Y:S06]  /*0700*/  RET.REL.NODEC R20 `(_Z10J_EVALUATEPfS_S_) ;  /* 0xfffffff8143c7950 */ /* 0x000fec0003c3ffff */
        .type           $_Z10J_EVALUATEPfS_S_$_Z7J_0_1_5PfS_,@function
        .size           $_Z10J_EVALUATEPfS_S_$_Z7J_0_1_5PfS_,($_Z10J_EVALUATEPfS_S_$_Z7J_0_1_6PfS_ - $_Z10J_EVALUATEPfS_S_$_Z7J_0_1_5PfS_)
$_Z10J_EVALUATEPfS_S_$_Z7J_0_1_5PfS_:
[----:B------:R-:W-:Y:S01]  /*0710*/  MOV R4, RZ ;  /* 0x000000ff00047202 */ /* 0x000fe20000000f00 */
[----:B------:R-:W-:Y:S06]  /*0720*/  RET.REL.NODEC R20 `(_Z10J_EVALUATEPfS_S_) ;  /* 0xfffffff814347950 */ /* 0x000fec0003c3ffff */
        .type           $_Z10J_EVALUATEPfS_S_$_Z7J_0_1_6PfS_,@function
        .size           $_Z10J_EVALUATEPfS_S_$_Z7J_0_1_6PfS_,($_Z10J_EVALUATEPfS_S_$_Z7J_0_1_7PfS_ - $_Z10J_EVALUATEPfS_S_$_Z7J_0_1_6PfS_)
$_Z10J_EVALUATEPfS_S_$_Z7J_0_1_6PfS_:
[----:B------:R-:W-:Y:S01]  /*0730*/  IMAD.MOV.U32 R4, RZ, RZ, RZ ;  /* 0x000000ffff047224 */ /* 0x000fe200078e00ff */
[----:B------:R-:W-:Y:S06]  /*0740*/  RET.REL.NODEC R20 `(_Z10J_EVALUATEPfS_S_) ;  /* 0xfffffff8142c7950 */ /* 0x000fec0003c3ffff */
        .type           $_Z10J_EVALUATEPfS_S_$_Z7J_0_1_7PfS_,@function
        .size           $_Z10J_EVALUATEPfS_S_$_Z7J_0_1_7PfS_,($_Z10J_EVALUATEPfS_S_$_Z7J_0_1_8PfS_ - $_Z10J_EVALUATEPfS_S_$_Z7J_0_1_7PfS_)
$_Z10J_EVALUATEPfS_S_$_Z7J_0_1_7PfS_:
[----:B------:R-:W-:Y:S01]  /*0750*/  HFMA2 R4, -RZ, RZ, 0, 0 ;  /* 0x00000000ff047431 */ /* 0x000fe200000001ff */
[----:B------:R-:W-:Y:S06]  /*0760*/  RET.REL.NODEC R20 `(_Z10J_EVALUATEPfS_S_) ;  /* 0xfffffff814247950 */ /* 0x000fec0003c3ffff */
        .type           $_Z10J_EVALUATEPfS_S_$_Z7J_0_1_8PfS_,@function
        .size           $_Z10J_EVALUATEPfS_S_$_Z7J_0_1_8PfS_,($_Z10J_EVALUATEPfS_S_$_Z7J_0_1_9PfS_ - $_Z10J_EVALUATEPfS_S_$_Z7J_0_1_8PfS_)
$_Z10J_EVALUATEPfS_S_$_Z7J_0_1_8PfS_:
[----:B------:R-:W-:Y:S01]  /*0770*/  IMAD.MOV.U32 R4, RZ, RZ, 0x3f800000 ;  /* 0x3f800000ff047424 */ /* 0x000fe200078e00ff */
[----:B------:R-:W-:Y:S06]  /*0780*/  RET.REL.NODEC R20 `(_Z10J_EVALUATEPfS_S_) ;  /* 0xfffffff8141c7950 */ /* 0x000fec0003c3ffff */
        .type           $_Z10J_EVALUATEPfS_S_$_Z7J_0_1_9PfS_,@function
        .size           $_Z10J_EVALUATEPfS_S_$_Z7J_0_1_9PfS_,($_Z10J_EVALUATEPfS_S_$_Z7J_0_2_0PfS_ - $_Z10J_EVALUATEPfS_S_$_Z7J_0_1_9PfS_)
$_Z10J_EVALUATEPfS_S_$_Z7J_0_1_9PfS_:
[----:B------:R-:W-:Y:S01]  /*0790*/  MOV R4, 0xbf800000 ;  /* 0xbf80000000047802 */ /* 0x000fe20000000f00 */
[----:B------:R-:W-:Y:S06]  /*07a0*/  RET.REL.NODEC R20 `(_Z10J_EVALUATEPfS_S_) ;  /* 0xfffffff814147950 */ /* 0x000fec0003c3ffff */
        .type           $_Z10J_EVALUATEPfS_S_$_Z7J_0_2_0PfS_,@function
        .size           $_Z10J_EVALUATEPfS_S_$_Z7J_0_2_0PfS_,($_Z10J_EVALUATEPfS_S_$_Z7J_0_2_1PfS_ - $_Z10J_EVALUATEPfS_S_$_Z7J_0_2_0PfS_)
$_Z10J_EVALUATEPfS_S_$_Z7J_0_2_0PfS_:
[----:B------:R-:W-:Y:S01]  /*07b0*/  IMAD.MOV.U32 R4, RZ, RZ, RZ ;  /* 0x000000ffff047224 */ /* 0x000fe200078e00ff */
[----:B------:R-:W-:Y:S06]  /*07c0*/  RET.REL.NODEC R20 `(_Z10J_EVALUATEPfS_S_) ;  /* 0xfffffff8140c7950 */ /* 0x000fec0003c3ffff */
        .type           $_Z10J_EVALUATEPfS_S_$_Z7J_0_2_1PfS_,@function
        .size           $_Z10J_EVALUATEPfS_S_$_Z7J_0_2_1PfS_,($_Z10J_EVALUATEPfS_S_$_Z7J_0_2_2PfS_ - $_Z10J_EVALUATEPfS_S_$_Z7J_0_2_1PfS_)
$_Z10J_EVALUATEPfS_S_$_Z7J_0_2_1PfS_:
[----:B------:R-:W-:Y:S01]  /*07d0*/  HFMA2 R4, -RZ, RZ, 0, 0 ;  /* 0x00000000ff047431 */ /* 0x000fe200000001ff */
[----:B------:R-:W-:Y:S06]  /*07e0*/  RET.REL.NODEC R20 `(_Z10J_EVALUATEPfS_S_) ;  /* 0xfffffff814047950 */ /* 0x000fec0003c3ffff */
        .type           $_Z10J_EVALUATEPfS_S_$_Z7J_0_2_2PfS_,@function
        .size           $_Z10J_EVALUATEPfS_S_$_Z7J_0_2_2PfS_,($_Z10J_EVALUATEPfS_S_$_Z7J_0_2_3PfS_ - $_Z10J_EVALUATEPfS_S_$_Z7J_0_2_2PfS_)
$_Z10J_EVALUATEPfS_S_$_Z7J_0_2_2PfS_:
[----:B------:R-:W-:Y:S01]  /*07f0*/  IMAD.MOV.U32 R4, RZ, RZ, 0x40000000 ;  /* 0x40000000ff047424 */ /* 0x000fe200078e00ff */
[----:B------:R-:W-:Y:S06]  /*0800*/  RET.REL.NODEC R20 `(_Z10J_EVALUATEPfS_S_) ;  /* 0xfffffff414fc7950 */ /* 0x000fec0003c3ffff */
        .type           $_Z10J_EVALUATEPfS_S_$_Z7J_0_2_3PfS_,@function
        .size           $_Z10J_EVALUATEPfS_S_$_Z7J_0_2_3PfS_,($_Z10J_EVALUATEPfS_S_$_Z7J_0_2_4PfS_ - $_Z10J_EVALUATEPfS_S_$_Z7J_0_2_3PfS_)
$_Z10J_EVALUATEPfS_S_$_Z7J_0_2_3PfS_:
[----:B------:R-:W-:Y:S01]  /*0810*/  MOV R4, RZ ;  /* 0x000000ff00047202 */ /* 0x000fe20000000f00 */
[----:B------:R-:W-:Y:S06]  /*0820*/  RET.REL.NODEC R20 `(_Z10J_EVALUATEPfS_S_) ;  /* 0xfffffff414f47950 */ /* 0x000fec0003c3ffff */
        .type           $_Z10J_EVALUATEPfS_S_$_Z7J_0_2_4PfS_,@function
        .size           $_Z10J_EVALUATEPfS_S_$_Z7J_0_2_4PfS_,($_Z10J_EVALUATEPfS_S_$_Z7J_0_2_5PfS_ - $_Z10J_EVALUATEPfS_S_$_Z7J_0_2_4PfS_)
$_Z10J_EVALUATEPfS_S_$_Z7J_0_2_4PfS_:
[----:B------:R-:W-:Y:S01]  /*0830*/  IMAD.MOV.U32 R4, RZ, RZ, RZ ;  /* 0x000000ffff047224 */ /* 0x000fe200078e00ff */
[----:B------:R-:W-:Y:S06]  /*0840*/  RET.REL.NODEC R20 `(_Z10J_EVALUATEPfS_S_) ;  /* 0xfffffff414ec7950 */ /* 0x000fec0003c3ffff */
        .type           $_Z10J_EVALUATEPfS_S_$_Z7J_0_2_5PfS_,@function
        .size           $_Z10J_EVALUATEPfS_S_$_Z7J_0_2_5PfS_,($_Z10J_EVALUATEPfS_S_$_Z7J_0_2_6PfS_ - $_Z10J_EVALUATEPfS_S_$_Z7J_0_2_5PfS_)
$_Z10J_EVALUATEPfS_S_$_Z7J_0_2_5PfS_:
[----:B------:R-:W-:Y:S01]  /*0850*/  HFMA2 R4, -RZ, RZ, 0, 0 ;  /* 0x00000000ff047431 */ /* 0x000fe200000001ff */
[----:B------:R-:W-:Y:S06]  /*0860*/  RET.REL.NODEC R20 `(_Z10J_EVALUATEPfS_S_) ;  /* 0xfffffff414e47950 */ /* 0x000fec0003c3ffff */
        .type           $_Z10J_EVALUATEPfS_S_$_Z7J_0_2_6PfS_,@function
        .size           $_Z10J_EVALUATEPfS_S_$_Z7J_0_2_6PfS_,($_Z10J_EVALUATEPfS_S_$_Z7J_0_2_7PfS_ - $_Z10J_EVALUATEPfS_S_$_Z7J_0_2_6PfS_)
$_Z10J_EVALUATEPfS_S_$_Z7J_0_2_6PfS_:
[----:B------:R-:W-:Y:S01]  /*0870*/  IMAD.MOV.U32 R4, RZ, RZ, RZ ;  /* 0x000000ffff047224 */ /* 0x000fe200078e00ff */
[----:B------:R-:W-:Y:S06]  /*0880*/  RET.REL.NODEC R20 `(_Z10J_EVALUATEPfS_S_) ;  /* 0xfffffff414dc7950 */ /* 0x000fec0003c3ffff */
        .type           $_Z10J_EVALUATEPfS_S_$_Z7J_0_2_7PfS_,@function
        .size           $_Z10J_EVALUATEPfS_S_$_Z7J_0_2_7PfS_,($_Z10J_EVALUATEPfS_S_$_Z7J_0_2_8PfS_ - $_Z10J_EVALUATEPfS_S_$_Z7J_0_2_7PfS_)
$_Z10J_EVALUATEPfS_S_$_Z7J_0_2_7PfS_:
[----:B------:R-:W-:Y:S01]  /*0890*/  MOV R4, RZ ;  /* 0x000000ff00047202 */ /* 0x000fe20000000f00 */
[----:B------:R-:W-:Y:S06]  /*08a0*/  RET.REL.NODEC R20 `(_Z10J_EVALUATEPfS_S_) ;  /* 0xfffffff414d47950 */ /* 0x000fec0003c3ffff */
        .type           $_Z10J_EVALUATEPfS_S_$_Z7J_0_2_8PfS_,@function
        .size           $_Z10J_EVALUATEPfS_S_$_Z7J_0_2_8PfS_,($_Z10J_EVALUATEPfS_S_$_Z7J_0_2_9PfS_ - $_Z10J_EVALUATEPfS_S_$_Z7J_0_2_8PfS_)
$_Z10J_EVALUATEPfS_S_$_Z7J_0_2_8PfS_:
[----:B------:R-:W-:Y:S01]  /*08b0*/  IMAD.MOV.U32 R4, RZ, RZ, RZ ;  /* 0x000000ffff047224 */ /* 0x000fe200078e00ff */
[----:B------:R-:W-:Y:S06]  /*08c0*/  RET.REL.NODEC R20 `(_Z10J_EVALUATEPfS_S_) ;  /* 0xfffffff414cc7950 */ /* 0x000fec0003c3ffff */
        .type           $_Z10J_EVALUATEPfS_S_$_Z7J_0_2_9PfS_,@function
        .size           $_Z10J_EVALUATEPfS_S_$_Z7J_0_2_9PfS_,($_Z10J_EVALUATEPfS_S_$_Z7J_0_3_0PfS_ - $_Z10J_EVALUATEPfS_S_$_Z7J_0_2_9PfS_)
$_Z10J_EVALUATEPfS_S_$_Z7J_0_2_9PfS_:
[----:B------:R-:W-:Y:S01]  /*08d0*/  HFMA2 R4, -RZ, RZ, 0, 0 ;  /* 0x00000000ff047431 */ /* 0x000fe200000001ff */
[----:B------:R-:W-:Y:S06]  /*08e0*/  RET.REL.NODEC R20 `(_Z10J_EVALUATEPfS_S_) ;  /* 0xfffffff414c47950 */ /* 0x000fec0003c3ffff */
        .type           $_Z10J_EVALUATEPfS_S_$_Z7J_0_3_0PfS_,@function
        .size           $_Z10J_EVALUATEPfS_S_$_Z7J_0_3_0PfS_,($_Z10J_EVALUATEPfS_S_$_Z7J_0_3_1PfS_ - $_Z10J_EVALUATEPfS_S_$_Z7J_0_3_0PfS_)
$_Z10J_EVALUATEPfS_S_$_Z7J_0_3_0PfS_:
[----:B------:R-:W-:Y:S01]  /*08f0*/  IMAD.MOV.U32 R4, RZ, RZ, RZ ;  /* 0x000000ffff047224 */ /* 0x000fe200078e00ff */
[----:B------:R-:W-:Y:S06]  /*0900*/  RET.REL.NODEC R20 `(_Z10J_EVALUATEPfS_S_) ;  /* 0xfffffff414bc7950 */ /* 0x000fec0003c3ffff */
        .type           $_Z10J_EVALUATEPfS_S_$_Z7J_0_3_1PfS_,@function
        .size           $_Z10J_EVALUATEPfS_S_$_Z7J_0_3_1PfS_,($_Z10J_EVALUATEPfS_S_$_Z7J_0_3_2PfS_ - $_Z10J_EVALUATEPfS_S_$_Z7J_0_3_1PfS_)
$_Z10J_EVALUATEPfS_S_$_Z7J_0_3_1PfS_:
[----:B------:R-:W-:Y:S01]  /*0910*/  MOV R4, RZ ;  /* 0x000000ff00047202 */ /* 0x000fe20000000f00 */
[----:B------:R-:W-:Y:S06]  /*0920*/  RET.REL.NODEC R20 `(_Z10J_EVALUATEPfS_S_) ;  /* 0xfffffff414b47950 */ /* 0x000fec0003c3ffff */
        .type           $_Z10J_EVALUATEPfS_S_$_Z7J_0_3_2PfS_,@function
        .size           $_Z10J_EVALUATEPfS_S_$_Z7J_0_3_2PfS_,($_Z10J_EVALUATEPfS_S_$_Z7J_0_3_3PfS_ - $_Z10J_EVALUATEPfS_S_$_Z7J_0_3_2PfS_)
$_Z10J_EVALUATEPfS_S_$_Z7J_0_3_2PfS_:
[----:B------:R-:W-:Y:S01]  /*0930*/  IMAD.MOV.U32 R4, RZ, RZ, RZ ;  /* 0x000000ffff047224 */ /* 0x000fe200078e00ff */
[----:B------:R-:W-:Y:S06]  /*0940*/  RET.REL.NODEC R20 `(_Z10J_EVALUATEPfS_S_) ;  /* 0xfffffff414ac7950 */ /* 0x000fec0003c3ffff */
        .type           $_Z10J_EVALUATEPfS_S_$_Z7J_0_3_3PfS_,@function
        .size           $_Z10J_EVALUATEPfS_S_$_Z7J_0_3_3PfS_,($_Z10J_EVALUATEPfS_S_$_Z7J_0_3_4PfS_ - $_Z10J_EVALUATEPfS_S_$_Z7J_0_3_3PfS_)
$_Z10J_EVALUATEPfS_S_$_Z7J_0_3_3PfS_:
[----:B------:R-:W-:Y:S01]  /*0950*/  HFMA2 R4, -RZ, RZ, 2, 0 ;  /* 0x40000000ff047431 */ /* 0x000fe200000001ff */
[----:B------:R-:W-:Y:S06]  /*0960*/  RET.REL.NODEC R20 `(_Z10J_EVALUATEPfS_S_) ;  /* 0xfffffff414a47950 */ /* 0x000fec0003c3ffff */
        .type           $_Z10J_EVALUATEPfS_S_$_Z7J_0_3_4PfS_,@function
        .size           $_Z10J_EVALUATEPfS_S_$_Z7J_0_3_4PfS_,($_Z10J_EVALUATEPfS_S_$_Z7J_0_3_5PfS_ - $_Z10J_EVALUATEPfS_S_$_Z7J_0_3_4PfS_)
$_Z10J_EVALUATEPfS_S_$_Z7J_0_3_4PfS_:
[----:B------:R-:W-:Y:S01]  /*0970*/  IMAD.MOV.U32 R4, RZ, RZ, RZ ;  /* 0x000000ffff047224 */ /* 0x000fe200078e00ff */
[----:B------:R-:W-:Y:S06]  /*0980*/  RET.REL.NODEC R20 `(_Z10J_EVALUATEPfS_S_) ;  /* 0xfffffff4149c7950 */ /* 0x000fec0003c3ffff */
        .type           $_Z10J_EVALUATEPfS_S_$_Z7J_0_3_5PfS_,@function
        .size           $_Z10J_EVALUATEPfS_S_$_Z7J_0_3_5PfS_,($_Z10J_EVALUATEPfS_S_$_Z7J_0_3_6PfS_ - $_Z10J_EVALUATEPfS_S_$_Z7J_0_3_5PfS_)
$_Z10J_EVALUATEPfS_S_$_Z7J_0_3_5PfS_:
[----:B------:R-:W-:Y:S01]  /*0990*/  MOV R4, RZ ;  /* 0x000000ff00047202 */ /* 0x000fe20000000f00 */
[----:B------:R-:W-:Y:S06]  /*09a0*/  RET.REL.NODEC R20 `(_Z10J_EVALUATEPfS_S_) ;  /* 0xfffffff414947950 */ /* 0x000fec0003c3ffff */
        .type           $_Z10J_EVALUATEPfS_S_$_Z7J_0_3_6PfS_,@function
        .size           $_Z10J_EVALUATEPfS_S_$_Z7J_0_3_6PfS_,($_Z10J_EVALUATEPfS_S_$_Z7J_0_3_7PfS_ - $_Z10J_EVALUATEPfS_S_$_Z7J_0_3_6PfS_)
$_Z10J_EVALUATEPfS_S_$_Z7J_0_3_6PfS_:
[----:B------:R-:W-:Y:S01]  /*09b0*/  IMAD.MOV.U32 R4, RZ, RZ, RZ ;  /* 0x000000ffff047224 */ /* 0x000fe200078e00ff */
[----:B------:R-:W-:Y:S06]  /*09c0*/  RET.REL.NODEC R20 `(_Z10J_EVALUATEPfS_S_) ;  /* 0xfffffff4148c7950 */ /* 0x000fec0003c3ffff */
        .type           $_Z10J_EVALUATEPfS_S_$_Z7J_0_3_7PfS_,@function
        .size           $_Z10J_EVALUATEPfS_S_$_Z7J_0_3_7PfS_,($_Z10J_EVALUATEPfS_S_$_Z7J_0_3_8PfS_ - $_Z10J_EVALUATEPfS_S_$_Z7J_0_3_7PfS_)
$_Z10J_EVALUATEPfS_S_$_Z7J_0_3_7PfS_:
[----:B------:R-:W-:Y:S01]  /*09d0*/  HFMA2 R4, -RZ, RZ, 0, 0 ;  /* 0x00000000ff047431 */ /* 0x000fe200000001ff */
[----:B------:R-:W-:Y:S06]  /*09e0*/  RET.REL.NODEC R20 `(_Z10J_EVALUATEPfS_S_) ;  /* 0xfffffff414847950 */ /* 0x000fec0003c3ffff */
        .type           $_Z10J_EVALUATEPfS_S_$_Z7J_0_3_8PfS_,@function
        .size           $_Z10J_EVALUATEPfS_S_$_Z7J_0_3_8PfS_,($_Z10J_EVALUATEPfS_S_$_Z7J_0_3_9PfS_ - $_Z10J_EVALUATEPfS_S_$_Z7J_0_3_8PfS_)
$_Z10J_EVALUATEPfS_S_$_Z7J_0_3_8PfS_:
[----:B------:R-:W-:Y:S01]  /*09f0*/  IMAD.MOV.U32 R4, RZ, RZ, RZ ;  /* 0x000000ffff047224 */ /* 0x000fe200078e00ff */
[----:B------:R-:W-:Y:S06]  /*0a00*/  RET.REL.NODEC R20 `(_Z10J_EVALUATEPfS_S_) ;  /* 0xfffffff4147c7950 */ /* 0x000fec0003c3ffff */
        .type           $_Z10J_EVALUATEPfS_S_$_Z7J_0_3_9PfS_,@function
        .size           $_Z10J_EVALUATEPfS_S_$_Z7J_0_3_9PfS_,($_Z10J_EVALUATEPfS_S_$_Z7J_0_4_0PfS_ - $_Z10J_EVALUATEPfS_S_$_Z7J_0_3_9PfS_)
$_Z10J_EVALUATEPfS_S_$_Z7J_0_3_9PfS_:
[----:B------:R-:W-:Y:S01]  /*0a10*/  MOV R4, RZ ;  /* 0x000000ff00047202 */ /* 0x000fe20000000f00 */
[----:B------:R-:W-:Y:S06]  /*0a20*/  RET.REL.NODEC R20 `(_Z10J_EVALUATEPfS_S_) ;  /* 0xfffffff414747950 */ /* 0x000fec0003c3ffff */
        .type           $_Z10J_EVALUATEPfS_S_$_Z7J_0_4_0PfS_,@function
        .size           $_Z10J_EVALUATEPfS_S_$_Z7J_0_4_0PfS_,($_Z10J_EVALUATEPfS_S_$_Z7J_0_4_1PfS_ - $_Z10J_EVALUATEPfS_S_$_Z7J_0_4_0PfS_)
$_Z10J_EVALUATEPfS_S_$_Z7J_0_4_0PfS_:
[----:B------:R-:W-:Y:S01]  /*0a30*/  IMAD.MOV.U32 R4, RZ, RZ, RZ ;  /* 0x000000ffff047224 */ /* 0x000fe200078e00ff */
[----:B------:R-:W-:Y:S06]  /*0a40*/  RET.REL.NODEC R20 `(_Z10J_EVALUATEPfS_S_) ;  /* 0xfffffff4146c7950 */ /* 0x000fec0003c3ffff */
        .type           $_Z10J_EVALUATEPfS_S_$_Z7J_0_4_1PfS_,@function
        .size           $_Z10J_EVALUATEPfS_S_$_Z7J_0_4_1PfS_,($_Z10J_EVALUATEPfS_S_$_Z7J_0_4_2PfS_ - $_Z10J_EVALUATEPfS_S_$_Z7J_0_4_1PfS_)
$_Z10J_EVALUATEPfS_S_$_Z7J_0_4_1PfS_:
[----:B------:R-:W-:Y:S01]  /*0a50*/  HFMA2 R4, -RZ, RZ, 0, 0 ;  /* 0x00000000ff047431 */ /* 0x000fe200000001ff */
[----:B------:R-:W-:Y:S06]  /*0a60*/  RET.REL.NODEC R20 `(_Z10J_EVALUATEPfS_S_) ;  /* 0xfffffff414647950 */ /* 0x000fec0003c3ffff */
        .type           $_Z10J_EVALUATEPfS_S_$_Z7J_0_4_2PfS_,@function
        .size           $_Z10J_EVALUATEPfS_S_$_Z7J_0_4_2PfS_,($_Z10J_EVALUATEPfS_S_$_Z7J_0_4_3PfS_ - $_Z10J_EVALUATEPfS_S_$_Z7J_0_4_2PfS_)
$_Z10J_EVALUATEPfS_S_$_Z7J_0_4_2PfS_:
[----:B------:R-:W-:Y:S01]  /*0a70*/  IMAD.MOV.U32 R4, RZ, RZ, RZ ;  /* 0x000000ffff047224 */ /* 0x000fe200078e00ff */
[----:B------:R-:W-:Y:S06]  /*0a80*/  RET.REL.NODEC R20 `(_Z10J_EVALUATEPfS_S_) ;  /* 0xfffffff4145c7950 */ /* 0x000fec0003c3ffff */
        .type           $_Z10J_EVALUATEPfS_S_$_Z7J_0_4_3PfS_,@function
        .size           $_Z10J_EVALUATEPfS_S_$_Z7J_0_4_3PfS_,($_Z10J_EVALUATEPfS_S_$_Z7J_0_4_4PfS_ - $_Z10J_EVALUATEPfS_S_$_Z7J_0_4_3PfS_)
$_Z10J_EVALUATEPfS_S_$_Z7J_0_4_3PfS_:
[----:B------:R-:W-:Y:S01]  /*0a90*/  MOV R4, RZ ;  /* 0x000000ff00047202 */ /* 0x000fe20000000f00 */
[----:B------:R-:W-:Y:S06]  /*0aa0*/  RET.REL.NODEC R20 `(_Z10J_EVALUATEPfS_S_) ;  /* 0xfffffff414547950 */ /* 0x000fec0003c3ffff */
        .type           $_Z10J_EVALUATEPfS_S_$_Z7J_0_4_4PfS_,@function
        .size           $_Z10J_EVALUATEPfS_S_$_Z7J_0_4_4PfS_,($_Z10J_EVALUATEPfS_S_$_Z7J_0_4_5PfS_ - $_Z10J_EVALUATEPfS_S_$_Z7J_0_4_4PfS_)
$_Z10J_EVALUATEPfS_S_$_Z7J_0_4_4PfS_:
[----:B------:R-:W-:Y:S01]  /*0ab0*/  IMAD.MOV.U32 R4, RZ, RZ, 0x40000000 ;  /* 0x40000000ff047424 */ /* 0x000fe200078e00ff */
[----:B------:R-:W-:Y:S06]  /*0ac0*/  RET.REL.NODEC R20 `(_Z10J_EVALUATEPfS_S_) ;  /* 0xfffffff4144c7950 */ /* 0x000fec0003c3ffff */
        .type           $_Z10J_EVALUATEPfS_S_$_Z7J_0_4_5PfS_,@function
        .size           $_Z10J_EVALUATEPfS_S_$_Z7J_0_4_5PfS_,($_Z10J_EVALUATEPfS_S_$_Z7J_0_4_6PfS_ - $_Z10J_EVALUATEPfS_S_$_Z7J_0_4_5PfS_)
$_Z10J_EVALUATEPfS_S_$_Z7J_0_4_5PfS_:
[----:B------:R-:W-:Y:S01]  /*0ad0*/  HFMA2 R4, -RZ, RZ, 0, 0 ;  /* 0x00000000ff047431 */ /* 0x000fe200000001ff */
[----:B------:R-:W-:Y:S06]  /*0ae0*/  RET.REL.NODEC R20 `(_Z10J_EVALUATEPfS_S_) ;  /* 0xfffffff414447950 */ /* 0x000fec0003c3ffff */
        .type           $_Z10J_EVALUATEPfS_S_$_Z7J_0_4_6PfS_,@function
        .size           $_Z10J_EVALUATEPfS_S_$_Z7J_0_4_6PfS_,($_Z10J_EVALUATEPfS_S_$_Z7J_0_4_7PfS_ - $_Z10J_EVALUATEPfS_S_$_Z7J_0_4_6PfS_)
$_Z10J_EVALUATEPfS_S_$_Z7J_0_4_6PfS_:
[----:B------:R-:W-:Y:S01]  /*0af0*/  IMAD.MOV.U32 R4, RZ, RZ, RZ ;  /* 0x000000ffff047224 */ /* 0x000fe200078e00ff */
[----:B------:R-:W-:Y:S06]  /*0b00*/  RET.REL.NODEC R20 `(_Z10J_EVALUATEPfS_S_) ;  /* 0xfffffff4143c7950 */ /* 0x000fec0003c3ffff */
        .type           $_Z10J_EVALUATEPfS_S_$_Z7J_0_4_7PfS_,@function
        .size           $_Z10J_EVALUATEPfS_S_$_Z7J_0_4_7PfS_,($_Z10J_EVALUATEPfS_S_$_Z7J_0_4_8PfS_ - $_Z10J_EVALUATEPfS_S_$_Z7J_0_4_7PfS_)
$_Z10J_EVALUATEPfS_S_$_Z7J_0_4_7PfS_:
[----:B------:R-:W-:Y:S01]  /*0b10*/  MOV R4, RZ ;  /* 0x000000ff00047202 */ /* 0x000fe20000000f00 */
[----:B------:R-:W-:Y:S06]  /*0b20*/  RET.REL.NODEC R20 `(_Z10J_EVALUATEPfS_S_) ;  /* 0xfffffff414347950 */ /* 0x000fec0003c3ffff */
        .type           $_Z10J_EVALUATEPfS_S_$_Z7J_0_4_8PfS_,@function
        .size           $_Z10J_EVALUATEPfS_S_$_Z7J_0_4_8PfS_,($_Z10J_EVALUATEPfS_S_$_Z7J_0_4_9PfS_ - $_Z10J_EVALUATEPfS_S_$_Z7J_0_4_8PfS_)
$_Z10J_EVALUATEPfS_S_$_Z7J_0_4_8PfS_:
[----:B------:R-:W-:Y:S01]  /*0b30*/  IMAD.MOV.U32 R4, RZ, RZ, RZ ;  /* 0x000000ffff047224 */ /* 0x000fe200078e00ff */
[----:B------:R-:W-:Y:S06]  /*0b40*/  RET.REL.NODEC R20 `(_Z10J_EVALUATEPfS_S_) ;  /* 0xfffffff4142c7950 */ /* 0x000fec0003c3ffff */
        .type           $_Z10J_EVALUATEPfS_S_$_Z7J_0_4_9PfS_,@function
        .size           $_Z10J_EVALUATEPfS_S_$_Z7J_0_4_9PfS_,($_Z10J_EVALUATEPfS_S_$_Z7J_0_5_0PfS_ - $_Z10J_EVALUATEPfS_S_$_Z7J_0_4_9PfS_)
$_Z10J_EVALUATEPfS_S_$_Z7J_0_4_9PfS_:
[----:B------:R-:W-:Y:S01]  /*0b50*/  HFMA2 R4, -RZ, RZ, 0, 0 ;  /* 0x00000000ff047431 */ /* 0x000fe200000001ff */
[----:B------:R-:W-:Y:S06]  /*0b60*/  RET.REL.NODEC R20 `(_Z10J_EVALUATEPfS_S_) ;  /* 0xfffffff414247950 */ /* 0x000fec0003c3ffff */
        .type           $_Z10J_EVALUATEPfS_S_$_Z7J_0_5_0PfS_,@function
        .size           $_Z10J_EVALUATEPfS_S_$_Z7J_0_5_0PfS_,($_Z10J_EVALUATEPfS_S_$_Z7J_0_5_1PfS_ - $_Z10J_EVALUATEPfS_S_$_Z7J_0_5_0PfS_)
$_Z10J_EVALUATEPfS_S_$_Z7J_0_5_0PfS_:
[----:B------:R-:W-:Y:S01]  /*0b70*/  IMAD.MOV.U32 R4, RZ, RZ, RZ ;  /* 0x000000ffff047224 */ /* 0x000fe200078e00ff */
[----:B------:R-:W-:Y:S06]  /*0b80*/  RET.REL.NODEC R20 `(_Z10J_EVALUATEPfS_S_) ;  /* 0xfffffff4141c7950 */ /* 0x000fec0003c3ffff */
        .type           $_Z10J_EVALUATEPfS_S_$_Z7J_0_5_1PfS_,@function
        .size           $_Z10J_EVALUATEPfS_S_$_Z7J_0_5_1PfS_,($_Z10J_EVALUATEPfS_S_$_Z7J_0_5_2PfS_ - $_Z10J_EVALUATEPfS_S_$_Z7J_0_5_1PfS_)
$_Z10J_EVALUATEPfS_S_$_Z7J_0_5_1PfS_:
[----:B------:R-:W-:Y:S01]  /*0b90*/  MOV R4, RZ ;  /* 0x000000ff00047202 */ /* 0x000fe20000000f00 */
[----:B------:R-:W-:Y:S06]  /*0ba0*/  RET.REL.NODEC R20 `(_Z10J_EVALUATEPfS_S_) ;  /* 0xfffffff414147950 */ /* 0x000fec0003c3ffff */
        .type           $_Z10J_EVALUATEPfS_S_$_Z7J_0_5_2PfS_,@function
        .size           $_Z10J_EVALUATEPfS_S_$_Z7J_0_5_2PfS_,($_Z10J_EVALUATEPfS_S_$_Z7J_0_5_3PfS_ - $_Z10J_EVALUATEPfS_S_$_Z7J_0_5_2PfS_)
$_Z10J_EVALUATEPfS_S_$_Z7J_0_5_2PfS_:
[----:B------:R-:W-:Y:S01]  /*0bb0*/  IMAD.MOV.U32 R4, RZ, RZ, RZ ;  /* 0x000000ffff047224 */ /* 0x000fe200078e00ff */
[----:B------:R-:W-:Y:S06]  /*0bc0*/  RET.REL.NODEC R20 `(_Z10J_EVALUATEPfS_S_) ;  /* 0xfffffff4140c7950 */ /* 0x000fec0003c3ffff */
        .type           $_Z10J_EVALUATEPfS_S_$_Z7J_0_5_3PfS_,@function
        .size           $_Z10J_EVALUATEPfS_S_$_Z7J_0_5_3PfS_,($_Z10J_EVALUATEPfS_S_$_Z7J_0_5_4PfS_ - $_Z10J_EVALUATEPfS_S_$_Z7J_0_5_3PfS_)
$_Z10J_EVALUATEPfS_S_$_Z7J_0_5_3PfS_:
[----:B------:R-:W-:Y:S01]  /*0bd0*/  HFMA2 R4, -RZ, RZ, 0, 0 ;  /* 0x00000000ff047431 */ /* 0x000fe200000001ff */
[----:B------:R-:W-:Y:S06]  /*0be0*/  RET.REL.NODEC R20 `(_Z10J_EVALUATEPfS_S_) ;  /* 0xfffffff414047950 */ /* 0x000fec0003c3ffff */
        .type           $_Z10J_EVALUATEPfS_S_$_Z7J_0_5_4PfS_,@function
        .size           $_Z10J_EVALUATEPfS_S_$_Z7J_0_5_4PfS_,($_Z10J_EVALUATEPfS_S_$_Z7J_0_5_5PfS_ - $_Z10J_EVALUATEPfS_S_$_Z7J_0_5_4PfS_)
$_Z10J_EVALUATEPfS_S_$_Z7J_0_5_4PfS_:
[----:B------:R-:W-:Y:S01]  /*0bf0*/  IMAD.MOV.U32 R4, RZ, RZ, RZ ;  /* 0x000000ffff047224 */ /* 0x000fe200078e00ff */
[----:B------:R-:W-:Y:S06]  /*0c00*/  RET.REL.NODEC R20 `(_Z10J_EVALUATEPfS_S_) ;  /* 0xfffffff014fc7950 */ /* 0x000fec0003c3ffff */
        .type           $_Z10J_EVALUATEPfS_S_$_Z7J_0_5_5PfS_,@function
        .size           $_Z10J_EVALUATEPfS_S_$_Z7J_0_5_5PfS_,($_Z10J_EVALUATEPfS_S_$_Z7J_0_5_6PfS_ - $_Z10J_EVALUATEPfS_S_$_Z7J_0_5_5PfS_)
$_Z10J_EVALUATEPfS_S_$_Z7J_0_5_5PfS_:
[----:B------:R-:W-:Y:S01]  /*0c10*/  MOV R4, 0x40000000 ;  /* 0x4000000000047802 */ /* 0x000fe20000000f00 */
[----:B------:R-:W-:Y:S06]  /*0c20*/  RET.REL.NODEC R20 `(_Z10J_EVALUATEPfS_S_) ;  /* 0xfffffff014f47950 */ /* 0x000fec0003c3ffff */
        .type           $_Z10J_EVALUATEPfS_S_$_Z7J_0_5_6PfS_,@function
        .size           $_Z10J_EVALUATEPfS_S_$_Z7J_0_5_6PfS_,($_Z10J_EVALUATEPfS_S_$_Z7J_0_5_7PfS_ - $_Z10J_EVALUATEPfS_S_$_Z7J_0_5_6PfS_)
$_Z10J_EVALUATEPfS_S_$_Z7J_0_5_6PfS_:
[----:B------:R-:W-:Y:S01]  /*0c30*/  IMAD.MOV.U32 R4, RZ, RZ, RZ ;  /* 0x000000ffff047224 */ /* 0x000fe200078e00ff */
[----:B------:R-:W-:Y:S06]  /*0c40*/  RET.REL.NODEC R20 `(_Z10J_EVALUATEPfS_S_) ;  /* 0xfffffff014ec7950 */ /* 0x000fec0003c3ffff */
        .type           $_Z10J_EVALUATEPfS_S_$_Z7J_0_5_7PfS_,@function
        .size           $_Z10J_EVALUATEPfS_S_$_Z7J_0_5_7PfS_,($_Z10J_EVALUATEPfS_S_$_Z7J_0_5_8PfS_ - $_Z10J_EVALUATEPfS_S_$_Z7J_0_5_7PfS_)
$_Z10J_EVALUATEPfS_S_$_Z7J_0_5_7PfS_:
[----:B------:R-:W-:Y:S01]  /*0c50*/  HFMA2 R4, -RZ, RZ, 0, 0 ;  /* 0x00000000ff047431 */ /* 0x000fe200000001ff */
[----:B------:R-:W-:Y:S06]  /*0c60*/  RET.REL.NODEC R20 `(_Z10J_EVALUATEPfS_S_) ;  /* 0xfffffff014e47950 */ /* 0x000fec0003c3ffff */
        .type           $_Z10J_EVALUATEPfS_S_$_Z7J_0_5_8PfS_,@function
        .size           $_Z10J_EVALUATEPfS_S_$_Z7J_0_5_8PfS_,($_Z10J_EVALUATEPfS_S_$_Z7J_0_5_9PfS_ - $_Z10J_EVALUATEPfS_S_$_Z7J_0_5_8PfS_)
$_Z10J_EVALUATEPfS_S_$_Z7J_0_5_8PfS_:
[----:B------:R-:W-:Y:S01]  /*0c70*/  IMAD.MOV.U32 R4, RZ, RZ, RZ ;  /* 0x000000ffff047224 */ /* 0x000fe200078e00ff */
[----:B------:R-:W-:Y:S06]  /*0c80*/  RET.REL.NODEC R20 `(_Z10J_EVALUATEPfS_S_) ;  /* 0xfffffff014dc7950 */ /* 0x000fec0003c3ffff */
        .type           $_Z10J_EVALUATEPfS_S_$_Z7J_0_5_9PfS_,@function
        .size           $_Z10J_EVALUATEPfS_S_$_Z7J_0_5_9PfS_,($_Z10J_EVALUATEPfS_S_$_Z7J_0_6_0PfS_ - $_Z10J_EVALUATEPfS_S_$_Z7J_0_5_9PfS_)
$_Z10J_EVALUATEPfS_S_$_Z7J_0_5_9PfS_:
[----:B------:R-:W-:Y:S01]  /*0c90*/  MOV R4, RZ ;  /* 0x000000ff00047202 */ /* 0x000fe20000000f00 */
[----:B------:R-:W-:Y:S06]  /*0ca0*/  RET.REL.NODEC R20 `(_Z10J_EVALUATEPfS_S_) ;  /* 0xfffffff014d47950 */ /* 0x000fec0003c3ffff */
        .type           $_Z10J_EVALUATEPfS_S_$_Z7J_0_6_0PfS_,@function
        .size           $_Z10J_EVALUATEPfS_S_$_Z7J_0_6_0PfS_,($_Z10J_EVALUATEPfS_S_$_Z7J_0_6_1PfS_ - $_Z10J_EVALUATEPfS_S_$_Z7J_0_6_0PfS_)
$_Z10J_EVALUATEPfS_S_$_Z7J_0_6_0PfS_:
[----:B------:R-:W-:Y:S01]  /*0cb0*/  IMAD.MOV.U32 R4, RZ, RZ, 0x3f800000 ;  /* 0x3f800000ff047424 */ /* 0x000fe200078e00ff */
[----:B------:R-:W-:Y:S06]  /*0cc0*/  RET.REL.NODEC R20 `(_Z10J_EVALUATEPfS_S_) ;  /* 0xfffffff014cc7950 */ /* 0x000fec0003c3ffff */
        .type           $_Z10J_EVALUATEPfS_S_$_Z7J_0_6_1PfS_,@function
        .size           $_Z10J_EVALUATEPfS_S_$_Z7J_0_6_1PfS_,($_Z10J_EVALUATEPfS_S_$_Z7J_0_6_2PfS_ - $_Z10J_EVALUATEPfS_S_$_Z7J_0_6_1PfS_)
$_Z10J_EVALUATEPfS_S_$_Z7J_0_6_1PfS_:
[----:B------:R-:W-:Y:S01]  /*0cd0*/  HFMA2 R4, -RZ, RZ, 0, 0 ;  /* 0x00000000ff047431 */ /* 0x000fe200000001ff */
[----:B------:R-:W-:Y:S06]  /*0ce0*/  RET.REL.NODEC R20 `(_Z10J_EVALUATEPfS_S_) ;  /* 0xfffffff014c47950 */ /* 0x000fec0003c3ffff */
        .type           $_Z10J_EVALUATEPfS_S_$_Z7J_0_6_2PfS_,@function
        .size           $_Z10J_EVALUATEPfS_S_$_Z7J_0_6_2PfS_,($_Z10J_EVALUATEPfS_S_$_Z7J_0_6_3PfS_ - $_Z10J_EVALUATEPfS_S_$_Z7J_0_6_2PfS_)
$_Z10J_EVALUATEPfS_S_$_Z7J_0_6_2PfS_:
[----:B------:R-:W-:Y:S01]  /*0cf0*/  IMAD.MOV.U32 R4, RZ, RZ, RZ ;  /* 0x000000ffff047224 */ /* 0x000fe200078e00ff */
[----:B------:R-:W-:Y:S06]  /*0d00*/  RET.REL.NODEC R20 `(_Z10J_EVALUATEPfS_S_) ;  /* 0xfffffff014bc7950 */ /* 0x000fec0003c3ffff */
        .type           $_Z10J_EVALUATEPfS_S_$_Z7J_0_6_3PfS_,@function
        .size           $_Z10J_EVALUATEPfS_S_$_Z7J_0_6_3PfS_,($_Z10J_EVALUATEPfS_S_$_Z7J_0_6_4PfS_ - $_Z10J_EVALUATEPfS_S_$_Z7J_0_6_3PfS_)
$_Z10J_EVALUATEPfS_S_$_Z7J_0_6_3PfS_:
[----:B------:R-:W-:Y:S01]  /*0d10*/  MOV R4, RZ ;  /* 0x000000ff00047202 */ /* 0x000fe20000000f00 */
[----:B------:R-:W-:Y:S06]  /*0d20*/  RET.REL.NODEC R20 `(_Z10J_EVALUATEPfS_S_) ;  /* 0xfffffff014b47950 */ /* 0x000fec0003c3ffff */
        .type           $_Z10J_EVALUATEPfS_S_$_Z7J_0_6_4PfS_,@function
        .size           $_Z10J_EVALUATEPfS_S_$_Z7J_0_6_4PfS_,($_Z10J_EVALUATEPfS_S_$_Z7J_0_6_5PfS_ - $_Z10J_EVALUATEPfS_S_$_Z7J_0_6_4PfS_)
$_Z10J_EVALUATEPfS_S_$_Z7J_0_6_4PfS_:
[----:B------:R-:W-:Y:S01]  /*0d30*/  IMAD.MOV.U32 R4, RZ, RZ, RZ ;  /* 0x000000ffff047224 */ /* 0x000fe200078e00ff */
[----:B------:R-:W-:Y:S06]  /*0d40*/  RET.REL.NODEC R20 `(_Z10J_EVALUATEPfS_S_) ;  /* 0xfffffff014ac7950 */ /* 0x000fec0003c3ffff */
        .type           $_Z10J_EVALUATEPfS_S_$_Z7J_0_6_5PfS_,@function
        .size           $_Z10J_EVALUATEPfS_S_$_Z7J_0_6_5PfS_,($_Z10J_EVALUATEPfS_S_$_Z7J_0_6_6PfS_ - $_Z10J_EVALUATEPfS_S_$_Z7J_0_6_5PfS_)
$_Z10J_EVALUATEPfS_S_$_Z7J_0_6_5PfS_:
[----:B------:R-:W-:Y:S01]  /*0d50*/  HFMA2 R4, -RZ, RZ, 0, 0 ;  /* 0x00000000ff047431 */ /* 0x000fe200000001ff */
[----:B------:R-:W-:Y:S06]  /*0d60*/  RET.REL.NODEC R20 `(_Z10J_EVALUATEPfS_S_) ;  /* 0xfffffff014a47950 */ /* 0x000fec0003c3ffff */
        .type           $_Z10J_EVALUATEPfS_S_$_Z7J_0_6_6PfS_,@function
        .size           $_Z10J_EVALUATEPfS_S_$_Z7J_0_6_6PfS_,($_Z10J_EVALUATEPfS_S_$_Z7J_0_6_7PfS_ - $_Z10J_EVALUATEPfS_S_$_Z7J_0_6_6PfS_)
$_Z10J_EVALUATEPfS_S_$_Z7J_0_6_6PfS_:
[----:B------:R-:W-:Y:S01]  /*0d70*/  IMAD.MOV.U32 R4, RZ, RZ, RZ ;  /* 0x000000ffff047224 */ /* 0x000fe200078e00ff */
[----:B------:R-:W-:Y:S06]  /*0d80*/  RET.REL.NODEC R20 `(_Z10J_EVALUATEPfS_S_) ;  /* 0xfffffff0149c7950 */ /* 0x000fec0003c3ffff */
        .type           $_Z10J_EVALUATEPfS_S_$_Z7J_0_6_7PfS_,@function
        .size           $_Z10J_EVALUATEPfS_S_$_Z7J_0_6_7PfS_,($_Z10J_EVALUATEPfS_S_$_Z7J_0_6_8PfS_ - $_Z10J_EVALUATEPfS_S_$_Z7J_0_6_7PfS_)
$_Z10J_EVALUATEPfS_S_$_Z7J_0_6_7PfS_:
[----:B------:R-:W-:Y:S01]  /*0d90*/  MOV R4, RZ ;  /* 0x000000ff00047202 */ /* 0x000fe20000000f00 */
[----:B------:R-:W-:Y:S06]  /*0da0*/  RET.REL.NODEC R20 `(_Z10J_EVALUATEPfS_S_) ;  /* 0xfffffff014947950 */ /* 0x000fec0003c3ffff */
        .type           $_Z10J_EVALUATEPfS_S_$_Z7J_0_6_8PfS_,@function
        .size           $_Z10J_EVALUATEPfS_S_$_Z7J_0_6_8PfS_,($_Z10J_EVALUATEPfS_S_$_Z7J_0_6_9PfS_ - $_Z10J_EVALUATEPfS_S_$_Z7J_0_6_8PfS_)
$_Z10J_EVALUATEPfS_S_$_Z7J_0_6_8PfS_:
[----:B------:R-:W-:Y:S01]  /*0db0*/  IMAD.MOV.U32 R4, RZ, RZ, RZ ;  /* 0x000000ffff047224 */ /* 0x000fe200078e00ff */
[----:B------:R-:W-:Y:S06]  /*0dc0*/  RET.REL.NODEC R20 `(_Z10J_EVALUATEPfS_S_) ;  /* 0xfffffff0148c7950 */ /* 0x000fec0003c3ffff */
        .type           $_Z10J_EVALUATEPfS_S_$_Z7J_0_6_9PfS_,@function
        .size           $_Z10J_EVALUATEPfS_S_$_Z7J_0_6_9PfS_,($_Z10J_EVALUATEPfS_S_$_Z7J_0_7_0PfS_ - $_Z10J_EVALUATEPfS_S_$_Z7J_0_6_9PfS_)
$_Z10J_EVALUATEPfS_S_$_Z7J_0_6_9PfS_:
[----:B------:R-:W-:Y:S01]  /*0dd0*/  HFMA2 R4, -RZ, RZ, 0, 0 ;  /* 0x00000000ff047431 */ /* 0x000fe200000001ff */
[----:B------:R-:W-:Y:S06]  /*0de0*/  RET.REL.NODEC R20 `(_Z10J_EVALUATEPfS_S_) ;  /* 0xfffffff014847950 */ /* 0x000fec0003c3ffff */
        .type           $_Z10J_EVALUATEPfS_S_$_Z7J_0_7_0PfS_,@function
        .size           $_Z10J_EVALUATEPfS_S_$_Z7J_0_7_0PfS_,($_Z10J_EVALUATEPfS_S_$_Z7J_0_7_1PfS_ - $_Z10J_EVALUATEPfS_S_$_Z7J_0_7_0PfS_)
$_Z10J_EVALUATEPfS_S_$_Z7J_0_7_0PfS_:
[----:B------:R-:W-:Y:S01]  /*0df0*/  IMAD.MOV.U32 R4, RZ, RZ, -0x40800000 ;  /* 0xbf800000ff047424 */ /* 0x000fe200078e00ff */
[----:B------:R-:W-:Y:S06]  /*0e00*/  RET.REL.NODEC R20 `(_Z10J_EVALUATEPfS_S_) ;  /* 0xfffffff0147c7950 */ /* 0x000fec0003c3ffff */
        .type           $_Z10J_EVALUATEPfS_S_$_Z7J_0_7_1PfS_,@function
        .size           $_Z10J_EVALUATEPfS_S_$_Z7J_0_7_1PfS_,($_Z10J_EVALUATEPfS_S_$_Z7J_0_7_2PfS_ - $_Z10J_EVALUATEPfS_S_$_Z7J_0_7_1PfS_)
$_Z10J_EVALUATEPfS_S_$_Z7J_0_7_1PfS_:
[----:B------:R-:W-:Y:S01]  /*0e10*/  MOV R4, RZ ;  /* 0x000000ff00047202 */ /* 0x000fe20000000f00 */
[----:B------:R-:W-:Y:S06]  /*0e20*/  RET.REL.NODEC R20 `(_Z10J_EVALUATEPfS_S_) ;  /* 0xfffffff014747950 */ /* 0x000fec0003c3ffff */
        .type           $_Z10J_EVALUATEPfS_S_$_Z7J_0_7_2PfS_,@function
        .size           $_Z10J_EVALUATEPfS_S_$_Z7J_0_7_2PfS_,($_Z10J_EVALUATEPfS_S_$_Z7J_0_7_3PfS_ - $_Z10J_EVALUATEPfS_S_$_Z7J_0_7_2PfS_)
$_Z10J_EVALUATEPfS_S_$_Z7J_0_7_2PfS_:
[----:B------:R-:W-:Y:S01]  /*0e30*/  IMAD.MOV.U32 R4, RZ, RZ, RZ ;  /* 0x000000ffff047224 */ /* 0x000fe200078e00ff */
[----:B------:R-:W-:Y:S06]  /*0e40*/  RET.REL.NODEC R20 `(_Z10J_EVALUATEPfS_S_) ;  /* 0xfffffff0146c7950 */ /* 0x000fec0003c3ffff */
        .type           $_Z10J_EVALUATEPfS_S_$_Z7J_0_7_3PfS_,@function
        .size           $_Z10J_EVALUATEPfS_S_$_Z7J_0_7_3PfS_,($_Z10J_EVALUATEPfS_S_$_Z7J_0_7_4PfS_ - $_Z10J_EVALUATEPfS_S_$_Z7J_0_7_3PfS_)
$_Z10J_EVALUATEPfS_S_$_Z7J_0_7_3PfS_:
[----:B------:R-:W-:Y:S01]  /*0e50*/  HFMA2 R4, -RZ, RZ, 0, 0 ;  /* 0x00000000ff047431 */ /* 0x000fe200000001ff */
[----:B------:R-:W-:Y:S06]  /*0e60*/  RET.REL.NODEC R20 `(_Z10J_EVALUATEPfS_S_) ;  /* 0xfffffff014647950 */ /* 0x000fec0003c3ffff */
        .type           $_Z10J_EVALUATEPfS_S_$_Z7J_0_7_4PfS_,@function
        .size           $_Z10J_EVALUATEPfS_S_$_Z7J_0_7_4PfS_,($_Z10J_EVALUATEPfS_S_$_Z7J_0_7_5PfS_ - $_Z10J_EVALUATEPfS_S_$_Z7J_0_7_4PfS_)
$_Z10J_EVALUATEPfS_S_$_Z7J_0_7_4PfS_:
[----:B------:R-:W-:Y:S01]  /*0e70*/  IMAD.MOV.U32 R4, RZ, RZ, RZ ;  /* 0x000000ffff047224 */ /* 0x000fe200078e00ff */
[----:B------:R-:W-:Y:S06]  /*0e80*/  RET.REL.NODEC R20 `(_Z10J_EVALUATEPfS_S_) ;  /* 0xfffffff0145c7950 */ /* 0x000fec0003c3ffff */
        .type           $_Z10J_EVALUATEPfS_S_$_Z7J_0_7_5PfS_,@function
        .size           $_Z10J_EVALUATEPfS_S_$_Z7J_0_7_5PfS_,($_Z10J_EVALUATEPfS_S_$_Z7J_0_7_6PfS_ - $_Z10J_EVALUATEPfS_S_$_Z7J_0_7_5PfS_)
$_Z10J_EVALUATEPfS_S_$_Z7J_0_7_5PfS_:
[----:B------:R-:W-:Y:S01]  /*0e90*/  MOV R4, RZ ;  /* 0x000000ff00047202 */ /* 0x000fe20000000f00 */
[----:B------:R-:W-:Y:S06]  /*0ea0*/  RET.REL.NODEC R20 `(_Z10J_EVALUATEPfS_S_) ;  /* 0xfffffff014547950 */ /* 0x000fec0003c3ffff */
        .type           $_Z10J_EVALUATEPfS_S_$_Z7J_0_7_6PfS_,@function
        .size           $_Z10J_EVALUATEPfS_S_$_Z7J_0_7_6PfS_,($_Z10J_EVALUATEPfS_S_$_Z7J_0_7_7PfS_ - $_Z10J_EVALUATEPfS_S_$_Z7J_0_7_6PfS_)
$_Z10J_EVALUATEPfS_S_$_Z7J_0_7_6PfS_:
[----:B------:R-:W-:Y:S01]  /*0eb0*/  IMAD.MOV.U32 R4, RZ, RZ, RZ ;  /* 0x000000ffff047224 */ /* 0x000fe200078e00ff */
[----:B------:R-:W-:Y:S06]  /*0ec0*/  RET.REL.NODEC R20 `(_Z10J_EVALUATEPfS_S_) ;  /* 0xfffffff0144c7950 */ /* 0x000fec0003c3ffff */
        .type           $_Z10J_EVALUATEPfS_S_$_Z7J_0_7_7PfS_,@function
        .size           $_Z10J_EVALUATEPfS_S_$_Z7J_0_7_7PfS_,($_Z10J_EVALUATEPfS_S_$_Z7J_0_7_8PfS_ - $_Z10J_EVALUATEPfS_S_$_Z7J_0_7_7PfS_)
$_Z10J_EVALUATEPfS_S_$_Z7J_0_7_7PfS_:
[----:B------:R-:W-:Y:S01]  /*0ed0*/  HFMA2 R4, -RZ, RZ, 0, 0 ;  /* 0x00000000ff047431 */ /* 0x000fe200000001ff */
[----:B------:R-:W-:Y:S06]  /*0ee0*/  RET.REL.NODEC R20 `(_Z10J_EVALUATEPfS_S_) ;  /* 0xfffffff014447950 */ /* 0x000fec0003c3ffff */
        .type           $_Z10J_EVALUATEPfS_S_$_Z7J_0_7_8PfS_,@function
        .size           $_Z10J_EVALUATEPfS_S_$_Z7J_0_7_8PfS_,($_Z10J_EVALUATEPfS_S_$_Z7J_0_7_9PfS_ - $_Z10J_EVALUATEPfS_S_$_Z7J_0_7_8PfS_)
$_Z10J_EVALUATEPfS_S_$_Z7J_0_7_8PfS_:
[----:B------:R-:W-:Y:S01]  /*0ef0*/  IMAD.MOV.U32 R4, RZ, RZ, RZ ;  /* 0x000000ffff047224 */ /* 0x000fe200078e00ff */
[----:B------:R-:W-:Y:S06]  /*0f00*/  RET.REL.NODEC R20 `(_Z10J_EVALUATEPfS_S_) ;  /* 0xfffffff0143c7950 */ /* 0x000fec0003c3ffff */
        .type           $_Z10J_EVALUATEPfS_S_$_Z7J_0_7_9PfS_,@function
        .size           $_Z10J_EVALUATEPfS_S_$_Z7J_0_7_9PfS_,($_Z10J_EVALUATEPfS_S_$_Z7J_0_8_0PfS_ - $_Z10J_EVALUATEPfS_S_$_Z7J_0_7_9PfS_)
$_Z10J_EVALUATEPfS_S_$_Z7J_0_7_9PfS_:
[----:B------:R-:W-:Y:S01]  /*0f10*/  MOV R4, RZ ;  /* 0x000000ff00047202 */ /* 0x000fe20000000f00 */
[----:B------:R-:W-:Y:S06]  /*0f20*/  RET.REL.NODEC R20 `(_Z10J_EVALUATEPfS_S_) ;  /* 0xfffffff014347950 */ /* 0x000fec0003c3ffff */
        .type           $_Z10J_EVALUATEPfS_S_$_Z7J_0_8_0PfS_,@function
        .size           $_Z10J_EVALUATEPfS_S_$_Z7J_0_8_0PfS_,($_Z10J_EVALUATEPfS_S_$_Z7J_0_8_1PfS_ - $_Z10J_EVALUATEPfS_S_$_Z7J_0_8_0PfS_)
$_Z10J_EVALUATEPfS_S_$_Z7J_0_8_0PfS_:
[----:B------:R-:W-:Y:S01]  /*0f30*/  IMAD.MOV.U32 R4, RZ, RZ, RZ ;  /* 0x000000ffff047224 */ /* 0x000fe200078e00ff */
[----:B------:R-:W-:Y:S06]  /*0f40*/  RET.REL.NODEC R20 `(_Z10J_EVALUATEPfS_S_) ;  /* 0xfffffff0142c7950 */ /* 0x000fec0003c3ffff */
        .type           $_Z10J_EVALUATEPfS_S_$_Z7J_0_8_1PfS_,@function
        .size           $_Z10J_EVALUATEPfS_S_$_Z7J_0_8_1PfS_,($_Z10J_EVALUATEPfS_S_$_Z7J_0_8_2PfS_ - $_Z10J_EVALUATEPfS_S_$_Z7J_0_8_1PfS_)
$_Z10J_EVALUATEPfS_S_$_Z7J_0_8_1PfS_:
[----:B------:R-:W-:Y:S01]  /*0f50*/  HFMA2 R4, -RZ, RZ, 1.875, 0 ;  /* 0x3f800000ff047431 */ /* 0x000fe200000001ff */
[----:B------:R-:W-:Y:S06]  /*0f60*/  RET.REL.NODEC R20 `(_Z10J_EVALUATEPfS_S_) ;  /* 0xfffffff014247950 */ /* 0x000fec0003c3ffff */
        .type           $_Z10J_EVALUATEPfS_S_$_Z7J_0_8_2PfS_,@function
        .size           $_Z10J_EVALUATEPfS_S_$_Z7J_0_8_2PfS_,($_Z10J_EVALUATEPfS_S_$_Z7J_0_8_3PfS_ - $_Z10J_EVALUATEPfS_S_$_Z7J_0_8_2PfS_)
$_Z10J_EVALUATEPfS_S_$_Z7J_0_8_2PfS_:
[----:B------:R-:W-:Y:S01]  /*0f70*/  IMAD.MOV.U32 R4, RZ, RZ, RZ ;  /* 0x000000ffff047224 */ /* 0x000fe200078e00ff */
[----:B------:R-:W-:Y:S06]  /*0f80*/  RET.REL.NODEC R20 `(_Z10J_EVALUATEPfS_S_) ;  /* 0xfffffff0141c7950 */ /* 0x000fec0003c3ffff */
        .type           $_Z10J_EVALUATEPfS_S_$_Z7J_0_8_3PfS_,@function
        .size           $_Z10J_EVALUATEPfS_S_$_Z7J_0_8_3PfS_,($_Z10J_EVALUATEPfS_S_$_Z7J_0_8_4PfS_ - $_Z10J_EVALUATEPfS_S_$_Z7J_0_8_3PfS_)
$_Z10J_EVALUATEPfS_S_$_Z7J_0_8_3PfS_:
[----:B------:R-:W-:Y:S01]  /*0f90*/  MOV R4, RZ ;  /* 0x000000ff00047202 */ /* 0x000fe20000000f00 */
[----:B------:R-:W-:Y:S06]  /*0fa0*/  RET.REL.NODEC R20 `(_Z10J_EVALUATEPfS_S_) ;  /* 0xfffffff014147950 */ /* 0x000fec0003c3ffff */
        .type           $_Z10J_EVALUATEPfS_S_$_Z7J_0_8_4PfS_,@function
        .size           $_Z10J_EVALUATEPfS_S_$_Z7J_0_8_4PfS_,($_Z10J_EVALUATEPfS_S_$_Z7J_0_8_5PfS_ - $_Z10J_EVALUATEPfS_S_$_Z7J_0_8_4PfS_)
$_Z10J_EVALUATEPfS_S_$_Z7J_0_8_4PfS_:
[----:B------:R-:W-:Y:S01]  /*0fb0*/  IMAD.MOV.U32 R4, RZ, RZ, RZ ;  /* 0x000000ffff047224 */ /* 0x000fe200078e00ff */
[----:B------:R-:W-:Y:S06]  /*0fc0*/  RET.REL.NODEC R20 `(_Z10J_EVALUATEPfS_S_) ;  /* 0xfffffff0140c7950 */ /* 0x000fec0003c3ffff */
        .type           $_Z10J_EVALUATEPfS_S_$_Z7J_0_8_5PfS_,@function
        .size           $_Z10J_EVALUATEPfS_S_$_Z7J_0_8_5PfS_,($_Z10J_EVALUATEPfS_S_$_Z7J_0_8_6PfS_ - $_Z10J_EVALUATEPfS_S_$_Z7J_0_8_5PfS_)
$_Z10J_EVALUATEPfS_S_$_Z7J_0_8_5PfS_:
[----:B------:R-:W-:Y:S01]  /*0fd0*/  HFMA2 R4, -RZ, RZ, 0, 0 ;  /* 0x00000000ff047431 */ /* 0x000fe200000001ff */
[----:B------:R-:W-:Y:S06]  /*0fe0*/  RET.REL.NODEC R20 `(_Z10J_EVALUATEPfS_S_) ;  /* 0xfffffff014047950 */ /* 0x000fec0003c3ffff */
        .type           $_Z10J_EVALUATEPfS_S_$_Z7J_0_8_6PfS_,@function
        .size           $_Z10J_EVALUATEPfS_S_$_Z7J_0_8_6PfS_,($_Z10J_EVALUATEPfS_S_$_Z7J_0_8_7PfS_ - $_Z10J_EVALUATEPfS_S_$_Z7J_0_8_6PfS_)
$_Z10J_EVALUATEPfS_S_$_Z7J_0_8_6PfS_:
[----:B------:R-:W-:Y:S01]  /*0ff0*/  IMAD.MOV.U32 R4, RZ, RZ, RZ ;  /* 0x000000ffff047224 */ /* 0x000fe200078e00ff */
[----:B------:R-:W-:Y:S06]  /*1000*/  RET.REL.NODEC R20 `(_Z10J_EVALUATEPfS_S_) ;  /* 0xffffffec14fc7950 */ /* 0x000fec0003c3ffff */
        .type           $_Z10J_EVALUATEPfS_S_$_Z7J_0_8_7PfS_,@function
        .size           $_Z10J_EVALUATEPfS_S_$_Z7J_0_8_7PfS_,($_Z10J_EVALUATEPfS_S_$_Z7J_0_8_8PfS_ - $_Z10J_EVALUATEPfS_S_$_Z7J_0_8_7PfS_)
$_Z10J_EVALUATEPfS_S_$_Z7J_0_8_7PfS_:
[----:B------:R-:W-:Y:S01]  /*1010*/  MOV R4, RZ ;  /* 0x000000ff00047202 */ /* 0x000fe20000000f00 */
[----:B------:R-:W-:Y:S06]  /*1020*/  RET.REL.NODEC R20 `(_Z10J_EVALUATEPfS_S_) ;  /* 0xffffffec14f47950 */ /* 0x000fec0003c3ffff */
        .type           $_Z10J_EVALUATEPfS_S_$_Z7J_0_8_8PfS_,@function
        .size           $_Z10J_EVALUATEPfS_S_$_Z7J_0_8_8PfS_,($_Z10J_EVALUATEPfS_S_$_Z7J_0_8_9PfS_ - $_Z10J_EVALUATEPfS_S_$_Z7J_0_8_8PfS_)
$_Z10J_EVALUATEPfS_S_$_Z7J_0_8_8PfS_:
[----:B------:R-:W-:Y:S01]  /*1030*/  IMAD.MOV.U32 R4, RZ, RZ, RZ ;  /* 0x000000ffff047224 */ /* 0x000fe200078e00ff */
[----:B------:R-:W-:Y:S06]  /*1040*/  RET.REL.NODEC R20 `(_Z10J_EVALUATEPfS_S_) ;  /* 0xffffffec14ec7950 */ /* 0x000fec0003c3ffff */
        .type           $_Z10J_EVALUATEPfS_S_$_Z7J_0_8_9PfS_,@function
        .size           $_Z10J_EVALUATEPfS_S_$_Z7J_0_8_9PfS_,($_Z10J_EVALUATEPfS_S_$_Z7J_0_9_0PfS_ - $_Z10J_EVALUATEPfS_S_$_Z7J_0_8_9PfS_)
$_Z10J_EVALUATEPfS_S_$_Z7J_0_8_9PfS_:
[----:B------:R-:W-:Y:S01]  /*1050*/  HFMA2 R4, -RZ, RZ, 0, 0 ;  /* 0x00000000ff047431 */ /* 0x000fe200000001ff */
[----:B------:R-:W-:Y:S06]  /*1060*/  RET.REL.NODEC R20 `(_Z10J_EVALUATEPfS_S_) ;  /* 0xffffffec14e47950 */ /* 0x000fec0003c3ffff */
        .type           $_Z10J_EVALUATEPfS_S_$_Z7J_0_9_0PfS_,@function
        .size           $_Z10J_EVALUATEPfS_S_$_Z7J_0_9_0PfS_,($_Z10J_EVALUATEPfS_S_$_Z7J_0_9_1PfS_ - $_Z10J_EVALUATEPfS_S_$_Z7J_0_9_0PfS_)
$_Z10J_EVALUATEPfS_S_$_Z7J_0_9_0PfS_:
[----:B------:R-:W-:Y:S01]  /*1070*/  IMAD.MOV.U32 R4, RZ, RZ, RZ ;  /* 0x000000ffff047224 */ /* 0x000fe200078e00ff */
[----:B------:R-:W-:Y:S06]  /*1080*/  RET.REL.NODEC R20 `(_Z10J_EVALUATEPfS_S_) ;  /* 0xffffffec14dc7950 */ /* 0x000fec0003c3ffff */
        .type           $_Z10J_EVALUATEPfS_S_$_Z7J_0_9_1PfS_,@function
        .size           $_Z10J_EVALUATEPfS_S_$_Z7J_0_9_1PfS_,($_Z10J_EVALUATEPfS_S_$_Z7J_0_9_2PfS_ - $_Z10J_EVALUATEPfS_S_$_Z7J_0_9_1PfS_)
$_Z10J_EVALUATEPfS_S_$_Z7J_0_9_1PfS_:
[----:B------:R-:W-:Y:S01]  /*1090*/  MOV R4, 0xbf800000 ;  /* 0xbf80000000047802 */ /* 0x000fe20000000f00 */
[----:B------:R-:W-:Y:S06]  /*10a0*/  RET.REL.NODEC R20 `(_Z10J_EVALUATEPfS_S_) ;  /* 0xffffffec14d47950 */ /* 0x000fec0003c3ffff */
        .type           $_Z10J_EVALUATEPfS_S_$_Z7J_0_9_2PfS_,@function
        .size           $_Z10J_EVALUATEPfS_S_$_Z7J_0_9_2PfS_,($_Z10J_EVALUATEPfS_S_$_Z7J_0_9_3PfS_ - $_Z10J_EVALUATEPfS_S_$_Z7J_0_9_2PfS_)
$_Z10J_EVALUATEPfS_S_$_Z7J_0_9_2PfS_:
[----:B------:R-:W-:Y:S01]  /*10b0*/  IMAD.MOV.U32 R4, RZ, RZ, RZ ;  /* 0x000000ffff047224 */ /* 0x000fe200078e00ff */
[----:B------:R-:W-:Y:S06]  /*10c0*/  RET.REL.NODEC R20 `(_Z10J_EVALUATEPfS_S_) ;  /* 0xffffffec14cc7950 */ /* 0x000fec0003c3ffff */
        .type           $_Z10J_EVALUATEPfS_S_$_Z7J_0_9_3PfS_,@function
        .size           $_Z10J_EVALUATEPfS_S_$_Z7J_0_9_3PfS_,($_Z10J_EVALUATEPfS_S_$_Z7J_0_9_4PfS_ - $_Z10J_EVALUATEPfS_S_$_Z7J_0_9_3PfS_)
$_Z10J_EVALUATEPfS_S_$_Z7J_0_9_3PfS_:
[----:B------:R-:W-:Y:S01]  /*10d0*/  HFMA2 R4, -RZ, RZ, 0, 0 ;  /* 0x00000000ff047431 */ /* 0x000fe200000001ff */
[----:B------:R-:W-:Y:S06]  /*10e0*/  RET.REL.NODEC R20 `(_Z10J_EVALUATEPfS_S_) ;  /* 0xffffffec14c47950 */ /* 0x000fec0003c3ffff */
        .type           $_Z10J_EVALUATEPfS_S_$_Z7J_0_9_4PfS_,@function
        .size           $_Z10J_EVALUATEPfS_S_$_Z7J_0_9_4PfS_,($_Z10J_EVALUATEPfS_S_$_Z7J_0_9_5PfS_ - $_Z10J_EVALUATEPfS_S_$_Z7J_0_9_4PfS_)
$_Z10J_EVALUATEPfS_S_$_Z7J_0_9_4PfS_:
[----:B------:R-:W-:Y:S01]  /*10f0*/  IMAD.MOV.U32 R4, RZ, RZ, RZ ;  /* 0x000000ffff047224 */ /* 0x000fe200078e00ff */
[----:B------:R-:W-:Y:S06]  /*1100*/  RET.REL.NODEC R20 `(_Z10J_EVALUATEPfS_S_) ;  /* 0xffffffec14bc7950 */ /* 0x000fec0003c3ffff */
        .type           $_Z10J_EVALUATEPfS_S_$_Z7J_0_9_5PfS_,@function
        .size           $_Z10J_EVALUATEPfS_S_$_Z7J_0_9_5PfS_,($_Z10J_EVALUATEPfS_S_$_Z7J_0_9_6PfS_ - $_Z10J_EVALUATEPfS_S_$_Z7J_0_9_5PfS_)
$_Z10J_EVALUATEPfS_S_$_Z7J_0_9_5PfS_:
[----:B------:R-:W-:Y:S01]  /*1110*/  MOV R4, RZ ;  /* 0x000000ff00047202 */ /* 0x000fe20000000f00 */
[----:B------:R-:W-:Y:S06]  /*1120*/  RET.REL.NODEC R20 `(_Z10J_EVALUATEPfS_S_) ;  /* 0xffffffec14b47950 */ /* 0x000fec0003c3ffff */
        .type           $_Z10J_EVALUATEPfS_S_$_Z7J_0_9_6PfS_,@function
        .size           $_Z10J_EVALUATEPfS_S_$_Z7J_0_9_6PfS_,($_Z10J_EVALUATEPfS_S_$_Z7J_0_9_7PfS_ - $_Z10J_EVALUATEPfS_S_$_Z7J_0_9_6PfS_)
$_Z10J_EVALUATEPfS_S_$_Z7J_0_9_6PfS_:
[----:B------:R-:W-:Y:S01]  /*1130*/  IMAD.MOV.U32 R4, RZ, RZ, RZ ;  /* 0x000000ffff047224 */ /* 0x000fe200078e00ff */
[----:B------:R-:W-:Y:S06]  /*1140*/  RET.REL.NODEC R20 `(_Z10J_EVALUATEPfS_S_) ;  /* 0xffffffec14ac7950 */ /* 0x000fec0003c3ffff */
        .type           $_Z10J_EVALUATEPfS_S_$_Z7J_0_9_7PfS_,@function
        .size           $_Z10J_EVALUATEPfS_S_$_Z7J_0_9_7PfS_,($_Z10J_EVALUATEPfS_S_$_Z7J_0_9_8PfS_ - $_Z10J_EVALUATEPfS_S_$_Z7J_0_9_7PfS_)
$_Z10J_EVALUATEPfS_S_$_Z7J_0_9_7PfS_:
[----:B------:R-:W-:Y:S01]  /*1150*/  HFMA2 R4, -RZ, RZ, 0, 0 ;  /* 0x00000000ff047431 */ /* 0x000fe200000001ff */
[----:B------:R-:W-:Y:S06]  /*1160*/  RET.REL.NODEC R20 `(_Z10J_EVALUATEPfS_S_) ;  /* 0xffffffec14a47950 */ /* 0x000fec0003c3ffff */
        .type           $_Z10J_EVALUATEPfS_S_$_Z7J_0_9_8PfS_,@function
        .size           $_Z10J_EVALUATEPfS_S_$_Z7J_0_9_8PfS_,($_Z10J_EVALUATEPfS_S_$_Z7J_0_9_9PfS_ - $_Z10J_EVALUATEPfS_S_$_Z7J_0_9_8PfS_)
$_Z10J_EVALUATEPfS_S_$_Z7J_0_9_8PfS_:
[----:B------:R-:W-:Y:S01]  /*1170*/  IMAD.MOV.U32 R4, RZ, RZ, RZ ;  /* 0x000000ffff047224 */ /* 0x000fe200078e00ff */
[----:B------:R-:W-:Y:S06]  /*1180*/  RET.REL.NODEC R20 `(_Z10J_EVALUATEPfS_S_) ;  /* 0xffffffec149c7950 */ /* 0x000fec0003c3ffff */
        .type           $_Z10J_EVALUATEPfS_S_$_Z7J_0_9_9PfS_,@function
        .size           $_Z10J_EVALUATEPfS_S_$_Z7J_0_9_9PfS_,($_Z10J_EVALUATEPfS_S_$_Z7J_1_0_0PfS_ - $_Z10J_EVALUATEPfS_S_$_Z7J_0_9_9PfS_)
$_Z10J_EVALUATEPfS_S_$_Z7J_0_9_9PfS_:
[----:B------:R-:W-:Y:S01]  /*1190*/  MOV R4, RZ ;  /* 0x000000ff00047202 */ /* 0x000fe20000000f00 */
[----:B------:R-:W-:Y:S06]  /*11a0*/  RET.REL.NODEC R20 `(_Z10J_EVALUATEPfS_S_) ;  /* 0xffffffec14947950 */ /* 0x000fec0003c3ffff */
        .type           $_Z10J_EVALUATEPfS_S_$_Z7J_1_0_0PfS_,@function
        .size           $_Z10J_EVALUATEPfS_S_$_Z7J_1_0_0PfS_,($_Z10J_EVALUATEPfS_S_$_Z7J_1_0_1PfS_ - $_Z10J_EVALUATEPfS_S_$_Z7J_1_0_0PfS_)
$_Z10J_EVALUATEPfS_S_$_Z7J_1_0_0PfS_:
[----:B------:R-:W-:Y:S01]  /*11b0*/  IMAD.MOV.U32 R4, RZ, RZ, 0x40000000 ;  /* 0x40000000ff047424 */ /* 0x000fe200078e00ff */
[----:B------:R-:W-:Y:S06]  /*11c0*/  RET.REL.NODEC R20 `(_Z10J_EVALUATEPfS_S_) ;  /* 0xffffffec148c7950 */ /* 0x000fec0003c3ffff */
        .type           $_Z10J_EVALUATEPfS_S_$_Z7J_1_0_1PfS_,@function
        .size           $_Z10J_EVALUATEPfS_S_$_Z7J_1_0_1PfS_,($_Z10J_EVALUATEPfS_S_$_Z7J_1_0_2PfS_ - $_Z10J_EVALUATEPfS_S_$_Z7J_1_0_1PfS_)
$_Z10J_EVALUATEPfS_S_$_Z7J_1_0_1PfS_:
[----:B------:R-:W-:Y:S01]  /*11d0*/  HFMA2 R4, -RZ, RZ, 0, 0 ;  /* 0x00000000ff047431 */ /* 0x000fe200000001ff */
[----:B------:R-:W-:Y:S06]  /*11e0*/  RET.REL.NODEC R20 `(_Z10J_EVALUATEPfS_S_) ;  /* 0xffffffec14847950 */ /* 0x000fec0003c3ffff */
        .type           $_Z10J_EVALUATEPfS_S_$_Z7J_1_0_2PfS_,@function
        .size           $_Z10J_EVALUATEPfS_S_$_Z7J_1_0_2PfS_,($_Z10J_EVALUATEPfS_S_$_Z7J_1_0_3PfS_ - $_Z10J_EVALUATEPfS_S_$_Z7J_1_0_2PfS_)
$_Z10J_EVALUATEPfS_S_$_Z7J_1_0_2PfS_:
[----:B------:R-:W-:Y:S01]  /*11f0*/  IMAD.MOV.U32 R4, RZ, RZ, RZ ;  /* 0x000000ffff047224 */ /* 0x000fe200078e00ff */
[----:B------:R-:W-:Y:S06]  /*1200*/  RET.REL.NODEC R20 `(_Z10J_EVALUATEPfS_S_) ;  /* 0xffffffec147c7950 */ /* 0x000fec0003c3ffff */
        .type           $_Z10J_EVALUATEPfS_S_$_Z7J_1_0_3PfS_,@function
        .size           $_Z10J_EVALUATEPfS_S_$_Z7J_1_0_3PfS_,($_Z10J_EVALUATEPfS_S_$_Z7J_1_0_4PfS_ - $_Z10J_EVALUATEPfS_S_$_Z7J_1_0_3PfS_)
$_Z10J_EVALUATEPfS_S_$_Z7J_1_0_3PfS_:
[----:B------:R-:W-:Y:S01]  /*1210*/  MOV R4, RZ ;  /* 0x000000ff00047202 */ /* 0x000fe20000000f00 */
[----:B------:R-:W-:Y:S06]  /*1220*/  RET.REL.NODEC R20 `(_Z10J_EVALUATEPfS_S_) ;  /* 0xffffffec14747950 */ /* 0x000fec0003c3ffff */
        .type           $_Z10J_EVALUATEPfS_S_$_Z7J_1_0_4PfS_,@function
        .size           $_Z10J_EVALUATEPfS_S_$_Z7J_1_0_4PfS_,($_Z10J_EVALUATEPfS_S_$_Z7J_1_0_5PfS_ - $_Z10J_EVALUATEPfS_S_$_Z7J_1_0_4PfS_)
$_Z10J_EVALUATEPfS_S_$_Z7J_1_0_4PfS_:
[----:B------:R-:W-:Y:S01]  /*1230*/  IMAD.MOV.U32 R4, RZ, RZ, RZ ;  /* 0x000000ffff047224 */ /* 0x000fe200078e00ff */
[----:B------:R-:W-:Y:S06]  /*1240*/  RET.REL.NODEC R20 `(_Z10J_EVALUATEPfS_S_) ;  /* 0xffffffec146c7950 */ /* 0x000fec0003c3ffff */
        .type           $_Z10J_EVALUATEPfS_S_$_Z7J_1_0_5PfS_,@function
        .size           $_Z10J_EVALUATEPfS_S_$_Z7J_1_0_5PfS_,($_Z10J_EVALUATEPfS_S_$_Z7J_1_0_6PfS_ - $_Z10J_EVALUATEPfS_S_$_Z7J_1_0_5PfS_)
$_Z10J_EVALUATEPfS_S_$_Z7J_1_0_5PfS_:
[----:B------:R-:W-:Y:S01]  /*1250*/  HFMA2 R4, -RZ, RZ, 0, 0 ;  /* 0x00000000ff047431 */ /* 0x000fe200000001ff */
[----:B------:R-:W-:Y:S06]  /*1260*/  RET.REL.NODEC R20 `(_Z10J_EVALUATEPfS_S_) ;  /* 0xffffffec14647950 */ /* 0x000fec0003c3ffff */
        .type           $_Z10J_EVALUATEPfS_S_$_Z7J_1_0_6PfS_,@function
        .size           $_Z10J_EVALUATEPfS_S_$_Z7J_1_0_6PfS_,($_Z10J_EVALUATEPfS_S_$_Z7J_1_0_7PfS_ - $_Z10J_EVALUATEPfS_S_$_Z7J_1_0_6PfS_)
$_Z10J_EVALUATEPfS_S_$_Z7J_1_0_6PfS_:
[----:B------:R-:W-:Y:S01]  /*1270*/  IMAD.MOV.U32 R4, RZ, RZ, 0x3f800000 ;  /* 0x3f800000ff047424 */ /* 0x000fe200078e00ff */
[----:B------:R-:W-:Y:S06]  /*1280*/  RET.REL.NODEC R20 `(_Z10J_EVALUATEPfS_S_) ;  /* 0xffffffec145c7950 */ /* 0x000fec0003c3ffff */
        .type           $_Z10J_EVALUATEPfS_S_$_Z7J_1_0_7PfS_,@function
        .size           $_Z10J_EVALUATEPfS_S_$_Z7J_1_0_7PfS_,($_Z10J_EVALUATEPfS_S_$_Z7J_1_0_8PfS_ - $_Z10J_EVALUATEPfS_S_$_Z7J_1_0_7PfS_)
$_Z10J_EVALUATEPfS_S_$_Z7J_1_0_7PfS_:
[----:B------:R-:W-:Y:S01]  /*1290*/  MOV R4, 0xbf800000 ;  /* 0xbf80000000047802 */ /* 0x000fe20000000f00 */
[----:B------:R-:W-:Y:S06]  /*12a0*/  RET.REL.NODEC R20 `(_Z10J_EVALUATEPfS_S_) ;  /* 0xffffffec14547950 */ /* 0x000fec0003c3ffff */
        .type           $_Z10J_EVALUATEPfS_S_$_Z7J_1_0_8PfS_,@function
        .size           $_Z10J_EVALUATEPfS_S_$_Z7J_1_0_8PfS_,($_Z10J_EVALUATEPfS_S_$_Z7J_1_0_9PfS_ - $_Z10J_EVALUATEPfS_S_$_Z7J_1_0_8PfS_)
$_Z10J_EVALUATEPfS_S_$_Z7J_1_0_8PfS_:
[----:B------:R-:W-:Y:S01]  /*12b0*/  IMAD.MOV.U32 R4, RZ, RZ, RZ ;  /* 0x000000ffff047224 */ /* 0x000fe200078e00ff */
[----:B------:R-:W-:Y:S06]  /*12c0*/  RET.REL.NODEC R20 `(_Z10J_EVALUATEPfS_S_) ;  /* 0xffffffec144c7950 */ /* 0x000fec0003c3ffff */
        .type           $_Z10J_EVALUATEPfS_S_$_Z7J_1_0_9PfS_,@function
        .size           $_Z10J_EVALUATEPfS_S_$_Z7J_1_0_9PfS_,($_Z10J_EVALUATEPfS_S_$_Z7J_1_1_0PfS_ - $_Z10J_EVALUATEPfS_S_$_Z7J_1_0_9PfS_)
$_Z10J_EVALUATEPfS_S_$_Z7J_1_0_9PfS_:
[----:B------:R-:W-:Y:S01]  /*12d0*/  HFMA2 R4, -RZ, RZ, 0, 0 ;  /* 0x00000000ff047431 */ /* 0x000fe200000001ff */
[----:B------:R-:W-:Y:S06]  /*12e0*/  RET.REL.NODEC R20 `(_Z10J_EVALUATEPfS_S_) ;  /* 0xffffffec14447950 */ /* 0x000fec0003c3ffff */
        .type           $_Z10J_EVALUATEPfS_S_$_Z7J_1_1_0PfS_,@function
        .size           $_Z10J_EVALUATEPfS_S_$_Z7J_1_1_0PfS_,($_Z10J_EVALUATEPfS_S_$_Z7J_1_1_1PfS_ - $_Z10J_EVALUATEPfS_S_$_Z7J_1_1_0PfS_)
$_Z10J_EVALUATEPfS_S_$_Z7J_1_1_0PfS_:
[----:B------:R-:W-:Y:S01]  /*12f0*/  IMAD.MOV.U32 R4, RZ, RZ, RZ ;  /* 0x000000ffff047224 */ /* 0x000fe200078e00ff */
[----:B------:R-:W-:Y:S06]  /*1300*/  RET.REL.NODEC R20 `(_Z10J_EVALUATEPfS_S_) ;  /* 0xffffffec143c7950 */ /* 0x000fec0003c3ffff */
        .type           $_Z10J_EVALUATEPfS_S_$_Z7J_1_1_1PfS_,@function
        .size           $_Z10J_EVALUATEPfS_S_$_Z7J_1_1_1PfS_,($_Z10J_EVALUATEPfS_S_$_Z7J_1_1_2PfS_ - $_Z10J_EVALUATEPfS_S_$_Z7J_1_1_1PfS_)
$_Z10J_EVALUATEPfS_S_$_Z7J_1_1_1PfS_:
[----:B------:R-:W-:Y:S01]  /*1310*/  MOV R4, 0x40000000 ;  /* 0x4000000000047802 */ /* 0x000fe20000000f00 */
[----:B------:R-:W-:Y:S06]  /*1320*/  RET.REL.NODEC R20 `(_Z10J_EVALUATEPfS_S_) ;  /* 0xffffffec14347950 */ /* 0x000fec0003c3ffff */
        .type           $_Z10J_EVALUATEPfS_S_$_Z7J_1_1_2PfS_,@function
        .size           $_Z10J_EVALUATEPfS_S_$_Z7J_1_1_2PfS_,($_Z10J_EVALUATEPfS_S_$_Z7J_1_1_3PfS_ - $_Z10J_EVALUATEPfS_S_$_Z7J_1_1_2PfS_)
$_Z10J_EVALUATEPfS_S_$_Z7J_1_1_2PfS_:
[----:B------:R-:W-:Y:S01]  /*1330*/  IMAD.MOV.U32 R4, RZ, RZ, RZ ;  /* 0x000000ffff047224 */ /* 0x000fe200078e00ff */
[----:B------:R-:W-:Y:S06]  /*1340*/  RET.REL.NODEC R20 `(_Z10J_EVALUATEPfS_S_) ;  /* 0xffffffec142c7950 */ /* 0x000fec0003c3ffff */
        .type           $_Z10J_EVALUATEPfS_S_$_Z7J_1_1_3PfS_,@function
        .size           $_Z10J_EVALUATEPfS_S_$_Z7J_1_1_3PfS_,($_Z10J_EVALUATEPfS_S_$_Z7J_1_1_4PfS_ - $_Z10J_EVALUATEPfS_S_$_Z7J_1_1_3PfS_)
$_Z10J_EVALUATEPfS_S_$_Z7J_1_1_3PfS_:
[----:B------:R-:W-:Y:S01]  /*1350*/  HFMA2 R4, -RZ, RZ, 0, 0 ;  /* 0x00000000ff047431 */ /* 0x000fe200000001ff */
[----:B------:R-:W-:Y:S06]  /*1360*/  RET.REL.NODEC R20 `(_Z10J_EVALUATEPfS_S_) ;  /* 0xffffffec14247950 */ /* 0x000fec0003c3ffff */
        .type           $_Z10J_EVALUATEPfS_S_$_Z7J_1_1_4PfS_,@function
        .size           $_Z10J_EVALUATEPfS_S_$_Z7J_1_1_4PfS_,($_Z10J_EVALUATEPfS_S_$_Z7J_1_1_5PfS_ - $_Z10J_EVALUATEPfS_S_$_Z7J_1_1_4PfS_)
$_Z10J_EVALUATEPfS_S_$_Z7J_1_1_4PfS_:
[----:B------:R-:W-:Y:S01]  /*1370*/  IMAD.MOV.U32 R4, RZ, RZ, RZ ;  /* 0x000000ffff047224 */ /* 0x000fe200078e00ff */
[----:B------:R-:W-:Y:S06]  /*1380*/  RET.REL.NODEC R20 `(_Z10J_EVALUATEPfS_S_) ;  /* 0xffffffec141c7950 */ /* 0x000fec0003c3ffff */
        .type           $_Z10J_EVALUATEPfS_S_$_Z7J_1_1_5PfS_,@function
        .size           $_Z10J_EVALUATEPfS_S_$_Z7J_1_1_5PfS_,($_Z10J_EVALUATEPfS_S_$_Z7J_1_1_6PfS_ - $_Z10J_EVALUATEPfS_S_$_Z7J_1_1_5PfS_)
$_Z10J_EVALUATEPfS_S_$_Z7J_1_1_5PfS_:
[----:B------:R-:W-:Y:S01]  /*1390*/  MOV R4, RZ ;  /* 0x000000ff00047202 */ /* 0x000fe20000000f00 */
[----:B------:R-:W-:Y:S06]  /*13a0*/  RET.REL.NODEC R20 `(_Z10J_EVALUATEPfS_S_) ;  /* 0xffffffec14147950 */ /* 0x000fec0003c3ffff */
        .type           $_Z10J_EVALUATEPfS_S_$_Z7J_1_1_6PfS_,@function
        .size           $_Z10J_EVALUATEPfS_S_$_Z7J_1_1_6PfS_,($_Z10J_EVALUATEPfS_S_$_Z7J_1_1_7PfS_ - $_Z10J_EVALUATEPfS_S_$_Z7J_1_1_6PfS_)
$_Z10J_EVALUATEPfS_S_$_Z7J_1_1_6PfS_:
[----:B------:R-:W-:Y:S01]  /*13b0*/  IMAD.MOV.U32 R4, RZ, RZ, RZ ;  /* 0x000000ffff047224 */ /* 0x000fe200078e00ff */
[----:B------:R-:W-:Y:S06]  /*13c0*/  RET.REL.NODEC R20 `(_Z10J_EVALUATEPfS_S_) ;  /* 0xffffffec140c7950 */ /* 0x000fec0003c3ffff */
        .type           $_Z10J_EVALUATEPfS_S_$_Z7J_1_1_7PfS_,@function
        .size           $_Z10J_EVALUATEPfS_S_$_Z7J_1_1_7PfS_,($_Z10J_EVALUATEPfS_S_$_Z7J_1_1_8PfS_ - $_Z10J_EVALUATEPfS_S_$_Z7J_1_1_7PfS_)
$_Z10J_EVALUATEPfS_S_$_Z7J_1_1_7PfS_:
[----:B------:R-:W-:Y:S01]  /*13d0*/  HFMA2 R4, -RZ, RZ, 0, 0 ;  /* 0x00000000ff047431 */ /* 0x000fe200000001ff */
[----:B------:R-:W-:Y:S06]  /*13e0*/  RET.REL.NODEC R20 `(_Z10J_EVALUATEPfS_S_) ;  /* 0xffffffec14047950 */ /* 0x000fec0003c3ffff */
        .type           $_Z10J_EVALUATEPfS_S_$_Z7J_1_1_8PfS_,@function
        .size           $_Z10J_EVALUATEPfS_S_$_Z7J_1_1_8PfS_,($_Z10J_EVALUATEPfS_S_$_Z7J_1_1_9PfS_ - $_Z10J_EVALUATEPfS_S_$_Z7J_1_1_8PfS_)
$_Z10J_EVALUATEPfS_S_$_Z7J_1_1_8PfS_:
[----:B------:R-:W-:Y:S01]  /*13f0*/  IMAD.MOV.U32 R4, RZ, RZ, 0x3f800000 ;  /* 0x3f800000ff047424 */ /* 0x000fe200078e00ff */
[----:B------:R-:W-:Y:S06]  /*1400*/  RET.REL.NODEC R20 `(_Z10J_EVALUATEPfS_S_) ;  /* 0xffffffe814fc7950 */ /* 0x000fec0003c3ffff */
        .type           $_Z10J_EVALUATEPfS_S_$_Z7J_1_1_9PfS_,@function
        .size           $_Z10J_EVALUATEPfS_S_$_Z7J_1_1_9PfS_,($_Z10J_EVALUATEPfS_S_$_Z7J_1_2_0PfS_ - $_Z10J_EVALUATEPfS_S_$_Z7J_1_1_9PfS_)
$_Z10J_EVALUATEPfS_S_$_Z7J_1_1_9PfS_:
[----:B------:R-:W-:Y:S01]  /*1410*/  MOV R4, 0xbf800000 ;  /* 0xbf80000000047802 */ /* 0x000fe20000000f00 */
[----:B------:R-:W-:Y:S06]  /*1420*/  RET.REL.NODEC R20 `(_Z10J_EVALUATEPfS_S_) ;  /* 0xffffffe814f47950 */ /* 0x000fec0003c3ffff */
        .type           $_Z10J_EVALUATEPfS_S_$_Z7J_1_2_0PfS_,@function
        .size           $_Z10J_EVALUATEPfS_S_$_Z7J_1_2_0PfS_,($_Z10J_EVALUATEPfS_S_$_Z7J_1_2_1PfS_ - $_Z10J_EVALUATEPfS_S_$_Z7J_1_2_0PfS_)
$_Z10J_EVALUATEPfS_S_$_Z7J_1_2_0PfS_:
[----:B------:R-:W-:Y:S01]  /*1430*/  IMAD.MOV.U32 R4, RZ, RZ, RZ ;  /* 0x000000ffff047224 */ /* 0x000fe200078e00ff */
[----:B------:R-:W-:Y:S06]  /*1440*/  RET.REL.NODEC R20 `(_Z10J_EVALUATEPfS_S_) ;  /* 0xffffffe814ec7950 */ /* 0x000fec0003c3ffff */
        .type           $_Z10J_EVALUATEPfS_S_$_Z7J_1_2_1PfS_,@function
        .size           $_Z10J_EVALUATEPfS_S_$_Z7J_1_2_1PfS_,($_Z10J_EVALUATEPfS_S_$_Z7J_1_2_2PfS_ - $_Z10J_EVALUATEPfS_S_$_Z7J_1_2_1PfS_)
$_Z10J_EVALUATEPfS_S_$_Z7J_1_2_1PfS_:
[----:B------:R-:W-:Y:S01]  /*1450*/  HFMA2 R4, -RZ, RZ, 0, 0 ;  /* 0x00000000ff047431 */ /* 0x000fe200000001ff */
[----:B------:R-:W-:Y:S06]  /*1460*/  RET.REL.NODEC R20 `(_Z10J_EVALUATEPfS_S_) ;  /* 0xffffffe814e47950 */ /* 0x000fec0003c3ffff */
        .type           $_Z10J_EVALUATEPfS_S_$_Z7J_1_2_2PfS_,@function
        .size           $_Z10J_EVALUATEPfS_S_$_Z7J_1_2_2PfS_,($_Z10J_EVALUATEPfS_S_$_Z7J_1_2_3PfS_ - $_Z10J_EVALUATEPfS_S_$_Z7J_1_2_2PfS_)
$_Z10J_EVALUATEPfS_S_$_Z7J_1_2_2PfS_:
[----:B------:R-:W-:Y:S01]  /*1470*/  IMAD.MOV.U32 R4, RZ, RZ, 0x40000000 ;  /* 0x40000000ff047424 */ /* 0x000fe200078e00ff */
[----:B------:R-:W-:Y:S06]  /*1480*/  RET.REL.NODEC R20 `(_Z10J_EVALUATEPfS_S_) ;  /* 0xffffffe814dc7950 */ /* 0x000fec0003c3ffff */
        .type           $_Z10J_EVALUATEPfS_S_$_Z7J_1_2_3PfS_,@function
        .size           $_Z10J_EVALUATEPfS_S_$_Z7J_1_2_3PfS_,($_Z10J_EVALUATEPfS_S_$_Z7J_1_2_4PfS_ - $_Z10J_EVALUATEPfS_S_$_Z7J_1_2_3PfS_)
$_Z10J_EVALUATEPfS_S_$_Z7J_1_2_3PfS_:
[----:B------:R-:W-:Y:S01]  /*1490*/  MOV R4, RZ ;  /* 0x000000ff00047202 */ /* 0x000fe20000000f00 */
[----:B------:R-:W-:Y:S06]  /*14a0*/  RET.REL.NODEC R20 `(_Z10J_EVALUATEPfS_S_) ;  /* 0xffffffe814d47950 */ /* 0x000fec0003c3ffff */
        .type           $_Z10J_EVALUATEPfS_S_$_Z7J_1_2_4PfS_,@function
        .size           $_Z10J_EVALUATEPfS_S_$_Z7J_1_2_4PfS_,($_Z10J_EVALUATEPfS_S_$_Z7J_1_2_5PfS_ - $_Z10J_EVALUATEPfS_S_$_Z7J_1_2_4PfS_)
$_Z10J_EVALUATEPfS_S_$_Z7J_1_2_4PfS_:
[----:B------:R-:W-:Y:S01]  /*14b0*/  IMAD.MOV.U32 R4, RZ, RZ, RZ ;  /* 0x000000ffff047224 */ /* 0x000fe200078e00ff */
[----:B------:R-:W-:Y:S06]  /*14c0*/  RET.REL.NODEC R20 `(_Z10J_EVALUATEPfS_S_) ;  /* 0xffffffe814cc7950 */ /* 0x000fec0003c3ffff */
        .type           $_Z10J_EVALUATEPfS_S_$_Z7J_1_2_5PfS_,@function
        .size           $_Z10J_EVALUATEPfS_S_$_Z7J_1_2_5PfS_,($_Z10J_EVALUATEPfS_S_$_Z7J_1_2_6PfS_ - $_Z10J_EVALUATEPfS_S_$_Z7J_1_2_5PfS_)
$_Z10J_EVALUATEPfS_S_$_Z7J_1_2_5PfS_:
[----:B------:R-:W-:Y:S01]  /*14d0*/  HFMA2 R4, -RZ, RZ, 0, 0 ;  /* 0x00000000ff047431 */ /* 0x000fe200000001ff */
[----:B------:R-:W-:Y:S06]  /*14e0*/  RET.REL.NODEC R20 `(_Z10J_EVALUATEPfS_S_) ;  /* 0xffffffe814c47950 */ /* 0x000fec0003c3ffff */
        .type           $_Z10J_EVALUATEPfS_S_$_Z7J_1_2_6PfS_,@function
        .size           $_Z10J_EVALUATEPfS_S_$_Z7J_1_2_6PfS_,($_Z10J_EVALUATEPfS_S_$_Z7J_1_2_7PfS_ - $_Z10J_EVALUATEPfS_S_$_Z7J_1_2_6PfS_)
$_Z10J_EVALUATEPfS_S_$_Z7J_1_2_6PfS_:
[----:B------:R-:W-:Y:S01]  /*14f0*/  IMAD.MOV.U32 R4, RZ, RZ, RZ ;  /* 0x000000ffff047224 */ /* 0x000fe200078e00ff */
[----:B------:R-:W-:Y:S06]  /*1500*/  RET.REL.NODEC R20 `(_Z10J_EVALUATEPfS_S_) ;  /* 0xffffffe814bc7950 */ /* 0x000fec0003c3ffff */
        .type           $_Z10J_EVALUATEPfS_S_$_Z7J_1_2_7PfS_,@function
        .size           $_Z10J_EVALUATEPfS_S_$_Z7J_1_2_7PfS_,($_Z10J_EVALUATEPfS_S_$_Z7J_1_2_8PfS_ - $_Z10J_EVALUATEPfS_S_$_Z7J_1_2_7PfS_)
$_Z10J_EVALUATEPfS_S_$_Z7J_1_2_7PfS_:
[----:B------:R-:W-:Y:S01]  /*1510*/  MOV R4, RZ ;  /* 0x000000ff00047202 */ /* 0x000fe20000000f00 */
[----:B------:R-:W-:Y:S06]  /*1520*/  RET.REL.NODEC R20 `(_Z10J_EVALUATEPfS_S_) ;  /* 0xffffffe814b47950 */ /* 0x000fec0003c3ffff */
        .type           $_Z10J_EVALUATEPfS_S_$_Z7J_1_2_8PfS_,@function
        .size           $_Z10J_EVALUATEPfS_S_$_Z7J_1_2_8PfS_,($_Z10J_EVALUATEPfS_S_$_Z7J_1_2_9PfS_ - $_Z10J_EVALUATEPfS_S_$_Z7J_1_2_8PfS_)
$_Z10J_EVALUATEPfS_S_$_Z7J_1_2_8PfS_:
[----:B------:R-:W-:Y:S01]  /*1530*/  IMAD.MOV.U32 R4, RZ, RZ, RZ ;  /* 0x000000ffff047224 */ /* 0x000fe200078e00ff */
[----:B------:R-:W-:Y:S06]  /*1540*/  RET.REL.NODEC R20 `(_Z10J_EVALUATEPfS_S_) ;  /* 0xffffffe814ac7950 */ /* 0x000fec0003c3ffff */
        .type           $_Z10J_EVALUATEPfS_S_$_Z7J_1_2_9PfS_,@function
        .size           $_Z10J_EVALUATEPfS_S_$_Z7J_1_2_9PfS_,($_Z10J_EVALUATEPfS_S_$_Z7J_1_3_0PfS_ - $_Z10J_EVALUATEPfS_S_$_Z7J_1_2_9PfS_)
$_Z10J_EVALUATEPfS_S_$_Z7J_1_2_9PfS_:
[----:B------:R-:W-:Y:S01]  /*1550*/  HFMA2 R4, -RZ, RZ, 0, 0 ;  /* 0x00000000ff047431 */ /* 0x000fe200000001ff */
[----:B------:R-:W-:Y:S06]  /*1560*/  RET.REL.NODEC R20 `(_Z10J_EVALUATEPfS_S_) ;  /* 0xffffffe814a47950 */ /* 0x000fec0003c3ffff */
        .type           $_Z10J_EVALUATEPfS_S_$_Z7J_1_3_0PfS_,@function
        .size           $_Z10J_EVALUATEPfS_S_$_Z7J_1_3_0PfS_,($_Z10J_EVALUATEPfS_S_$_Z7J_1_3_1PfS_ - $_Z10J_EVALUATEPfS_S_$_Z7J_1_3_0PfS_)
$_Z10J_EVALUATEPfS_S_$_Z7J_1_3_0PfS_:
[----:B------:R-:W-:Y:S01]  /*1570*/  IMAD.MOV.U32 R4, RZ, RZ, RZ ;  /* 0x000000ffff047224 */ /* 0x000fe200078e00ff */
[----:B------:R-:W-:Y:S06]  /*1580*/  RET.REL.NODEC R20 `(_Z10J_EVALUATEPfS_S_) ;  /* 0xffffffe8149c7950 */ /* 0x000fec0003c3ffff */
        .type           $_Z10J_EVALUATEPfS_S_$_Z7J_1_3_1PfS_,@function
        .size           $_Z10J_EVALUATEPfS_S_$_Z7J_1_3_1PfS_,($_Z10J_EVALUATEPfS_S_$_Z7J_1_3_2PfS_ - $_Z10J_EVALUATEPfS_S_$_Z7J_1_3_1PfS_)
$_Z10J_EVALUATEPfS_S_$_Z7J_1_3_1PfS_:
[----:B------:R-:W-:Y:S01]  /*1590*/  MOV R4, RZ ;  /* 0x000000ff00047202 */ /* 0x000fe20000000f00 */
[----:B------:R-:W-:Y:S06]  /*15a0*/  RET.REL.NODEC R20 `(_Z10J_EVALUATEPfS_S_) ;  /* 0xffffffe814947950 */ /* 0x000fec0003c3ffff */
        .type           $_Z10J_EVALUATEPfS_S_$_Z7J_1_3_2PfS_,@function
        .size           $_Z10J_EVALUATEPfS_S_$_Z7J_1_3_2PfS_,($_Z10J_EVALUATEPfS_S_$_Z7J_1_3_3PfS_ - $_Z10J_EVALUATEPfS_S_$_Z7J_1_3_2PfS_)
$_Z10J_EVALUATEPfS_S_$_Z7J_1_3_2PfS_:
[----:B------:R-:W-:Y:S01]  /*15b0*/  IMAD.MOV.U32 R4, RZ, RZ, RZ ;  /* 0x000000ffff047224 */ /* 0x000fe200078e00ff */
[----:B------:R-:W-:Y:S06]  /*15c0*/  RET.REL.NODEC R20 `(_Z10J_EVALUATEPfS_S_) ;  /* 0xffffffe8148c7950 */ /* 0x000fec0003c3ffff */
        .type           $_Z10J_EVALUATEPfS_S_$_Z7J_1_3_3PfS_,@function
        .size           $_Z10J_EVALUATEPfS_S_$_Z7J_1_3_3PfS_,($_Z10J_EVALUATEPfS_S_$_Z7J_1_3_4PfS_ - $_Z10J_EVALUATEPfS_S_$_Z7J_1_3_3PfS_)
$_Z10J_EVALUATEPfS_S_$_Z7J_1_3_3PfS_:
[----:B------:R-:W-:Y:S01]  /*15d0*/  HFMA2 R4, -RZ, RZ, 2, 0 ;  /* 0x40000000ff047431 */ /* 0x000fe200000001ff */
[----:B------:R-:W-:Y:S06]  /*15e0*/  RET.REL.NODEC R20 `(_Z10J_EVALUATEPfS_S_) ;  /* 0xffffffe814847950 */ /* 0x000fec0003c3ffff */
        .type           $_Z10J_EVALUATEPfS_S_$_Z7J_1_3_4PfS_,@function
        .size           $_Z10J_EVALUATEPfS_S_$_Z7J_1_3_4PfS_,($_Z10J_EVALUATEPfS_S_$_Z7J_1_3_5PfS_ - $_Z10J_EVALUATEPfS_S_$_Z7J_1_3_4PfS_)
$_Z10J_EVALUATEPfS_S_$_Z7J_1_3_4PfS_:
[----:B------:R-:W-:Y:S01]  /*15f0*/  IMAD.MOV.U32 R4, RZ, RZ, RZ ;  /* 0x000000ffff047224 */ /* 0x000fe200078e00ff */
[----:B------:R-:W-:Y:S06]  /*1600*/  RET.REL.NODEC R20 `(_Z10J_EVALUATEPfS_S_) ;  /* 0xffffffe8147c7950 */ /* 0x000fec0003c3ffff */
        .type           $_Z10J_EVALUATEPfS_S_$_Z7J_1_3_5PfS_,@function
        .size           $_Z10J_EVALUATEPfS_S_$_Z7J_1_3_5PfS_,($_Z10J_EVALUATEPfS_S_$_Z7J_1_3_6PfS_ - $_Z10J_EVALUATEPfS_S_$_Z7J_1_3_5PfS_)
$_Z10J_EVALUATEPfS_S_$_Z7J_1_3_5PfS_:
[----:B------:R-:W-:Y:S01]  /*1610*/  MOV R4, RZ ;  /* 0x000000ff00047202 */ /* 0x000fe20000000f00 */
[----:B------:R-:W-:Y:S06]  /*1620*/  RET.REL.NODEC R20 `(_Z10J_EVALUATEPfS_S_) ;  /* 0xffffffe814747950 */ /* 0x000fec0003c3ffff */
        .type           $_Z10J_EVALUATEPfS_S_$_Z7J_1_3_6PfS_,@function
        .size           $_Z10J_EVALUATEPfS_S_$_Z7J_1_3_6PfS_,($_Z10J_EVALUATEPfS_S_$_Z7J_1_3_7PfS_ - $_Z10J_EVALUATEPfS_S_$_Z7J_1_3_6PfS_)
$_Z10J_EVALUATEPfS_S_$_Z7J_1_3_6PfS_:
[----:B------:R-:W-:Y:S01]  /*1630*/  IMAD.MOV.U32 R4, RZ, RZ, RZ ;  /* 0x000000ffff047224 */ /* 0x000fe200078e00ff */
[----:B------:R-:W-:Y:S06]  /*1640*/  RET.REL.NODEC R20 `(_Z10J_EVALUATEPfS_S_) ;  /* 0xffffffe8146c7950 */ /* 0x000fec0003c3ffff */
        .type           $_Z10J_EVALUATEPfS_S_$_Z7J_1_3_7PfS_,@function
        .size           $_Z10J_EVALUATEPfS_S_$_Z7J_1_3_7PfS_,($_Z10J_EVALUATEPfS_S_$_Z7J_1_3_8PfS_ - $_Z10J_EVALUATEPfS_S_$_Z7J_1_3_7PfS_)
$_Z10J_EVALUATEPfS_S_$_Z7J_1_3_7PfS_:
[----:B------:R-:W-:Y:S01]  /*1650*/  HFMA2 R4, -RZ, RZ, 0, 0 ;  /* 0x00000000ff047431 */ /* 0x000fe200000001ff */
[----:B------:R-:W-:Y:S06]  /*1660*/  RET.REL.NODEC R20 `(_Z10J_EVALUATEPfS_S_) ;  /* 0xffffffe814647950 */ /* 0x000fec0003c3ffff */
        .type           $_Z10J_EVALUATEPfS_S_$_Z7J_1_3_8PfS_,@function
        .size           $_Z10J_EVALUATEPfS_S_$_Z7J_1_3_8PfS_,($_Z10J_EVALUATEPfS_S_$_Z7J_1_3_9PfS_ - $_Z10J_EVALUATEPfS_S_$_Z7J_1_3_8PfS_)
$_Z10J_EVALUATEPfS_S_$_Z7J_1_3_8PfS_:
[----:B------:R-:W-:Y:S01]  /*1670*/  IMAD.MOV.U32 R4, RZ, RZ, RZ ;  /* 0x000000ffff047224 */ /* 0x000fe200078e00ff */
[----:B------:R-:W-:Y:S06]  /*1680*/  RET.REL.NODEC R20 `(_Z10J_EVALUATEPfS_S_) ;  /* 0xffffffe8145c7950 */ /* 0x000fec0003c3ffff */
        .type           $_Z10J_EVALUATEPfS_S_$_Z7J_1_3_9PfS_,@function
        .size           $_Z10J_EVALUATEPfS_S_$_Z7J_1_3_9PfS_,($_Z10J_EVALUATEPfS_S_$_Z7J_1_4_0PfS_ - $_Z10J_EVALUATEPfS_S_$_Z7J_1_3_9PfS_)
$_Z10J_EVALUATEPfS_S_$_Z7J_1_3_9PfS_:
[----:B------:R-:W-:Y:S01]  /*1690*/  MOV R4, RZ ;  /* 0x000000ff00047202 */ /* 0x000fe20000000f00 */
[----:B------:R-:W-:Y:S06]  /*16a0*/  RET.REL.NODEC R20 `(_Z10J_EVALUATEPfS_S_) ;  /* 0xffffffe814547950 */ /* 0x000fec0003c3ffff */
        .type           $_Z10J_EVALUATEPfS_S_$_Z7J_1_4_0PfS_,@function
        .size           $_Z10J_EVALUATEPfS_S_$_Z7J_1_4_0PfS_,($_Z10J_EVALUATEPfS_S_$_Z7J_1_4_1PfS_ - $_Z10J_EVALUATEPfS_S_$_Z7J_1_4_0PfS_)
$_Z10J_EVALUATEPfS_S_$_Z7J_1_4_0PfS_:
[----:B------:R-:W-:Y:S01]  /*16b0*/  IMAD.MOV.U32 R4, RZ, RZ, RZ ;  /* 0x000000ffff047224 */ /* 0x000fe200078e00ff */
[----:B------:R-:W-:Y:S06]  /*16c0*/  RET.REL.NODEC R20 `(_Z10J_EVALUATEPfS_S_) ;  /* 0xffffffe8144c7950 */ /* 0x000fec0003c3ffff */
        .type           $_Z10J_EVALUATEPfS_S_$_Z7J_1_4_1PfS_,@function
        .size           $_Z10J_EVALUATEPfS_S_$_Z7J_1_4_1PfS_,($_Z10J_EVALUATEPfS_S_$_Z7J_1_4_2PfS_ - $_Z10J_EVALUATEPfS_S_$_Z7J_1_4_1PfS_)
$_Z10J_EVALUATEPfS_S_$_Z7J_1_4_1PfS_:
[----:B------:R-:W-:Y:S01]  /*16d0*/  HFMA2 R4, -RZ, RZ, 0, 0 ;  /* 0x00000000ff047431 */ /* 0x000fe200000001ff */
[----:B------:R-:W-:Y:S06]  /*16e0*/  RET.REL.NODEC R20 `(_Z10J_EVALUATEPfS_S_) ;  /* 0xffffffe814447950 */ /* 0x000fec0003c3ffff */
        .type           $_Z10J_EVALUATEPfS_S_$_Z7J_1_4_2PfS_,@function
        .size           $_Z10J_EVALUATEPfS_S_$_Z7J_1_4_2PfS_,($_Z10J_EVALUATEPfS_S_$_Z7J_1_4_3PfS_ - $_Z10J_EVALUATEPfS_S_$_Z7J_1_4_2PfS_)
$_Z10J_EVALUATEPfS_S_$_Z7J_1_4_2PfS_:
[----:B------:R-:W-:Y:S01]  /*16f0*/  IMAD.MOV.U32 R4, RZ, RZ, RZ ;  /* 0x000000ffff047224 */ /* 0x000fe200078e00ff */
[----:B------:R-:W-:Y:S06]  /*1700*/  RET.REL.NODEC R20 `(_Z10J_EVALUATEPfS_S_) ;  /* 0xffffffe8143c7950 */ /* 0x000fec0003c3ffff */
        .type           $_Z10J_EVALUATEPfS_S_$_Z7J_1_4_3PfS_,@function
        .size           $_Z10J_EVALUATEPfS_S_$_Z7J_1_4_3PfS_,($_Z10J_EVALUATEPfS_S_$_Z7J_1_4_4PfS_ - $_Z10J_EVALUATEPfS_S_$_Z7J_1_4_3PfS_)
$_Z10J_EVALUATEPfS_S_$_Z7J_1_4_3PfS_:
[----:B------:R-:W-:Y:S01]  /*1710*/  MOV R4, RZ ;  /* 0x000000ff00047202 */ /* 0x000fe20000000f00 */
[----:B------:R-:W-:Y:S06]  /*1720*/  RET.REL.NODEC R20 `(_Z10J_EVALUATEPfS_S_) ;  /* 0xffffffe814347950 */ /* 0x000fec0003c3ffff */
        .type           $_Z10J_EVALUATEPfS_S_$_Z7J_1_4_4PfS_,@function
        .size           $_Z10J_EVALUATEPfS_S_$_Z7J_1_4_4PfS_,($_Z10J_EVALUATEPfS_S_$_Z7J_1_4_5PfS_ - $_Z10J_EVALUATEPfS_S_$_Z7J_1_4_4PfS_)
$_Z10J_EVALUATEPfS_S_$_Z7J_1_4_4PfS_:
[----:B------:R-:W-:Y:S01]  /*1730*/  IMAD.MOV.U32 R4, RZ, RZ, 0x40000000 ;  /* 0x40000000ff047424 */ /* 0x000fe200078e00ff */
[----:B------:R-:W-:Y:S06]  /*1740*/  RET.REL.NODEC R20 `(_Z10J_EVALUATEPfS_S_) ;  /* 0xffffffe8142c7950 */ /* 0x000fec0003c3ffff */
        .type           $_Z10J_EVALUATEPfS_S_$_Z7J_1_4_5PfS_,@function
        .size           $_Z10J_EVALUATEPfS_S_$_Z7J_1_4_5PfS_,($_Z10J_EVALUATEPfS_S_$_Z7J_1_4_6PfS_ - $_Z10J_EVALUATEPfS_S_$_Z7J_1_4_5PfS_)
$_Z10J_EVALUATEPfS_S_$_Z7J_1_4_5PfS_:
[----:B------:R-:W-:Y:S01]  /*1750*/  HFMA2 R4, -RZ, RZ, 0, 0 ;  /* 0x00000000ff047431 */ /* 0x000fe200000001ff */
[----:B------:R-:W-:Y:S06]  /*1760*/  RET.REL.NODEC R20 `(_Z10J_EVALUATEPfS_S_) ;  /* 0xffffffe814247950 */ /* 0x000fec0003c3ffff */
        .type           $_Z10J_EVALUATEPfS_S_$_Z7J_1_4_6PfS_,@function
        .size           $_Z10J_EVALUATEPfS_S_$_Z7J_1_4_6PfS_,($_Z10J_EVALUATEPfS_S_$_Z7J_1_4_7PfS_ - $_Z10J_EVALUATEPfS_S_$_Z7J_1_4_6PfS_)
$_Z10J_EVALUATEPfS_S_$_Z7J_1_4_6PfS_:
[----:B------:R-:W-:Y:S01]  /*1770*/  IMAD.MOV.U32 R4, RZ, RZ, RZ ;  /* 0x000000ffff047224 */ /* 0x000fe200078e00ff */
[----:B------:R-:W-:Y:S06]  /*1780*/  RET.REL.NODEC R20 `(_Z10J_EVALUATEPfS_S_) ;  /* 0xffffffe8141c7950 */ /* 0x000fec0003c3ffff */
        .type           $_Z10J_EVALUATEPfS_S_$_Z7J_1_4_7PfS_,@function
        .size           $_Z10J_EVALUATEPfS_S_$_Z7J_1_4_7PfS_,($_Z10J_EVALUATEPfS_S_$_Z7J_1_4_8PfS_ - $_Z10J_EVALUATEPfS_S_$_Z7J_1_4_7PfS_)
$_Z10J_EVALUATEPfS_S_$_Z7J_1_4_7PfS_:
[----:B------:R-:W-:Y:S01]  /*1790*/  MOV R4, RZ ;  /* 0x000000ff00047202 */ /* 0x000fe20000000f00 */
[----:B------:R-:W-:Y:S06]  /*17a0*/  RET.REL.NODEC R20 `(_Z10J_EVALUATEPfS_S_) ;  /* 0xffffffe814147950 */ /* 0x000fec0003c3ffff */
        .type           $_Z10J_EVALUATEPfS_S_$_Z7J_1_4_8PfS_,@function
        .size           $_Z10J_EVALUATEPfS_S_$_Z7J_1_4_8PfS_,($_Z10J_EVALUATEPfS_S_$_Z7J_1_4_9PfS_ - $_Z10J_EVALUATEPfS_S_$_Z7J_1_4_8PfS_)
$_Z10J_EVALUATEPfS_S_$_Z7J_1_4_8PfS_:
[----:B------:R-:W-:Y:S01]  /*17b0*/  IMAD.MOV.U32 R4, RZ, RZ, RZ ;  /* 0x000000ffff047224 */ /* 0x000fe200078e00ff */
[----:B------:R-:W-:Y:S06]  /*17c0*/  RET.REL.NODEC R20 `(_Z10J_EVALUATEPfS_S_) ;  /* 0xffffffe8140c7950 */ /* 0x000fec0003c3ffff */
        .type           $_Z10J_EVALUATEPfS_S_$_Z7J_1_4_9PfS_,@function
        .size           $_Z10J_EVALUATEPfS_S_$_Z7J_1_4_9PfS_,($_Z10J_EVALUATEPfS_S_$_Z7J_1_5_0PfS_ - $_Z10J_EVALUATEPfS_S_$_Z7J_1_4_9PfS_)
$_Z10J_EVALUATEPfS_S_$_Z7J_1_4_9PfS_:
[----:B------:R-:W-:Y:S01]  /*17d0*/  HFMA2 R4, -RZ, RZ, 0, 0 ;  /* 0x00000000ff047431 */ /* 0x000fe200000001ff */
[----:B------:R-:W-:Y:S06]  /*17e0*/  RET.REL.NODEC R20 `(_Z10J_EVALUATEPfS_S_) ;  /* 0xffffffe814047950 */ /* 0x000fec0003c3ffff */
        .type           $_Z10J_EVALUATEPfS_S_$_Z7J_1_5_0PfS_,@function
        .size           $_Z10J_EVALUATEPfS_S_$_Z7J_1_5_0PfS_,($_Z10J_EVALUATEPfS_S_$_Z7J_1_5_1PfS_ - $_Z10J_EVALUATEPfS_S_$_Z7J_1_5_0PfS_)
$_Z10J_EVALUATEPfS_S_$_Z7J_1_5_0PfS_:
[----:B------:R-:W-:Y:S01]  /*17f0*/  IMAD.MOV.U32 R4, RZ, RZ, RZ ;  /* 0x000000ffff047224 */ /* 0x000fe200078e00ff */
[----:B------:R-:W-:Y:S06]  /*1800*/  RET.REL.NODEC R20 `(_Z10J_EVALUATEPfS_S_) ;  /* 0xffffffe414fc7950 */ /* 0x000fec0003c3ffff */
        .type           $_Z10J_EVALUATEPfS_S_$_Z7J_1_5_1PfS_,@function
        .size           $_Z10J_EVALUATEPfS_S_$_Z7J_1_5_1PfS_,($_Z10J_EVALUATEPfS_S_$_Z7J_1_5_2PfS_ - $_Z10J_EVALUATEPfS_S_$_Z7J_1_5_1PfS_)
$_Z10J_EVALUATEPfS_S_$_Z7J_1_5_1PfS_:
[----:B------:R-:W-:Y:S01]  /*1810*/  MOV R4, RZ ;  /* 0x000000ff00047202 */ /* 0x000fe20000000f00 */
[----:B------:R-:W-:Y:S06]  /*1820*/  RET.REL.NODEC R20 `(_Z10J_EVALUATEPfS_S_) ;  /* 0xffffffe414f47950 */ /* 0x000fec0003c3ffff */
        .type           $_Z10J_EVALUATEPfS_S_$_Z7J_1_5_2PfS_,@function
        .size           $_Z10J_EVALUATEPfS_S_$_Z7J_1_5_2PfS_,($_Z10J_EVALUATEPfS_S_$_Z7J_1_5_3PfS_ - $_Z10J_EVALUATEPfS_S_$_Z7J_1_5_2PfS_)
$_Z10J_EVALUATEPfS_S_$_Z7J_1_5_2PfS_:
[----:B------:R-:W-:Y:S01]  /*1830*/  IMAD.MOV.U32 R4, RZ, RZ, RZ ;  /* 0x000000ffff047224 */ /* 0x000fe200078e00ff */
[----:B------:R-:W-:Y:S06]  /*1840*/  RET.REL.NODEC R20 `(_Z10J_EVALUATEPfS_S_) ;  /* 0xffffffe414ec7950 */ /* 0x000fec0003c3ffff */
        .type           $_Z10J_EVALUATEPfS_S_$_Z7J_1_5_3PfS_,@function
        .size           $_Z10J_EVALUATEPfS_S_$_Z7J_1_5_3PfS_,($_Z10J_EVALUATEPfS_S_$_Z7J_1_5_4PfS_ - $_Z10J_EVALUATEPfS_S_$_Z7J_1_5_3PfS_)
$_Z10J_EVALUATEPfS_S_$_Z7J_1_5_3PfS_:
[----:B------:R-:W-:Y:S01]  /*1850*/  HFMA2 R4, -RZ, RZ, 0, 0 ;  /* 0x00000000ff047431 */ /* 0x000fe200000001ff */
[----:B------:R-:W-:Y:S06]  /*1860*/  RET.REL.NODEC R20 `(_Z10J_EVALUATEPfS_S_) ;  /* 0xffffffe414e47950 */ /* 0x000fec0003c3ffff */
        .type           $_Z10J_EVALUATEPfS_S_$_Z7J_1_5_4PfS_,@function
        .size           $_Z10J_EVALUATEPfS_S_$_Z7J_1_5_4PfS_,($_Z10J_EVALUATEPfS_S_$_Z7J_1_5_5PfS_ - $_Z10J_EVALUATEPfS_S_$_Z7J_1_5_4PfS_)
$_Z10J_EVALUATEPfS_S_$_Z7J_1_5_4PfS_:
[----:B------:R-:W-:Y:S01]  /*1870*/  IMAD.MOV.U32 R4, RZ, RZ, RZ ;  /* 0x000000ffff047224 */ /* 0x000fe200078e00ff */
[----:B------:R-:W-:Y:S06]  /*1880*/  RET.REL.NODEC R20 `(_Z10J_EVALUATEPfS_S_) ;  /* 0xffffffe414dc7950 */ /* 0x000fec0003c3ffff */
        .type           $_Z10J_EVALUATEPfS_S_$_Z7J_1_5_5PfS_,@function
        .size           $_Z10J_EVALUATEPfS_S_$_Z7J_1_5_5PfS_,($_Z10J_EVALUATEPfS_S_$_Z7J_1_5_6PfS_ - $_Z10J_EVALUATEPfS_S_$_Z7J_1_5_5PfS_)
$_Z10J_EVALUATEPfS_S_$_Z7J_1_5_5PfS_:
[----:B------:R-:W-:Y:S01]  /*1890*/  MOV R4, 0x40000000 ;  /* 0x4000000000047802 */ /* 0x000fe20000000f00 */
[----:B------:R-:W-:Y:S06]  /*18a0*/  RET.REL.NODEC R20 `(_Z10J_EVALUATEPfS_S_) ;  /* 0xffffffe414d47950 */ /* 0x000fec0003c3ffff */
        .type           $_Z10J_EVALUATEPfS_S_$_Z7J_1_5_6PfS_,@function
        .size           $_Z10J_EVALUATEPfS_S_$_Z7J_1_5_6PfS_,($_Z10J_EVALUATEPfS_S_$_Z7J_1_5_7PfS_ - $_Z10J_EVALUATEPfS_S_$_Z7J_1_5_6PfS_)
$_Z10J_EVALUATEPfS_S_$_Z7J_1_5_6PfS_:
[----:B------:R-:W-:Y:S01]  /*18b0*/  IMAD.MOV.U32 R4, RZ, RZ, RZ ;  /* 0x000000ffff047224 */ /* 0x000fe200078e00ff */
[----:B------:R-:W-:Y:S06]  /*18c0*/  RET.REL.NODEC R20 `(_Z10J_EVALUATEPfS_S_) ;  /* 0xffffffe414cc7950 */ /* 0x000fec0003c3ffff */
        .type           $_Z10J_EVALUATEPfS_S_$_Z7J_1_5_7PfS_,@function
        .size           $_Z10J_EVALUATEPfS_S_$_Z7J_1_5_7PfS_,($_Z10J_EVALUATEPfS_S_$_Z7J_1_5_8PfS_ - $_Z10J_EVALUATEPfS_S_$_Z7J_1_5_7PfS_)
$_Z10J_EVALUATEPfS_S_$_Z7J_1_5_7PfS_:
[----:B------:R-:W-:Y:S01]  /*18d0*/  HFMA2 R4, -RZ, RZ, 0, 0 ;  /* 0x00000000ff047431 */ /* 0x000fe200000001ff */
[----:B------:R-:W-:Y:S06]  /*18e0*/  RET.REL.NODEC R20 `(_Z10J_EVALUATEPfS_S_) ;  /* 0xffffffe414c47950 */ /* 0x000fec0003c3ffff */
        .type           $_Z10J_EVALUATEPfS_S_$_Z7J_1_5_8PfS_,@function
        .size           $_Z10J_EVALUATEPfS_S_$_Z7J_1_5_8PfS_,($_Z10J_EVALUATEPfS_S_$_Z7J_1_5_9PfS_ - $_Z10J_EVALUATEPfS_S_$_Z7J_1_5_8PfS_)
$_Z10J_EVALUATEPfS_S_$_Z7J_1_5_8PfS_:
[----:B------:R-:W-:Y:S01]  /*18f0*/  IMAD.MOV.U32 R4, RZ, RZ, RZ ;  /* 0x000000ffff047224 */ /* 0x000fe200078e00ff */
[----:B------:R-:W-:Y:S06]  /*1900*/  RET.REL.NODEC R20 `(_Z10J_EVALUATEPfS_S_) ;  /* 0xffffffe414bc7950 */ /* 0x000fec0003c3ffff */
        .type           $_Z10J_EVALUATEPfS_S_$_Z7J_1_5_9PfS_,@function
        .size           $_Z10J_EVALUATEPfS_S_$_Z7J_1_5_9PfS_,($_Z10J_EVALUATEPfS_S_$_Z7J_1_6_0PfS_ - $_Z10J_EVALUATEPfS_S_$_Z7J_1_5_9PfS_)
$_Z10J_EVALUATEPfS_S_$_Z7J_1_5_9PfS_:
[----:B------:R-:W-:Y:S01]  /*1910*/  MOV R4, RZ ;  /* 0x000000ff00047202 */ /* 0x000fe20000000f00 */
[----:B------:R-:W-:Y:S06]  /*1920*/  RET.REL.NODEC R20 `(_Z10J_EVALUATEPfS_S_) ;  /* 0xffffffe414b47950 */ /* 0x000fec0003c3ffff */
        .type           $_Z10J_EVALUATEPfS_S_$_Z7J_1_6_0PfS_,@function
        .size           $_Z10J_EVALUATEPfS_S_$_Z7J_1_6_0PfS_,($_Z10J_EVALUATEPfS_S_$_Z7J_1_6_1PfS_ - $_Z10J_EVALUATEPfS_S_$_Z7J_1_6_0PfS_)
$_Z10J_EVALUATEPfS_S_$_Z7J_1_6_0PfS_:
[----:B------:R-:W-:Y:S01]  /*1930*/  IMAD.MOV.U32 R4, RZ, RZ, 0x3f800000 ;  /* 0x3f800000ff047424 */ /* 0x000fe200078e00ff */
[----:B------:R-:W-:Y:S06]  /*1940*/  RET.REL.NODEC R20 `(_Z10J_EVALUATEPfS_S_) ;  /* 0xffffffe414ac7950 */ /* 0x000fec0003c3ffff */
        .type           $_Z10J_EVALUATEPfS_S_$_Z7J_1_6_1PfS_,@function
        .size           $_Z10J_EVALUATEPfS_S_$_Z7J_1_6_1PfS_,($_Z10J_EVALUATEPfS_S_$_Z7J_1_6_2PfS_ - $_Z10J_EVALUATEPfS_S_$_Z7J_1_6_1PfS_)
$_Z10J_EVALUATEPfS_S_$_Z7J_1_6_1PfS_:
[----:B------:R-:W-:Y:S01]  /*1950*/  HFMA2 R4, -RZ, RZ, 0, 0 ;  /* 0x00000000ff047431 */ /* 0x000fe200000001ff */
[----:B------:R-:W-:Y:S06]  /*1960*/  RET.REL.NODEC R20 `(_Z10J_EVALUATEPfS_S_) ;  /* 0xffffffe414a47950 */ /* 0x000fec0003c3ffff */
        .type           $_Z10J_EVALUATEPfS_S_$_Z7J_1_6_2PfS_,@function
        .size           $_Z10J_EVALUATEPfS_S_$_Z7J_1_6_2PfS_,($_Z10J_EVALUATEPfS_S_$_Z7J_1_6_3PfS_ - $_Z10J_EVALUATEPfS_S_$_Z7J_1_6_2PfS_)
$_Z10J_EVALUATEPfS_S_$_Z7J_1_6_2PfS_:
[----:B------:R-:W-:Y:S01]  /*1970*/  IMAD.MOV.U32 R4, RZ, RZ, RZ ;  /* 0x000000ffff047224 */ /* 0x000fe200078e00ff */
[----:B------:R-:W-:Y:S06]  /*1980*/  RET.REL.NODEC R20 `(_Z10J_EVALUATEPfS_S_) ;  /* 0xffffffe4149c7950 */ /* 0x000fec0003c3ffff */
        .type           $_Z10J_EVALUATEPfS_S_$_Z7J_1_6_3PfS_,@function
        .size           $_Z10J_EVALUATEPfS_S_$_Z7J_1_6_3PfS_,($_Z10J_EVALUATEPfS_S_$_Z7J_1_6_4PfS_ - $_Z10J_EVALUATEPfS_S_$_Z7J_1_6_3PfS_)
$_Z10J_EVALUATEPfS_S_$_Z7J_1_6_3PfS_:
[----:B------:R-:W-:Y:S01]  /*1990*/  MOV R4, RZ ;  /* 0x000000ff00047202 */ /* 0x000fe20000000f00 */
[----:B------:R-:W-:Y:S06]  /*19a0*/  RET.REL.NODEC R20 `(_Z10J_EVALUATEPfS_S_) ;  /* 0xffffffe414947950 */ /* 0x000fec0003c3ffff */
        .type           $_Z10J_EVALUATEPfS_S_$_Z7J_1_6_4PfS_,@function
        .size           $_Z10J_EVALUATEPfS_S_$_Z7J_1_6_4PfS_,($_Z10J_EVALUATEPfS_S_$_Z7J_1_6_5PfS_ - $_Z10J_EVALUATEPfS_S_$_Z7J_1_6_4PfS_)
$_Z10J_EVALUATEPfS_S_$_Z7J_1_6_4PfS_:
[----:B------:R-:W-:Y:S01]  /*19b0*/  IMAD.MOV.U32 R4, RZ, RZ, RZ ;  /* 0x000000ffff047224 */ /* 0x000fe200078e00ff */
[----:B------:R-:W-:Y:S06]  /*19c0*/  RET.REL.NODEC R20 `(_Z10J_EVALUATEPfS_S_) ;  /* 0xffffffe4148c7950 */ /* 0x000fec0003c3ffff */
        .type           $_Z10J_EVALUATEPfS_S_$_Z7J_1_6_5PfS_,@function
        .size           $_Z10J_EVALUATEPfS_S_$_Z7J_1_6_5PfS_,($_Z10J_EVALUATEPfS_S_$_Z7J_1_6_6PfS_ - $_Z10J_EVALUATEPfS_S_$_Z7J_1_6_5PfS_)
$_Z10J_EVALUATEPfS_S_$_Z7J_1_6_5PfS_:
[----:B------:R-:W-:Y:S01]  /*19d0*/  HFMA2 R4, -RZ, RZ, 0, 0 ;  /* 0x00000000ff047431 */ /* 0x000fe200000001ff */
[----:B------:R-:W-:Y:S06]  /*19e0*/  RET.REL.NODEC R20 `(_Z10J_EVALUATEPfS_S_) ;  /* 0xffffffe414847950 */ /* 0x000fec0003c3ffff */
        .type           $_Z10J_EVALUATEPfS_S_$_Z7J_1_6_6PfS_,@function
        .size           $_Z10J_EVALUATEPfS_S_$_Z7J_1_6_6PfS_,($_Z10J_EVALUATEPfS_S_$_Z7J_1_6_7PfS_ - $_Z10J_EVALUATEPfS_S_$_Z7J_1_6_6PfS_)
$_Z10J_EVALUATEPfS_S_$_Z7J_1_6_6PfS_:
[----:B------:R-:W-:Y:S01]  /*19f0*/  IMAD.MOV.U32 R4, RZ, RZ, RZ ;  /* 0x000000ffff047224 */ /* 0x000fe200078e00ff */
[----:B------:R-:W-:Y:S06]  /*1a00*/  RET.REL.NODEC R20 `(_Z10J_EVALUATEPfS_S_) ;  /* 0xffffffe4147c7950 */ /* 0x000fec0003c3ffff */
        .type           $_Z10J_EVALUATEPfS_S_$_Z7J_1_6_7PfS_,@function
        .size           $_Z10J_EVALUATEPfS_S_$_Z7J_1_6_7PfS_,($_Z10J_EVALUATEPfS_S_$_Z7J_1_6_8PfS_ - $_Z10J_EVALUATEPfS_S_$_Z7J_1_6_7PfS_)
$_Z10J_EVALUATEPfS_S_$_Z7J_1_6_7PfS_:
[----:B------:R-:W-:Y:S01]  /*1a10*/  MOV R4, RZ ;  /* 0x000000ff00047202 */ /* 0x000fe20000000f00 */
[----:B------:R-:W-:Y:S06]  /*1a20*/  RET.REL.NODEC R20 `(_Z10J_EVALUATEPfS_S_) ;  /* 0xffffffe414747950 */ /* 0x000fec0003c3ffff */
        .type           $_Z10J_EVALUATEPfS_S_$_Z7J_1_6_8PfS_,@function
        .size           $_Z10J_EVALUATEPfS_S_$_Z7J_1_6_8PfS_,($_Z10J_EVALUATEPfS_S_$_Z7J_1_6_9PfS_ - $_Z10J_EVALUATEPfS_S_$_Z7J_1_6_8PfS_)
$_Z10J_EVALUATEPfS_S_$_Z7J_1_6_8PfS_:
[----:B------:R-:W-:Y:S01]  /*1a30*/  IMAD.MOV.U32 R4, RZ, RZ, RZ ;  /* 0x000000ffff047224 */ /* 0x000fe200078e00ff */
[----:B------:R-:W-:Y:S06]  /*1a40*/  RET.REL.NODEC R20 `(_Z10J_EVALUATEPfS_S_) ;  /* 0xffffffe4146c7950 */ /* 0x000fec0003c3ffff */
        .type           $_Z10J_EVALUATEPfS_S_$_Z7J_1_6_9PfS_,@function
        .size           $_Z10J_EVALUATEPfS_S_$_Z7J_1_6_9PfS_,($_Z10J_EVALUATEPfS_S_$_Z7J_1_7_0PfS_ - $_Z10J_EVALUATEPfS_S_$_Z7J_1_6_9PfS_)
$_Z10J_EVALUATEPfS_S_$_Z7J_1_6_9PfS_:
[----:B------:R-:W-:Y:S01]  /*1a50*/  HFMA2 R4, -RZ, RZ, 0, 0 ;  /* 0x00000000ff047431 */ /* 0x000fe200000001ff */
[----:B------:R-:W-:Y:S06]  /*1a60*/  RET.REL.NODEC R20 `(_Z10J_EVALUATEPfS_S_) ;  /* 0xffffffe414647950 */ /* 0x000fec0003c3ffff */
        .type           $_Z10J_EVALUATEPfS_S_$_Z7J_1_7_0PfS_,@function
        .size           $_Z10J_EVALUATEPfS_S_$_Z7J_1_7_0PfS_,($_Z10J_EVALUATEPfS_S_$_Z7J_1_7_1PfS_ - $_Z10J_EVALUATEPfS_S_$_Z7J_1_7_0PfS_)
$_Z10J_EVALUATEPfS_S_$_Z7J_1_7_0PfS_:
[----:B------:R-:W-:Y:S01]  /*1a70*/  IMAD.MOV.U32 R4, RZ, RZ, -0x40800000 ;  /* 0xbf800000ff047424 */ /* 0x000fe200078e00ff */
[----:B------:R-:W-:Y:S06]  /*1a80*/  RET.REL.NODEC R20 `(_Z10J_EVALUATEPfS_S_) ;  /* 0xffffffe4145c7950 */ /* 0x000fec0003c3ffff */
        .type           $_Z10J_EVALUATEPfS_S_$_Z7J_1_7_1PfS_,@function
        .size           $_Z10J_EVALUATEPfS_S_$_Z7J_1_7_1PfS_,($_Z10J_EVALUATEPfS_S_$_Z7J_1_7_2PfS_ - $_Z10J_EVALUATEPfS_S_$_Z7J_1_7_1PfS_)
$_Z10J_EVALUATEPfS_S_$_Z7J_1_7_1PfS_:
[----:B------:R-:W-:Y:S01]  /*1a90*/  MOV R4, RZ ;  /* 0x000000ff00047202 */ /* 0x000fe20000000f00 */
[----:B------:R-:W-:Y:S06]  /*1aa0*/  RET.REL.NODEC R20 `(_Z10J_EVALUATEPfS_S_) ;  /* 0xffffffe414547950 */ /* 0x000fec0003c3ffff */
        .type           $_Z10J_EVALUATEPfS_S_$_Z7J_1_7_2PfS_,@function
        .size           $_Z10J_EVALUATEPfS_S_$_Z7J_1_7_2PfS_,($_Z10J_EVALUATEPfS_S_$_Z7J_1_7_3PfS_ - $_Z10J_EVALUATEPfS_S_$_Z7J_1_7_2PfS_)
$_Z10J_EVALUATEPfS_S_$_Z7J_1_7_2PfS_:
[----:B------:R-:W-:Y:S01]  /*1ab0*/  IMAD.MOV.U32 R4, RZ, RZ, RZ ;  /* 0x000000ffff047224 */ /* 0x000fe200078e00ff */
[----:B------:R-:W-:Y:S06]  /*1ac0*/  RET.REL.NODEC R20 `(_Z10J_EVALUATEPfS_S_) ;  /* 0xffffffe4144c7950 */ /* 0x000fec0003c3ffff */
        .type           $_Z10J_EVALUATEPfS_S_$_Z7J_1_7_3PfS_,@function
        .size           $_Z10J_EVALUATEPfS_S_$_Z7J_1_7_3PfS_,($_Z10J_EVALUATEPfS_S_$_Z7J_1_7_4PfS_ - $_Z10J_EVALUATEPfS_S_$_Z7J_1_7_3PfS_)
$_Z10J_EVALUATEPfS_S_$_Z7J_1_7_3PfS_:
[----:B------:R-:W-:Y:S01]  /*1ad0*/  HFMA2 R4, -RZ, RZ, 0, 0 ;  /* 0x00000000ff047431 */ /* 0x000fe200000001ff */
[----:B------:R-:W-:Y:S06]  /*1ae0*/  RET.REL.NODEC R20 `(_Z10J_EVALUATEPfS_S_) ;  /* 0xffffffe414447950 */ /* 0x000fec0003c3ffff */
        .type           $_Z10J_EVALUATEPfS_S_$_Z7J_1_7_4PfS_,@function
        .size           $_Z10J_EVALUATEPfS_S_$_Z7J_1_7_4PfS_,($_Z10J_EVALUATEPfS_S_$_Z7J_1_7_5PfS_ - $_Z10J_EVALUATEPfS_S_$_Z7J_1_7_4PfS_)
$_Z10J_EVALUATEPfS_S_$_Z7J_1_7_4PfS_:
[----:B------:R-:W-:Y:S01]  /*1af0*/  IMAD.MOV.U32 R4, RZ, RZ, RZ ;  /* 0x000000ffff047224 */ /* 0x000fe200078e00ff */
[----:B------:R-:W-:Y:S06]  /*1b00*/  RET.REL.NODEC R20 `(_Z10J_EVALUATEPfS_S_) ;  /* 0xffffffe4143c7950 */ /* 0x000fec0003c3ffff */
        .type           $_Z10J_EVALUATEPfS_S_$_Z7J_1_7_5PfS_,@function
        .size           $_Z10J_EVALUATEPfS_S_$_Z7J_1_7_5PfS_,($_Z10J_EVALUATEPfS_S_$_Z7J_1_7_6PfS_ - $_Z10J_EVALUATEPfS_S_$_Z7J_1_7_5PfS_)
$_Z10J_EVALUATEPfS_S_$_Z7J_1_7_5PfS_:
[----:B------:R-:W-:Y:S01]  /*1b10*/  MOV R4, RZ ;  /* 0x000000ff00047202 */ /* 0x000fe20000000f00 */
[----:B------:R-:W-:Y:S06]  /*1b20*/  RET.REL.NODEC R20 `(_Z10J_EVALUATEPfS_S_) ;  /* 0xffffffe414347950 */ /* 0x000fec0003c3ffff */
        .type           $_Z10J_EVALUATEPfS_S_$_Z7J_1_7_6PfS_,@function
        .size           $_Z10J_EVALUATEPfS_S_$_Z7J_1_7_6PfS_,($_Z10J_EVALUATEPfS_S_$_Z7J_1_7_7PfS_ - $_Z10J_EVALUATEPfS_S_$_Z7J_1_7_6PfS_)
$_Z10J_EVALUATEPfS_S_$_Z7J_1_7_6PfS_:
[----:B------:R-:W-:Y:S01]  /*1b30*/  IMAD.MOV.U32 R4, RZ, RZ, RZ ;  /* 0x000000ffff047224 */ /* 0x000fe200078e00ff */
[----:B------:R-:W-:Y:S06]  /*1b40*/  RET.REL.NODEC R20 `(_Z10J_EVALUATEPfS_S_) ;  /* 0xffffffe4142c7950 */ /* 0x000fec0003c3ffff */
        .type           $_Z10J_EVALUATEPfS_S_$_Z7J_1_7_7PfS_,@function
        .size           $_Z10J_EVALUATEPfS_S_$_Z7J_1_7_7PfS_,($_Z10J_EVALUATEPfS_S_$_Z7J_1_7_8PfS_ - $_Z10J_EVALUATEPfS_S_$_Z7J_1_7_7PfS_)
$_Z10J_EVALUATEPfS_S_$_Z7J_1_7_7PfS_:
[----:B------:R-:W-:Y:S01]  /*1b50*/  HFMA2 R4, -RZ, RZ, 0, 0 ;  /* 0x00000000ff047431 */ /* 0x000fe200000001ff */
[----:B------:R-:W-:Y:S06]  /*1b60*/  RET.REL.NODEC R20 `(_Z10J_EVALUATEPfS_S_) ;  /* 0xffffffe414247950 */ /* 0x000fec0003c3ffff */
        .type           $_Z10J_EVALUATEPfS_S_$_Z7J_1_7_8PfS_,@function
        .size           $_Z10J_EVALUATEPfS_S_$_Z7J_1_7_8PfS_,($_Z10J_EVALUATEPfS_S_$_Z7J_1_7_9PfS_ - $_Z10J_EVALUATEPfS_S_$_Z7J_1_7_8PfS_)
$_Z10J_EVALUATEPfS_S_$_Z7J_1_7_8PfS_:
[----:B------:R-:W-:Y:S01]  /*1b70*/  IMAD.MOV.U32 R4, RZ, RZ, RZ ;  /* 0x000000ffff047224 */ /* 0x000fe200078e00ff */
[----:B------:R-:W-:Y:S06]  /*1b80*/  RET.REL.NODEC R20 `(_Z10J_EVALUATEPfS_S_) ;  /* 0xffffffe4141c7950 */ /* 0x000fec0003c3ffff */
        .type           $_Z10J_EVALUATEPfS_S_$_Z7J_1_7_9PfS_,@function
        .size           $_Z10J_EVALUATEPfS_S_$_Z7J_1_7_9PfS_,($_Z10J_EVALUATEPfS_S_$_Z7J_1_8_0PfS_ - $_Z10J_EVALUATEPfS_S_$_Z7J_1_7_9PfS_)
$_Z10J_EVALUATEPfS_S_$_Z7J_1_7_9PfS_:
[----:B------:R-:W-:Y:S01]  /*1b90*/  MOV R4, RZ ;  /* 0x000000ff00047202 */ /* 0x000fe20000000f00 */
[----:B------:R-:W-:Y:S06]  /*1ba0*/  RET.REL.NODEC R20 `(_Z10J_EVALUATEPfS_S_) ;  /* 0xffffffe414147950 */ /* 0x000fec0003c3ffff */
        .type           $_Z10J_EVALUATEPfS_S_$_Z7J_1_8_0PfS_,@function
        .size           $_Z10J_EVALUATEPfS_S_$_Z7J_1_8_0PfS_,($_Z10J_EVALUATEPfS_S_$_Z7J_1_8_1PfS_ - $_Z10J_EVALUATEPfS_S_$_Z7J_1_8_0PfS_)
$_Z10J_EVALUATEPfS_S_$_Z7J_1_8_0PfS_:
[----:B------:R-:W-:Y:S01]  /*1bb0*/  IMAD.MOV.U32 R4, RZ, RZ, RZ ;  /* 0x000000ffff047224 */ /* 0x000fe200078e00ff */
[----:B------:R-:W-:Y:S06]  /*1bc0*/  RET.REL.NODEC R20 `(_Z10J_EVALUATEPfS_S_) ;  /* 0xffffffe4140c7950 */ /* 0x000fec0003c3ffff */
        .type           $_Z10J_EVALUATEPfS_S_$_Z7J_1_8_1PfS_,@function
        .size           $_Z10J_EVALUATEPfS_S_$_Z7J_1_8_1PfS_,($_Z10J_EVALUATEPfS_S_$_Z7J_1_8_2PfS_ - $_Z10J_EVALUATEPfS_S_$_Z7J_1_8_1PfS_)
$_Z10J_EVALUATEPfS_S_$_Z7J_1_8_1PfS_:
[----:B------:R-:W-:Y:S01]  /*1bd0*/  HFMA2 R4, -RZ, RZ, 1.875, 0 ;  /* 0x3f800000ff047431 */ /* 0x000fe200000001ff */
[----:B------:R-:W-:Y:S06]  /*1be0*/  RET.REL.NODEC R20 `(_Z10J_EVALUATEPfS_S_) ;  /* 0xffffffe414047950 */ /* 0x000fec0003c3ffff */
        .type           $_Z10J_EVALUATEPfS_S_$_Z7J_1_8_2PfS_,@function
        .size           $_Z10J_EVALUATEPfS_S_$_Z7J_1_8_2PfS_,($_Z10J_EVALUATEPfS_S_$_Z7J_1_8_3PfS_ - $_Z10J_EVALUATEPfS_S_$_Z7J_1_8_2PfS_)
$_Z10J_EVALUATEPfS_S_$_Z7J_1_8_2PfS_:
[----:B------:R-:W-:Y:S01]  /*1bf0*/  IMAD.MOV.U32 R4, RZ, RZ, RZ ;  /* 0x000000ffff047224 */ /* 0x000fe200078e00ff */
[----:B------:R-:W-:Y:S06]  /*1c00*/  RET.REL.NODEC R20 `(_Z10J_EVALUATEPfS_S_) ;  /* 0xffffffe014fc7950 */ /* 0x000fec0003c3ffff */
        .type           $_Z10J_EVALUATEPfS_S_$_Z7J_1_8_3PfS_,@function
        .size           $_Z10J_EVALUATEPfS_S_$_Z7J_1_8_3PfS_,($_Z10J_EVALUATEPfS_S_$_Z7J_1_8_4PfS_ - $_Z10J_EVALUATEPfS_S_$_Z7J_1_8_3PfS_)
$_Z10J_EVALUATEPfS_S_$_Z7J_1_8_3PfS_:
[----:B------:R-:W-:Y:S01]  /*1c10*/  MOV R4, RZ ;  /* 0x000000ff00047202 */ /* 0x000fe20000000f00 */
[----:B------:R-:W-:Y:S06]  /*1c20*/  RET.REL.NODEC R20 `(_Z10J_EVALUATEPfS_S_) ;  /* 0xffffffe014f47950 */ /* 0x000fec0003c3ffff */
        .type           $_Z10J_EVALUATEPfS_S_$_Z7J_1_8_4PfS_,@function
        .size           $_Z10J_EVALUATEPfS_S_$_Z7J_1_8_4PfS_,($_Z10J_EVALUATEPfS_S_$_Z7J_1_8_5PfS_ - $_Z10J_EVALUATEPfS_S_$_Z7J_1_8_4PfS_)
$_Z10J_EVALUATEPfS_S_$_Z7J_1_8_4PfS_:
[----:B------:R-:W-:Y:S01]  /*1c30*/  IMAD.MOV.U32 R4, RZ, RZ, RZ ;  /* 0x000000ffff047224 */ /* 0x000fe200078e00ff */
[----:B------:R-:W-:Y:S06]  /*1c40*/  RET.REL.NODEC R20 `(_Z10J_EVALUATEPfS_S_) ;  /* 0xffffffe014ec7950 */ /* 0x000fec0003c3ffff */
        .type           $_Z10J_EVALUATEPfS_S_$_Z7J_1_8_5PfS_,@function
        .size           $_Z10J_EVALUATEPfS_S_$_Z7J_1_8_5PfS_,($_Z10J_EVALUATEPfS_S_$_Z7J_1_8_6PfS_ - $_Z10J_EVALUATEPfS_S_$_Z7J_1_8_5PfS_)
$_Z10J_EVALUATEPfS_S_$_Z7J_1_8_5PfS_:
[----:B------:R-:W-:Y:S01]  /*1c50*/  HFMA2 R4, -RZ, RZ, 0, 0 ;  /* 0x00000000ff047431 */ /* 0x000fe200000001ff */
[----:B------:R-:W-:Y:S06]  /*1c60*/  RET.REL.NODEC R20 `(_Z10J_EVALUATEPfS_S_) ;  /* 0xffffffe014e47950 */ /* 0x000fec0003c3ffff */
        .type           $_Z10J_EVALUATEPfS_S_$_Z7J_1_8_6PfS_,@function
        .size           $_Z10J_EVALUATEPfS_S_$_Z7J_1_8_6PfS_,($_Z10J_EVALUATEPfS_S_$_Z7J_1_8_7PfS_ - $_Z10J_EVALUATEPfS_S_$_Z7J_1_8_6PfS_)
$_Z10J_EVALUATEPfS_S_$_Z7J_1_8_6PfS_:
[----:B------:R-:W-:Y:S01]  /*1c70*/  IMAD.MOV.U32 R4, RZ, RZ, RZ ;  /* 0x000000ffff047224 */ /* 0x000fe200078e00ff */
[----:B------:R-:W-:Y:S06]  /*1c80*/  RET.REL.NODEC R20 `(_Z10J_EVALUATEPfS_S_) ;  /* 0xffffffe014dc7950 */ /* 0x000fec0003c3ffff */
        .type           $_Z10J_EVALUATEPfS_S_$_Z7J_1_8_7PfS_,@function
        .size           $_Z10J_EVALUATEPfS_S_$_Z7J_1_8_7PfS_,($_Z10J_EVALUATEPfS_S_$_Z7J_1_8_8PfS_ - $_Z10J_EVALUATEPfS_S_$_Z7J_1_8_7PfS_)
$_Z10J_EVALUATEPfS_S_$_Z7J_1_8_7PfS_:
[----:B------:R-:W-:Y:S01]  /*1c90*/  MOV R4, RZ ;  /* 0x000000ff00047202 */ /* 0x000fe20000000f00 */
[----:B------:R-:W-:Y:S06]  /*1ca0*/  RET.REL.NODEC R20 `(_Z10J_EVALUATEPfS_S_) ;  /* 0xffffffe014d47950 */ /* 0x000fec0003c3ffff */
        .type           $_Z10J_EVALUATEPfS_S_$_Z7J_1_8_8PfS_,@function
        .size           $_Z10J_EVALUATEPfS_S_$_Z7J_1_8_8PfS_,($_Z10J_EVALUATEPfS_S_$_Z7J_1_8_9PfS_ - $_Z10J_EVALUATEPfS_S_$_Z7J_1_8_8PfS_)
$_Z10J_EVALUATEPfS_S_$_Z7J_1_8_8PfS_:
[----:B------:R-:W-:Y:S01]  /*1cb0*/  IMAD.MOV.U32 R4, RZ, RZ, RZ ;  /* 0x000000ffff047224 */ /* 0x000fe200078e00ff */
[----:B------:R-:W-:Y:S06]  /*1cc0*/  RET.REL.NODEC R20 `(_Z10J_EVALUATEPfS_S_) ;  /* 0xffffffe014cc7950 */ /* 0x000fec0003c3ffff */
        .type           $_Z10J_EVALUATEPfS_S_$_Z7J_1_8_9PfS_,@function
        .size           $_Z10J_EVALUATEPfS_S_$_Z7J_1_8_9PfS_,($_Z10J_EVALUATEPfS_S_$_Z7J_1_9_0PfS_ - $_Z10J_EVALUATEPfS_S_$_Z7J_1_8_9PfS_)
$_Z10J_EVALUATEPfS_S_$_Z7J_1_8_9PfS_:
[----:B------:R-:W-:Y:S01]  /*1cd0*/  HFMA2 R4, -RZ, RZ, 0, 0 ;  /* 0x00000000ff047431 */ /* 0x000fe200000001ff */
[----:B------:R-:W-:Y:S06]  /*1ce0*/  RET.REL.NODEC R20 `(_Z10J_EVALUATEPfS_S_) ;  /* 0xffffffe014c47950 */ /* 0x000fec0003c3ffff */
        .type           $_Z10J_EVALUATEPfS_S_$_Z7J_1_9_0PfS_,@function
        .size           $_Z10J_EVALUATEPfS_S_$_Z7J_1_9_0PfS_,($_Z10J_EVALUATEPfS_S_$_Z7J_1_9_1PfS_ - $_Z10J_EVALUATEPfS_S_$_Z7J_1_9_0PfS_)
$_Z10J_EVALUATEPfS_S_$_Z7J_1_9_0PfS_:
[----:B------:R-:W-:Y:S01]  /*1cf0*/  IMAD.MOV.U32 R4, RZ, RZ, RZ ;  /* 0x000000ffff047224 */ /* 0x000fe200078e00ff */
[----:B------:R-:W-:Y:S06]  /*1d00*/  RET.REL.NODEC R20 `(_Z10J_EVALUATEPfS_S_) ;  /* 0xffffffe014bc7950 */ /* 0x000fec0003c3ffff */
        .type           $_Z10J_EVALUATEPfS_S_$_Z7J_1_9_1PfS_,@function
        .size           $_Z10J_EVALUATEPfS_S_$_Z7J_1_9_1PfS_,($_Z10J_EVALUATEPfS_S_$_Z7J_1_9_2PfS_ - $_Z10J_EVALUATEPfS_S_$_Z7J_1_9_1PfS_)
$_Z10J_EVALUATEPfS_S_$_Z7J_1_9_1PfS_:
[----:B------:R-:W-:Y:S01]  /*1d10*/  MOV R4, 0xbf800000 ;  /* 0xbf80000000047802 */ /* 0x000fe20000000f00 */
[----:B------:R-:W-:Y:S06]  /*1d20*/  RET.REL.NODEC R20 `(_Z10J_EVALUATEPfS_S_) ;  /* 0xffffffe014b47950 */ /* 0x000fec0003c3ffff */
        .type           $_Z10J_EVALUATEPfS_S_$_Z7J_1_9_2PfS_,@function
        .size           $_Z10J_EVALUATEPfS_S_$_Z7J_1_9_2PfS_,($_Z10J_EVALUATEPfS_S_$_Z7J_1_9_3PfS_ - $_Z10J_EVALUATEPfS_S_$_Z7J_1_9_2PfS_)
$_Z10J_EVALUATEPfS_S_$_Z7J_1_9_2PfS_:
[----:B------:R-:W-:Y:S01]  /*1d30*/  IMAD.MOV.U32 R4, RZ, RZ, RZ ;  /* 0x000000ffff047224 */ /* 0x000fe200078e00ff */
[----:B------:R-:W-:Y:S06]  /*1d40*/  RET.REL.NODEC R20 `(_Z10J_EVALUATEPfS_S_) ;  /* 0xffffffe014ac7950 */ /* 0x000fec0003c3ffff */
        .type           $_Z10J_EVALUATEPfS_S_$_Z7J_1_9_3PfS_,@function
        .size           $_Z10J_EVALUATEPfS_S_$_Z7J_1_9_3PfS_,($_Z10J_EVALUATEPfS_S_$_Z7J_1_9_4PfS_ - $_Z10J_EVALUATEPfS_S_$_Z7J_1_9_3PfS_)
$_Z10J_EVALUATEPfS_S_$_Z7J_1_9_3PfS_:
[----:B------:R-:W-:Y:S01]  /*1d50*/  HFMA2 R4, -RZ, RZ, 0, 0 ;  /* 0x00000000ff047431 */ /* 0x000fe200000001ff */
[----:B------:R-:W-:Y:S06]  /*1d60*/  RET.REL.NODEC R20 `(_Z10J_EVALUATEPfS_S_) ;  /* 0xffffffe014a47950 */ /* 0x000fec0003c3ffff */
        .type           $_Z10J_EVALUATEPfS_S_$_Z7J_1_9_4PfS_,@function
        .size           $_Z10J_EVALUATEPfS_S_$_Z7J_1_9_4PfS_,($_Z10J_EVALUATEPfS_S_$_Z7J_1_9_5PfS_ - $_Z10J_EVALUATEPfS_S_$_Z7J_1_9_4PfS_)
$_Z10J_EVALUATEPfS_S_$_Z7J_1_9_4PfS_:
[----:B------:R-:W-:Y:S01]  /*1d70*/  IMAD.MOV.U32 R4, RZ, RZ, RZ ;  /* 0x000000ffff047224 */ /* 0x000fe200078e00ff */
[----:B------:R-:W-:Y:S06]  /*1d80*/  RET.REL.NODEC R20 `(_Z10J_EVALUATEPfS_S_) ;  /* 0xffffffe0149c7950 */ /* 0x000fec0003c3ffff */
        .type           $_Z10J_EVALUATEPfS_S_$_Z7J_1_9_5PfS_,@function
        .size           $_Z10J_EVALUATEPfS_S_$_Z7J_1_9_5PfS_,($_Z10J_EVALUATEPfS_S_$_Z7J_1_9_6PfS_ - $_Z10J_EVALUATEPfS_S_$_Z7J_1_9_5PfS_)
$_Z10J_EVALUATEPfS_S_$_Z7J_1_9_5PfS_:
[----:B------:R-:W-:Y:S01]  /*1d90*/  MOV R4, RZ ;  /* 0x000000ff00047202 */ /* 0x000fe20000000f00 */
[----:B------:R-:W-:Y:S06]  /*1da0*/  RET.REL.NODEC R20 `(_Z10J_EVALUATEPfS_S_) ;  /* 0xffffffe014947950 */ /* 0x000fec0003c3ffff */
        .type           $_Z10J_EVALUATEPfS_S_$_Z7J_1_9_6PfS_,@function
        .size           $_Z10J_EVALUATEPfS_S_$_Z7J_1_9_6PfS_,($_Z10J_EVALUATEPfS_S_$_Z7J_1_9_7PfS_ - $_Z10J_EVALUATEPfS_S_$_Z7J_1_9_6PfS_)
$_Z10J_EVALUATEPfS_S_$_Z7J_1_9_6PfS_:
[----:B------:R-:W-:Y:S01]  /*1db0*/  IMAD.MOV.U32 R4, RZ, RZ, RZ ;  /* 0x000000ffff047224 */ /* 0x000fe200078e00ff */
[----:B------:R-:W-:Y:S06]  /*1dc0*/  RET.REL.NODEC R20 `(_Z10J_EVALUATEPfS_S_) ;  /* 0xffffffe0148c7950 */ /* 0x000fec0003c3ffff */
        .type           $_Z10J_EVALUATEPfS_S_$_Z7J_1_9_7PfS_,@function
        .size           $_Z10J_EVALUATEPfS_S_$_Z7J_1_9_7PfS_,($_Z10J_EVALUATEPfS_S_$_Z7J_1_9_8PfS_ - $_Z10J_EVALUATEPfS_S_$_Z7J_1_9_7PfS_)
$_Z10J_EVALUATEPfS_S_$_Z7J_1_9_7PfS_:
[----:B------:R-:W-:Y:S01]  /*1dd0*/  HFMA2 R4, -RZ, RZ, 0, 0 ;  /* 0x00000000ff047431 */ /* 0x000fe200000001ff */
[----:B------:R-:W-:Y:S06]  /*1de0*/  RET.REL.NODEC R20 `(_Z10J_EVALUATEPfS_S_) ;  /* 0xffffffe014847950 */ /* 0x000fec0003c3ffff */
        .type           $_Z10J_EVALUATEPfS_S_$_Z7J_1_9_8PfS_,@function
        .size           $_Z10J_EVALUATEPfS_S_$_Z7J_1_9_8PfS_,($_Z10J_EVALUATEPfS_S_$_Z7J_1_9_9PfS_ - $_Z10J_EVALUATEPfS_S_$_Z7J_1_9_8PfS_)
$_Z10J_EVALUATEPfS_S_$_Z7J_1_9_8PfS_:
[----:B------:R-:W-:Y:S01]  /*1df0*/  IMAD.MOV.U32 R4, RZ, RZ, RZ ;  /* 0x000000ffff047224 */ /* 0x000fe200078e00ff */
[----:B------:R-:W-:Y:S06]  /*1e00*/  RET.REL.NODEC R20 `(_Z10J_EVALUATEPfS_S_) ;  /* 0xffffffe0147c7950 */ /* 0x000fec0003c3ffff */
        .type           $_Z10J_EVALUATEPfS_S_$_Z7J_1_9_9PfS_,@function
        .size           $_Z10J_EVALUATEPfS_S_$_Z7J_1_9_9PfS_,($_Z10J_EVALUATEPfS_S_$_Z7J_2_0_0PfS_ - $_Z10J_EVALUATEPfS_S_$_Z7J_1_9_9PfS_)
$_Z10J_EVALUATEPfS_S_$_Z7J_1_9_9PfS_:
[----:B------:R-:W-:Y:S01]  /*1e10*/  MOV R4, RZ ;  /* 0x000000ff00047202 */ /* 0x000fe20000000f00 */
[----:B------:R-:W-:Y:S06]  /*1e20*/  RET.REL.NODEC R20 `(_Z10J_EVALUATEPfS_S_) ;  /* 0xffffffe014747950 */ /* 0x000fec0003c3ffff */
        .type           $_Z10J_EVALUATEPfS_S_$_Z7J_2_0_0PfS_,@function
        .size           $_Z10J_EVALUATEPfS_S_$_Z7J_2_0_0PfS_,($_Z10J_EVALUATEPfS_S_$_Z7J_2_0_1PfS_ - $_Z10J_EVALUATEPfS_S_$_Z7J_2_0_0PfS_)
$_Z10J_EVALUATEPfS_S_$_Z7J_2_0_0PfS_:
[----:B------:R-:W-:Y:S01]  /*1e30*/  IMAD.MOV.U32 R4, RZ, RZ, 0x40000000 ;  /* 0x40000000ff047424 */ /* 0x000fe200078e00ff */
[----:B------:R-:W-:Y:S06]  /*1e40*/  RET.REL.NODEC R20 `(_Z10J_EVALUATEPfS_S_) ;  /* 0xffffffe0146c7950 */ /* 0x000fec0003c3ffff */
        .type           $_Z10J_EVALUATEPfS_S_$_Z7J_2_0_1PfS_,@function
        .size           $_Z10J_EVALUATEPfS_S_$_Z7J_2_0_1PfS_,($_Z10J_EVALUATEPfS_S_$_Z7J_2_0_2PfS_ - $_Z10J_EVALUATEPfS_S_$_Z7J_2_0_1PfS_)
$_Z10J_EVALUATEPfS_S_$_Z7J_2_0_1PfS_:
[----:B------:R-:W-:Y:S01]  /*1e50*/  HFMA2 R4, -RZ, RZ, 0, 0 ;  /* 0x00000000ff047431 */ /* 0x000fe200000001ff */
[----:B------:R-:W-:Y:S06]  /*1e60*/  RET.REL.NODEC R20 `(_Z10J_EVALUATEPfS_S_) ;  /* 0xffffffe014647950 */ /* 0x000fec0003c3ffff */
        .type           $_Z10J_EVALUATEPfS_S_$_Z7J_2_0_2PfS_,@function
        .size           $_Z10J_EVALUATEPfS_S_$_Z7J_2_0_2PfS_,($_Z10J_EVALUATEPfS_S_$_Z7J_2_0_3PfS_ - $_Z10J_EVALUATEPfS_S_$_Z7J_2_0_2PfS_)
$_Z10J_EVALUATEPfS_S_$_Z7J_2_0_2PfS_:
[----:B------:R-:W-:Y:S01]  /*1e70*/  IMAD.MOV.U32 R4, RZ, RZ, RZ ;  /* 0x000000ffff047224 */ /* 0x000fe200078e00ff */
[----:B------:R-:W-:Y:S06]  /*1e80*/  RET.REL.NODEC R20 `(_Z10J_EVALUATEPfS_S_) ;  /* 0xffffffe0145c7950 */ /* 0x000fec0003c3ffff */
        .type           $_Z10J_EVALUATEPfS_S_$_Z7J_2_0_3PfS_,@function
        .size           $_Z10J_EVALUATEPfS_S_$_Z7J_2_0_3PfS_,($_Z10J_EVALUATEPfS_S_$_Z7J_2_0_4PfS_ - $_Z10J_EVALUATEPfS_S_$_Z7J_2_0_3PfS_)
$_Z10J_EVALUATEPfS_S_$_Z7J_2_0_3PfS_:
[----:B------:R-:W-:Y:S01]  /*1e90*/  MOV R4, RZ ;  /* 0x000000ff00047202 */ /* 0x000fe20000000f00 */
[----:B------:R-:W-:Y:S06]  /*1ea0*/  RET.REL.NODEC R20 `(_Z10J_EVALUATEPfS_S_) ;  /* 0xffffffe014547950 */ /* 0x000fec0003c3ffff */
        .type           $_Z10J_EVALUATEPfS_S_$_Z7J_2_0_4PfS_,@function
        .size           $_Z10J_EVALUATEPfS_S_$_Z7J_2_0_4PfS_,($_Z10J_EVALUATEPfS_S_$_Z7J_2_0_5PfS_ - $_Z10J_EVALUATEPfS_S_$_Z7J_2_0_4PfS_)
$_Z10J_EVALUATEPfS_S_$_Z7J_2_0_4PfS_:
[----:B------:R-:W-:Y:S01]  /*1eb0*/  IMAD.MOV.U32 R4, RZ, RZ, RZ ;  /* 0x000000ffff047224 */ /* 0x000fe200078e00ff */
[----:B------:R-:W-:Y:S06]  /*1ec0*/  RET.REL.NODEC R20 `(_Z10J_EVALUATEPfS_S_) ;  /* 0xffffffe0144c7950 */ /* 0x000fec0003c3ffff */
        .type           $_Z10J_EVALUATEPfS_S_$_Z7J_2_0_5PfS_,@function
        .size           $_Z10J_EVALUATEPfS_S_$_Z7J_2_0_5PfS_,($_Z10J_EVALUATEPfS_S_$_Z7J_2_0_6PfS_ - $_Z10J_EVALUATEPfS_S_$_Z7J_2_0_5PfS_)
$_Z10J_EVALUATEPfS_S_$_Z7J_2_0_5PfS_:
[----:B------:R-:W-:Y:S01]  /*1ed0*/  HFMA2 R4, -RZ, RZ, 0, 0 ;  /* 0x00000000ff047431 */ /* 0x000fe200000001ff */
[----:B------:R-:W-:Y:S06]  /*1ee0*/  RET.REL.NODEC R20 `(_Z10J_EVALUATEPfS_S_) ;  /* 0xffffffe014447950 */ /* 0x000fec0003c3ffff */
        .type           $_Z10J_EVALUATEPfS_S_$_Z7J_2_0_6PfS_,@function
        .size           $_Z10J_EVALUATEPfS_S_$_Z7J_2_0_6PfS_,($_Z10J_EVALUATEPfS_S_$_Z7J_2_0_7PfS_ - $_Z10J_EVALUATEPfS_S_$_Z7J_2_0_6PfS_)
$_Z10J_EVALUATEPfS_S_$_Z7J_2_0_6PfS_:
[----:B------:R-:W-:Y:S01]  /*1ef0*/  IMAD.MOV.U32 R4, RZ, RZ, 0x3f800000 ;  /* 0x3f800000ff047424 */ /* 0x000fe200078e00ff */
[----:B------:R-:W-:Y:S06]  /*1f00*/  RET.REL.NODEC R20 `(_Z10J_EVALUATEPfS_S_) ;  /* 0xffffffe0143c7950 */ /* 0x000fec0003c3ffff */
        .type           $_Z10J_EVALUATEPfS_S_$_Z7J_2_0_7PfS_,@function
        .size           $_Z10J_EVALUATEPfS_S_$_Z7J_2_0_7PfS_,($_Z10J_EVALUATEPfS_S_$_Z7J_2_0_8PfS_ - $_Z10J_EVALUATEPfS_S_$_Z7J_2_0_7PfS_)
$_Z10J_EVALUATEPfS_S_$_Z7J_2_0_7PfS_:
[----:B------:R-:W-:Y:S01]  /*1f10*/  MOV R4, 0xbf800000 ;  /* 0xbf80000000047802 */ /* 0x000fe20000000f00 */
[----:B------:R-:W-:Y:S06]  /*1f20*/  RET.REL.NODEC R20 `(_Z10J_EVALUATEPfS_S_) ;  /* 0xffffffe014347950 */ /* 0x000fec0003c3ffff */
        .type           $_Z10J_EVALUATEPfS_S_$_Z7J_2_0_8PfS_,@function
        .size           $_Z10J_EVALUATEPfS_S_$_Z7J_2_0_8PfS_,($_Z10J_EVALUATEPfS_S_$_Z7J_2_0_9PfS_ - $_Z10J_EVALUATEPfS_S_$_Z7J_2_0_8PfS_)
$_Z10J_EVALUATEPfS_S_$_Z7J_2_0_8PfS_:
[----:B------:R-:W-:Y:S01]  /*1f30*/  IMAD.MOV.U32 R4, RZ, RZ, RZ ;  /* 0x000000ffff047224 */ /* 0x000fe200078e00ff */
[----:B------:R-:W-:Y:S06]  /*1f40*/  RET.REL.NODEC R20 `(_Z10J_EVALUATEPfS_S_) ;  /* 0xffffffe0142c7950 */ /* 0x000fec0003c3ffff */
        .type           $_Z10J_EVALUATEPfS_S_$_Z7J_2_0_9PfS_,@function
        .size           $_Z10J_EVALUATEPfS_S_$_Z7J_2_0_9PfS_,($_Z10J_EVALUATEPfS_S_$_Z7J_2_1_0PfS_ - $_Z10J_EVALUATEPfS_S_$_Z7J_2_0_9PfS_)
$_Z10J_EVALUATEPfS_S_$_Z7J_2_0_9PfS_:
[----:B------:R-:W-:Y:S01]  /*1f50*/  HFMA2 R4, -RZ, RZ, 0, 0 ;  /* 0x00000000ff047431 */ /* 0x000fe200000001ff */
[----:B------:R-:W-:Y:S06]  /*1f60*/  RET.REL.NODEC R20 `(_Z10J_EVALUATEPfS_S_) ;  /* 0xffffffe014247950 */ /* 0x000fec0003c3ffff */
        .type           $_Z10J_EVALUATEPfS_S_$_Z7J_2_1_0PfS_,@function
        .size           $_Z10J_EVALUATEPfS_S_$_Z7J_2_1_0PfS_,($_Z10J_EVALUATEPfS_S_$_Z7J_2_1_1PfS_ - $_Z10J_EVALUATEPfS_S_$_Z7J_2_1_0PfS_)
$_Z10J_EVALUATEPfS_S_$_Z7J_2_1_0PfS_:
[----:B------:R-:W-:Y:S01]  /*1f70*/  IMAD.MOV.U32 R4, RZ, RZ, RZ ;  /* 0x000000ffff047224 */ /* 0x000fe200078e00ff */
[----:B------:R-:W-:Y:S06]  /*1f80*/  RET.REL.NODEC R20 `(_Z10J_EVALUATEPfS_S_) ;  /* 0xffffffe0141c7950 */ /* 0x000fec0003c3ffff */
        .type           $_Z10J_EVALUATEPfS_S_$_Z7J_2_1_1PfS_,@function
        .size           $_Z10J_EVALUATEPfS_S_$_Z7J_2_1_1PfS_,($_Z10J_EVALUATEPfS_S_$_Z7J_2_1_2PfS_ - $_Z10J_EVALUATEPfS_S_$_Z7J_2_1_1PfS_)
$_Z10J_EVALUATEPfS_S_$_Z7J_2_1_1PfS_:
[----:B------:R-:W-:Y:S01]  /*1f90*/  MOV R4, 0x40000000 ;  /* 0x4000000000047802 */ /* 0x000fe20000000f00 */
[----:B------:R-:W-:Y:S06]  /*1fa0*/  RET.REL.NODEC R20 `(_Z10J_EVALUATEPfS_S_) ;  /* 0xffffffe014147950 */ /* 0x000fec0003c3ffff */
        .type           $_Z10J_EVALUATEPfS_S_$_Z7J_2_1_2PfS_,@function
        .size           $_Z10J_EVALUATEPfS_S_$_Z7J_2_1_2PfS_,($_Z10J_EVALUATEPfS_S_$_Z7J_2_1_3PfS_ - $_Z10J_EVALUATEPfS_S_$_Z7J_2_1_2PfS_)
$_Z10J_EVALUATEPfS_S_$_Z7J_2_1_2PfS_:
[----:B------:R-:W-:Y:S01]  /*1fb0*/  IMAD.MOV.U32 R4, RZ, RZ, RZ ;  /* 0x000000ffff047224 */ /* 0x000fe200078e00ff */
[----:B------:R-:W-:Y:S06]  /*1fc0*/  RET.REL.NODEC R20 `(_Z10J_EVALUATEPfS_S_) ;  /* 0xffffffe0140c7950 */ /* 0x000fec0003c3ffff */
        .type           $_Z10J_EVALUATEPfS_S_$_Z7J_2_1_3PfS_,@function
        .size           $_Z10J_EVALUATEPfS_S_$_Z7J_2_1_3PfS_,($_Z10J_EVALUATEPfS_S_$_Z7J_2_1_4PfS_ - $_Z10J_EVALUATEPfS_S_$_Z7J_2_1_3PfS_)
$_Z10J_EVALUATEPfS_S_$_Z7J_2_1_3PfS_:
[----:B------:R-:W-:Y:S01]  /*1fd0*/  HFMA2 R4, -RZ, RZ, 0, 0 ;  /* 0x00000000ff047431 */ /* 0x000fe200000001ff */
[----:B------:R-:W-:Y:S06]  /*1fe0*/  RET.REL.NODEC R20 `(_Z10J_EVALUATEPfS_S_) ;  /* 0xffffffe014047950 */ /* 0x000fec0003c3ffff */
        .type           $_Z10J_EVALUATEPfS_S_$_Z7J_2_1_4PfS_,@function
        .size           $_Z10J_EVALUATEPfS_S_$_Z7J_2_1_4PfS_,($_Z10J_EVALUATEPfS_S_$_Z7J_2_1_5PfS_ - $_Z10J_EVALUATEPfS_S_$_Z7J_2_1_4PfS_)
$_Z10J_EVALUATEPfS_S_$_Z7J_2_1_4PfS_:
[----:B------:R-:W-:Y:S01]  /*1ff0*/  IMAD.MOV.U32 R4, RZ, RZ, RZ ;  /* 0x000000ffff047224 */ /* 0x000fe200078e00ff */
[----:B------:R-:W-:Y:S06]  /*2000*/  RET.REL.NODEC R20 `(_Z10J_EVALUATEPfS_S_) ;  /* 0xffffffdc14fc7950 */ /* 0x000fec0003c3ffff */
        .type           $_Z10J_EVALUATEPfS_S_$_Z7J_2_1_5PfS_,@function
        .size           $_Z10J_EVALUATEPfS_S_$_Z7J_2_1_5PfS_,($_Z10J_EVALUATEPfS_S_$_Z7J_2_1_6PfS_ - $_Z10J_EVALUATEPfS_S_$_Z7J_2_1_5PfS_)
$_Z10J_EVALUATEPfS_S_$_Z7J_2_1_5PfS_:
[----:B------:R-:W-:Y:S01]  /*2010*/  MOV R4, RZ ;  /* 0x000000ff00047202 */ /* 0x000fe20000000f00 */
[----:B------:R-:W-:Y:S06]  /*2020*/  RET.REL.NODEC R20 `(_Z10J_EVALUATEPfS_S_) ;  /* 0xffffffdc14f47950 */ /* 0x000fec0003c3ffff */
        .type           $_Z10J_EVALUATEPfS_S_$_Z7J_2_1_6PfS_,@function
        .size           $_Z10J_EVALUATEPfS_S_$_Z7J_2_1_6PfS_,($_Z10J_EVALUATEPfS_S_$_Z7J_2_1_7PfS_ - $_Z10J_EVALUATEPfS_S_$_Z7J_2_1_6PfS_)
$_Z10J_EVALUATEPfS_S_$_Z7J_2_1_6PfS_:
[----:B------:R-:W-:Y:S01]  /*2030*/  IMAD.MOV.U32 R4, RZ, RZ, RZ ;  /* 0x000000ffff047224 */ /* 0x000fe200078e00ff */
[----:B------:R-:W-:Y:S06]  /*2040*/  RET.REL.NODEC R20 `(_Z10J_EVALUATEPfS_S_) ;  /* 0xffffffdc14ec7950 */ /* 0x000fec0003c3ffff */
        .type           $_Z10J_EVALUATEPfS_S_$_Z7J_2_1_7PfS_,@function
        .size           $_Z10J_EVALUATEPfS_S_$_Z7J_2_1_7PfS_,($_Z10J_EVALUATEPfS_S_$_Z7J_2_1_8PfS_ - $_Z10J_EVALUATEPfS_S_$_Z7J_2_1_7PfS_)
$_Z10J_EVALUATEPfS_S_$_Z7J_2_1_7PfS_:
[----:B------:R-:W-:Y:S01]  /*2050*/  HFMA2 R4, -RZ, RZ, 0, 0 ;  /* 0x00000000ff047431 */ /* 0x000fe200000001ff */
[----:B------:R-:W-:Y:S06]  /*2060*/  RET.REL.NODEC R20 `(_Z10J_EVALUATEPfS_S_) ;  /* 0xffffffdc14e47950 */ /* 0x000fec0003c3ffff */
        .type           $_Z10J_EVALUATEPfS_S_$_Z7J_2_1_8PfS_,@function
        .size           $_Z10J_EVALUATEPfS_S_$_Z7J_2_1_8PfS_,($_Z10J_EVALUATEPfS_S_$_Z7J_2_1_9PfS_ - $_Z10J_EVALUATEPfS_S_$_Z7J_2_1_8PfS_)
$_Z10J_EVALUATEPfS_S_$_Z7J_2_1_8PfS_:
[----:B------:R-:W-:Y:S01]  /*2070*/  IMAD.MOV.U32 R4, RZ, RZ, 0x3f800000 ;  /* 0x3f800000ff047424 */ /* 0x000fe200078e00ff */
[----:B------:R-:W-:Y:S06]  /*2080*/  RET.REL.NODEC R20 `(_Z10J_EVALUATEPfS_S_) ;  /* 0xffffffdc14dc7950 */ /* 0x000fec0003c3ffff */
        .type           $_Z10J_EVALUATEPfS_S_$_Z7J_2_1_9PfS_,@function
        .size           $_Z10J_EVALUATEPfS_S_$_Z7J_2_1_9PfS_,($_Z10J_EVALUATEPfS_S_$_Z7J_2_2_0PfS_ - $_Z10J_EVALUATEPfS_S_$_Z7J_2_1_9PfS_)
$_Z10J_EVALUATEPfS_S_$_Z7J_2_1_9PfS_:
[----:B------:R-:W-:Y:S01]  /*2090*/  MOV R4, 0xbf800000 ;  /* 0xbf80000000047802 */ /* 0x000fe20000000f00 */
[----:B------:R-:W-:Y:S06]  /*20a0*/  RET.REL.NODEC R20 `(_Z10J_EVALUATEPfS_S_) ;  /* 0xffffffdc14d47950 */ /* 0x000fec0003c3ffff */
        .type           $_Z10J_EVALUATEPfS_S_$_Z7J_2_2_0PfS_,@function
        .size           $_Z10J_EVALUATEPfS_S_$_Z7J_2_2_0PfS_,($_Z10J_EVALUATEPfS_S_$_Z7J_2_2_1PfS_ - $_Z10J_EVALUATEPfS_S_$_Z7J_2_2_0PfS_)
$_Z10J_EVALUATEPfS_S_$_Z7J_2_2_0PfS_:
[----:B------:R-:W-:Y:S01]  /*20b0*/  IMAD.MOV.U32 R4, RZ, RZ, RZ ;  /* 0x000000ffff047224 */ /* 0x000fe200078e00ff */
[----:B------:R-:W-:Y:S06]  /*20c0*/  RET.REL.NODEC R20 `(_Z10J_EVALUATEPfS_S_) ;  /* 0xffffffdc14cc7950 */ /* 0x000fec0003c3ffff */
        .type           $_Z10J_EVALUATEPfS_S_$_Z7J_2_2_1PfS_,@function
        .size           $_Z10J_EVALUATEPfS_S_$_Z7J_2_2_1PfS_,($_Z10J_EVALUATEPfS_S_$_Z7J_2_2_2PfS_ - $_Z10J_EVALUATEPfS_S_$_Z7J_2_2_1PfS_)
$_Z10J_EVALUATEPfS_S_$_Z7J_2_2_1PfS_:
[----:B------:R-:W-:Y:S01]  /*20d0*/  HFMA2 R4, -RZ, RZ, 0, 0 ;  /* 0x00000000ff047431 */ /* 0x000fe200000001ff */
[----:B------:R-:W-:Y:S06]  /*20e0*/  RET.REL.NODEC R20 `(_Z10J_EVALUATEPfS_S_) ;  /* 0xffffffdc14c47950 */ /* 0x000fec0003c3ffff */
        .type           $_Z10J_EVALUATEPfS_S_$_Z7J_2_2_2PfS_,@function
        .size           $_Z10J_EVALUATEPfS_S_$_Z7J_2_2_2PfS_,($_Z10J_EVALUATEPfS_S_$_Z7J_2_2_3PfS_ - $_Z10J_EVALUATEPfS_S_$_Z7J_2_2_2PfS_)
$_Z10J_EVALUATEPfS_S_$_Z7J_2_2_2PfS_:
[----:B------:R-:W-:Y:S01]  /*20f0*/  IMAD.MOV.U32 R4, RZ, RZ, 0x40000000 ;  /* 0x40000000ff047424 */ /* 0x000fe200078e00ff */
[----:B------:R-:W-:Y:S06]  /*2100*/  RET.REL.NODEC R20 `(_Z10J_EVALUATEPfS_S_) ;  /* 0xffffffdc14bc7950 */ /* 0x000fec0003c3ffff */
        .type           $_Z10J_EVALUATEPfS_S_$_Z7J_2_2_3PfS_,@function
        .size           $_Z10J_EVALUATEPfS_S_$_Z7J_2_2_3PfS_,($_Z10J_EVALUATEPfS_S_$_Z7J_2_2_4PfS_ - $_Z10J_EVALUATEPfS_S_$_Z7J_2_2_3PfS_)
$_Z10J_EVALUATEPfS_S_$_Z7J_2_2_3PfS_:
[----:B------:R-:W-:Y:S01]  /*2110*/  MOV R4, RZ ;  /* 0x000000ff00047202 */ /* 0x000fe20000000f00 */
[----:B------:R-:W-:Y:S06]  /*2120*/  RET.REL.NODEC R20 `(_Z10J_EVALUATEPfS_S_) ;  /* 0xffffffdc14b47950 */ /* 0x000fec0003c3ffff */
        .type           $_Z10J_EVALUATEPfS_S_$_Z7J_2_2_4PfS_,@function
        .size           $_Z10J_EVALUATEPfS_S_$_Z7J_2_2_4PfS_,($_Z10J_EVALUATEPfS_S_$_Z7J_2_2_5PfS_ - $_Z10J_EVALUATEPfS_S_$_Z7J_2_2_4PfS_)
$_Z10J_EVALUATEPfS_S_$_Z7J_2_2_4PfS_:
[----:B------:R-:W-:Y:S01]  /*2130*/  IMAD.MOV.U32 R4, RZ, RZ, RZ ;  /* 0x000000ffff047224 */ /* 0x000fe200078e00ff */
[----:B------:R-:W-:Y:S06]  /*2140*/  RET.REL.NODEC R20 `(_Z10J_EVALUATEPfS_S_) ;  /* 0xffffffdc14ac7950 */ /* 0x000fec0003c3ffff */
        .type           $_Z10J_EVALUATEPfS_S_$_Z7J_2_2_5PfS_,@function
        .size           $_Z10J_EVALUATEPfS_S_$_Z7J_2_2_5PfS_,($_Z10J_EVALUATEPfS_S_$_Z7J_2_2_6PfS_ - $_Z10J_EVALUATEPfS_S_$_Z7J_2_2_5PfS_)
$_Z10J_EVALUATEPfS_S_$_Z7J_2_2_5PfS_:
[----:B------:R-:W-:Y:S01]  /*2150*/  HFMA2 R4, -RZ, RZ, 0, 0 ;  /* 0x00000000ff047431 */ /* 0x000fe200000001ff */
[----:B------:R-:W-:Y:S06]  /*2160*/  RET.REL.NODEC R20 `(_Z10J_EVALUATEPfS_S_) ;  /* 0xffffffdc14a47950 */ /* 0x000fec0003c3ffff */
        .type           $_Z10J_EVALUATEPfS_S_$_Z7J_2_2_6PfS_,@function
        .size           $_Z10J_EVALUATEPfS_S_$_Z7J_2_2_6PfS_,($_Z10J_EVALUATEPfS_S_$_Z7J_2_2_7PfS_ - $_Z10J_EVALUATEPfS_S_$_Z7J_2_2_6PfS_)
$_Z10J_EVALUATEPfS_S_$_Z7J_2_2_6PfS_:
[----:B------:R-:W-:Y:S01]  /*2170*/  IMAD.MOV.U32 R4, RZ, RZ, RZ ;  /* 0x000000ffff047224 */ /* 0x000fe200078e00ff */
[----:B------:R-:W-:Y:S06]  /*2180*/  RET.REL.NODEC R20 `(_Z10J_EVALUATEPfS_S_) ;  /* 0xffffffdc149c7950 */ /* 0x000fec0003c3ffff */
        .type           $_Z10J_EVALUATEPfS_S_$_Z7J_2_2_7PfS_,@function
        .size           $_Z10J_EVALUATEPfS_S_$_Z7J_2_2_7PfS_,($_Z10J_EVALUATEPfS_S_$_Z7J_2_2_8PfS_ - $_Z10J_EVALUATEPfS_S_$_Z7J_2_2_7PfS_)
$_Z10J_EVALUATEPfS_S_$_Z7J_2_2_7PfS_:
[----:B------:R-:W-:Y:S01]  /*2190*/  MOV R4, RZ ;  /* 0x000000ff00047202 */ /* 0x000fe20000000f00 */
[----:B------:R-:W-:Y:S06]  /*21a0*/  RET.REL.NODEC R20 `(_Z10J_EVALUATEPfS_S_) ;  /* 0xffffffdc14947950 */ /* 0x000fec0003c3ffff */
        .type           $_Z10J_EVALUATEPfS_S_$_Z7J_2_2_8PfS_,@function
        .size           $_Z10J_EVALUATEPfS_S_$_Z7J_2_2_8PfS_,($_Z10J_EVALUATEPfS_S_$_Z7J_2_2_9PfS_ - $_Z10J_EVALUATEPfS_S_$_Z7J_2_2_8PfS_)
$_Z10J_EVALUATEPfS_S_$_Z7J_2_2_8PfS_:
[----:B------:R-:W-:Y:S01]  /*21b0*/  IMAD.MOV.U32 R4, RZ, RZ, RZ ;  /* 0x000000ffff047224 */ /* 0x000fe200078e00ff */
[----:B------:R-:W-:Y:S06]  /*21c0*/  RET.REL.NODEC R20 `(_Z10J_EVALUATEPfS_S_) ;  /* 0xffffffdc148c7950 */ /* 0x000fec0003c3ffff */
        .type           $_Z10J_EVALUATEPfS_S_$_Z7J_2_2_9PfS_,@function
        .size           $_Z10J_EVALUATEPfS_S_$_Z7J_2_2_9PfS_,($_Z10J_EVALUATEPfS_S_$_Z7J_2_3_0PfS_ - $_Z10J_EVALUATEPfS_S_$_Z7J_2_2_9PfS_)
$_Z10J_EVALUATEPfS_S_$_Z7J_2_2_9PfS_:
[----:B------:R-:W-:Y:S01]  /*21d0*/  HFMA2 R4, -RZ, RZ, 0, 0 ;  /* 0x00000000ff047431 */ /* 0x000fe200000001ff */
[----:B------:R-:W-:Y:S06]  /*21e0*/  RET.REL.NODEC R20 `(_Z10J_EVALUATEPfS_S_) ;  /* 0xffffffdc14847950 */ /* 0x000fec0003c3ffff */
        .type           $_Z10J_EVALUATEPfS_S_$_Z7J_2_3_0PfS_,@function
        .size           $_Z10J_EVALUATEPfS_S_$_Z7J_2_3_0PfS_,($_Z10J_EVALUATEPfS_S_$_Z7J_2_3_1PfS_ - $_Z10J_EVALUATEPfS_S_$_Z7J_2_3_0PfS_)
$_Z10J_EVALUATEPfS_S_$_Z7J_2_3_0PfS_:
[----:B------:R-:W-:Y:S01]  /*21f0*/  IMAD.MOV.U32 R4, RZ, RZ, RZ ;  /* 0x000000ffff047224 */ /* 0x000fe200078e00ff */
[----:B------:R-:W-:Y:S06]  /*2200*/  RET.REL.NODEC R20 `(_Z10J_EVALUATEPfS_S_) ;  /* 0xffffffdc147c7950 */ /* 0x000fec0003c3ffff */
        .type           $_Z10J_EVALUATEPfS_S_$_Z7J_2_3_1PfS_,@function
        .size           $_Z10J_EVALUATEPfS_S_$_Z7J_2_3_1PfS_,($_Z10J_EVALUATEPfS_S_$_Z7J_2_3_2PfS_ - $_Z10J_EVALUATEPfS_S_$_Z7J_2_3_1PfS_)
$_Z10J_EVALUATEPfS_S_$_Z7J_2_3_1PfS_:
[----:B------:R-:W-:Y:S01]  /*2210*/  MOV R4, RZ ;  /* 0x000000ff00047202 */ /* 0x000fe20000000f00 */
[----:B------:R-:W-:Y:S06]  /*2220*/  RET.REL.NODEC R20 `(_Z10J_EVALUATEPfS_S_) ;  /* 0xffffffdc14747950 */ /* 0x000fec0003c3ffff */
        .type           $_Z10J_EVALUATEPfS_S_$_Z7J_2_3_2PfS_,@function
        .size           $_Z10J_EVALUATEPfS_S_$_Z7J_2_3_2PfS_,($_Z10J_EVALUATEPfS_S_$_Z7J_2_3_3PfS_ - $_Z10J_EVALUATEPfS_S_$_Z7J_2_3_2PfS_)
$_Z10J_EVALUATEPfS_S_$_Z7J_2_3_2PfS_:
[----:B------:R-:W-:Y:S01]  /*2230*/  IMAD.MOV.U32 R4, RZ, RZ, RZ ;  /* 0x000000ffff047224 */ /* 0x000fe200078e00ff */
[----:B------:R-:W-:Y:S06]  /*2240*/  RET.REL.NODEC R20 `(_Z10J_EVALUATEPfS_S_) ;  /* 0xffffffdc146c7950 */ /* 0x000fec0003c3ffff */
        .type           $_Z10J_EVALUATEPfS_S_$_Z7J_2_3_3PfS_,@function
        .size           $_Z10J_EVALUATEPfS_S_$_Z7J_2_3_3PfS_,($_Z10J_EVALUATEPfS_S_$_Z7J_2_3_4PfS_ - $_Z10J_EVALUATEPfS_S_$_Z7J_2_3_3PfS_)
$_Z10J_EVALUATEPfS_S_$_Z7J_2_3_3PfS_:
[----:B------:R-:W-:Y:S01]  /*2250*/  HFMA2 R4, -RZ, RZ, 2, 0 ;  /* 0x40000000ff047431 */ /* 0x000fe200000001ff */
[----:B------:R-:W-:Y:S06]  /*2260*/  RET.REL.NODEC R20 `(_Z10J_EVALUATEPfS_S_) ;  /* 0xffffffdc14647950 */ /* 0x000fec0003c3ffff */
        .type           $_Z10J_EVALUATEPfS_S_$_Z7J_2_3_4PfS_,@function
        .size           $_Z10J_EVALUATEPfS_S_$_Z7J_2_3_4PfS_,($_Z10J_EVALUATEPfS_S_$_Z7J_2_3_5PfS_ - $_Z10J_EVALUATEPfS_S_$_Z7J_2_3_4PfS_)
$_Z10J_EVALUATEPfS_S_$_Z7J_2_3_4PfS_:
[----:B------:R-:W-:Y:S01]  /*2270*/  IMAD.MOV.U32 R4, RZ, RZ, RZ ;  /* 0x000000ffff047224 */ /* 0x000fe200078e00ff */
[----:B------:R-:W-:Y:S06]  /*2280*/  RET.REL.NODEC R20 `(_Z10J_EVALUATEPfS_S_) ;  /* 0xffffffdc145c7950 */ /* 0x000fec0003c3ffff */
        .type           $_Z10J_EVALUATEPfS_S_$_Z7J_2_3_5PfS_,@function
        .size           $_Z10J_EVALUATEPfS_S_$_Z7J_2_3_5PfS_,($_Z10J_EVALUATEPfS_S_$_Z7J_2_3_6PfS_ - $_Z10J_EVALUATEPfS_S_$_Z7J_2_3_5PfS_)
$_Z10J_EVALUATEPfS_S_$_Z7J_2_3_5PfS_:
[----:B------:R-:W-:Y:S01]  /*2290*/  MOV R4, RZ ;  /* 0x000000ff00047202 */ /* 0x000fe20000000f00 */
[----:B------:R-:W-:Y:S06]  /*22a0*/  RET.REL.NODEC R20 `(_Z10J_EVALUATEPfS_S_) ;  /* 0xffffffdc14547950 */ /* 0x000fec0003c3ffff */
        .type           $_Z10J_EVALUATEPfS_S_$_Z7J_2_3_6PfS_,@function
        .size           $_Z10J_EVALUATEPfS_S_$_Z7J_2_3_6PfS_,($_Z10J_EVALUATEPfS_S_$_Z7J_2_3_7PfS_ - $_Z10J_EVALUATEPfS_S_$_Z7J_2_3_6PfS_)
$_Z10J_EVALUATEPfS_S_$_Z7J_2_3_6PfS_:
[----:B------:R-:W-:Y:S01]  /*22b0*/  IMAD.MOV.U32 R4, RZ, RZ, RZ ;  /* 0x000000ffff047224 */ /* 0x000fe200078e00ff */
[----:B------:R-:W-:Y:S06]  /*22c0*/  RET.REL.NODEC R20 `(_Z10J_EVALUATEPfS_S_) ;  /* 0xffffffdc144c7950 */ /* 0x000fec0003c3ffff */
        .type           $_Z10J_EVALUATEPfS_S_$_Z7J_2_3_7PfS_,@function
        .size           $_Z10J_EVALUATEPfS_S_$_Z7J_2_3_7PfS_,($_Z10J_EVALUATEPfS_S_$_Z7J_2_3_8PfS_ - $_Z10J_EVALUATEPfS_S_$_Z7J_2_3_7PfS_)
$_Z10J_EVALUATEPfS_S_$_Z7J_2_3_7PfS_:
[----:B------:R-:W-:Y:S01]  /*22d0*/  HFMA2 R4, -RZ, RZ, 0, 0 ;  /* 0x00000000ff047431 */ /* 0x000fe200000001ff */
[----:B------:R-:W-:Y:S06]  /*22e0*/  RET.REL.NODEC R20 `(_Z10J_EVALUATEPfS_S_) ;  /* 0xffffffdc14447950 */ /* 0x000fec0003c3ffff */
        .type           $_Z10J_EVALUATEPfS_S_$_Z7J_2_3_8PfS_,@function
        .size           $_Z10J_EVALUATEPfS_S_$_Z7J_2_3_8PfS_,($_Z10J_EVALUATEPfS_S_$_Z7J_2_3_9PfS_ - $_Z10J_EVALUATEPfS_S_$_Z7J_2_3_8PfS_)
$_Z10J_EVALUATEPfS_S_$_Z7J_2_3_8PfS_:
[----:B------:R-:W-:Y:S01]  /*22f0*/  IMAD.MOV.U32 R4, RZ, RZ, RZ ;  /* 0x000000ffff047224 */ /* 0x000fe200078e00ff */
[----:B------:R-:W-:Y:S06]  /*2300*/  RET.REL.NODEC R20 `(_Z10J_EVALUATEPfS_S_) ;  /* 0xffffffdc143c7950 */ /* 0x000fec0003c3ffff */
        .type           $_Z10J_EVALUATEPfS_S_$_Z7J_2_3_9PfS_,@function
        .size           $_Z10J_EVALUATEPfS_S_$_Z7J_2_3_9PfS_,($_Z10J_EVALUATEPfS_S_$_Z7J_2_4_0PfS_ - $_Z10J_EVALUATEPfS_S_$_Z7J_2_3_9PfS_)
$_Z10J_EVALUATEPfS_S_$_Z7J_2_3_9PfS_:
[----:B------:R-:W-:Y:S01]  /*2310*/  MOV R4, RZ ;  /* 0x000000ff00047202 */ /* 0x000fe20000000f00 */
[----:B------:R-:W-:Y:S06]  /*2320*/  RET.REL.NODEC R20 `(_Z10J_EVALUATEPfS_S_) ;  /* 0xffffffdc14347950 */ /* 0x000fec0003c3ffff */
        .type           $_Z10J_EVALUATEPfS_S_$_Z7J_2_4_0PfS_,@function
        .size           $_Z10J_EVALUATEPfS_S_$_Z7J_2_4_0PfS_,($_Z10J_EVALUATEPfS_S_$_Z7J_2_4_1PfS_ - $_Z10J_EVALUATEPfS_S_$_Z7J_2_4_0PfS_)
$_Z10J_EVALUATEPfS_S_$_Z7J_2_4_0PfS_:
[----:B------:R-:W-:Y:S01]  /*2330*/  IMAD.MOV.U32 R4, RZ, RZ, RZ ;  /* 0x000000ffff047224 */ /* 0x000fe200078e00ff */
[----:B------:R-:W-:Y:S06]  /*2340*/  RET.REL.NODEC R20 `(_Z10J_EVALUATEPfS_S_) ;  /* 0xffffffdc142c7950 */ /* 0x000fec0003c3ffff */
        .type           $_Z10J_EVALUATEPfS_S_$_Z7J_2_4_1PfS_,@function
        .size           $_Z10J_EVALUATEPfS_S_$_Z7J_2_4_1PfS_,($_Z10J_EVALUATEPfS_S_$_Z7J_2_4_2PfS_ - $_Z10J_EVALUATEPfS_S_$_Z7J_2_4_1PfS_)
$_Z10J_EVALUATEPfS_S_$_Z7J_2_4_1PfS_:
[----:B------:R-:W-:Y:S01]  /*2350*/  HFMA2 R4, -RZ, RZ, 0, 0 ;  /* 0x00000000ff047431 */ /* 0x000fe200000001ff */
[----:B------:R-:W-:Y:S06]  /*2360*/  RET.REL.NODEC R20 `(_Z10J_EVALUATEPfS_S_) ;  /* 0xffffffdc14247950 */ /* 0x000fec0003c3ffff */
        .type           $_Z10J_EVALUATEPfS_S_$_Z7J_2_4_2PfS_,@function
        .size           $_Z10J_EVALUATEPfS_S_$_Z7J_2_4_2PfS_,($_Z10J_EVALUATEPfS_S_$_Z7J_2_4_3PfS_ - $_Z10J_EVALUATEPfS_S_$_Z7J_2_4_2PfS_)
$_Z10J_EVALUATEPfS_S_$_Z7J_2_4_2PfS_:
[----:B------:R-:W-:Y:S01]  /*2370*/  IMAD.MOV.U32 R4, RZ, RZ, RZ ;  /* 0x000000ffff047224 */ /* 0x000fe200078e00ff */
[----:B------:R-:W-:Y:S06]  /*2380*/  RET.REL.NODEC R20 `(_Z10J_EVALUATEPfS_S_) ;  /* 0xffffffdc141c7950 */ /* 0x000fec0003c3ffff */
        .type           $_Z10J_EVALUATEPfS_S_$_Z7J_2_4_3PfS_,@function
        .size           $_Z10J_EVALUATEPfS_S_$_Z7J_2_4_3PfS_,($_Z10J_EVALUATEPfS_S_$_Z7J_2_4_4PfS_ - $_Z10J_EVALUATEPfS_S_$_Z7J_2_4_3PfS_)
$_Z10J_EVALUATEPfS_S_$_Z7J_2_4_3PfS_:
[----:B------:R-:W-:Y:S01]  /*2390*/  MOV R4, RZ ;  /* 0x000000ff00047202 */ /* 0x000fe20000000f00 */
[----:B------:R-:W-:Y:S06]  /*23a0*/  RET.REL.NODEC R20 `(_Z10J_EVALUATEPfS_S_) ;  /* 0xffffffdc14147950 */ /* 0x000fec0003c3ffff */
        .type           $_Z10J_EVALUATEPfS_S_$_Z7J_2_4_4PfS_,@function
        .size           $_Z10J_EVALUATEPfS_S_$_Z7J_2_4_4PfS_,($_Z10J_EVALUATEPfS_S_$_Z7J_2_4_5PfS_ - $_Z10J_EVALUATEPfS_S_$_Z7J_2_4_4PfS_)
$_Z10J_EVALUATEPfS_S_$_Z7J_2_4_4PfS_:
[----:B------:R-:W-:Y:S01]  /*23b0*/  IMAD.MOV.U32 R4, RZ, RZ, 0x40000000 ;  /* 0x40000000ff047424 */ /* 0x000fe200078e00ff */
[----:B------:R-:W-:Y:S06]  /*23c0*/  RET.REL.NODEC R20 `(_Z10J_EVALUATEPfS_S_) ;  /* 0xffffffdc140c7950 */ /* 0x000fec0003c3ffff */
        .type           $_Z10J_EVALUATEPfS_S_$_Z7J_2_4_5PfS_,@function
        .size           $_Z10J_EVALUATEPfS_S_$_Z7J_2_4_5PfS_,($_Z10J_EVALUATEPfS_S_$_Z7J_2_4_6PfS_ - $_Z10J_EVALUATEPfS_S_$_Z7J_2_4_5PfS_)
$_Z10J_EVALUATEPfS_S_$_Z7J_2_4_5PfS_:
[----:B------:R-:W-:Y:S01]  /*23d0*/  HFMA2 R4, -RZ, RZ, 0, 0 ;  /* 0x00000000ff047431 */ /* 0x000fe200000001ff */
[----:B------:R-:W-:Y:S06]  /*23e0*/  RET.REL.NODEC R20 `(_Z10J_EVALUATEPfS_S_) ;  /* 0xffffffdc14047950 */ /* 0x000fec0003c3ffff */
        .type           $_Z10J_EVALUATEPfS_S_$_Z7J_2_4_6PfS_,@function
        .size           $_Z10J_EVALUATEPfS_S_$_Z7J_2_4_6PfS_,($_Z10J_EVALUATEPfS_S_$_Z7J_2_4_7PfS_ - $_Z10J_EVALUATEPfS_S_$_Z7J_2_4_6PfS_)
$_Z10J_EVALUATEPfS_S_$_Z7J_2_4_6PfS_:
[----:B------:R-:W-:Y:S01]  /*23f0*/  IMAD.MOV.U32 R4, RZ, RZ, RZ ;  /* 0x000000ffff047224 */ /* 0x000fe200078e00ff */
[----:B------:R-:W-:Y:S06]  /*2400*/  RET.REL.NODEC R20 `(_Z10J_EVALUATEPfS_S_) ;  /* 0xffffffd814fc7950 */ /* 0x000fec0003c3ffff */
        .type           $_Z10J_EVALUATEPfS_S_$_Z7J_2_4_7PfS_,@function
        .size           $_Z10J_EVALUATEPfS_S_$_Z7J_2_4_7PfS_,($_Z10J_EVALUATEPfS_S_$_Z7J_2_4_8PfS_ - $_Z10J_EVALUATEPfS_S_$_Z7J_2_4_7PfS_)
$_Z10J_EVALUATEPfS_S_$_Z7J_2_4_7PfS_:
[----:B------:R-:W-:Y:S01]  /*2410*/  MOV R4, RZ ;  /* 0x000000ff00047202 */ /* 0x000fe20000000f00 */
[----:B------:R-:W-:Y:S06]  /*2420*/  RET.REL.NODEC R20 `(_Z10J_EVALUATEPfS_S_) ;  /* 0xffffffd814f47950 */ /* 0x000fec0003c3ffff */
        .type           $_Z10J_EVALUATEPfS_S_$_Z7J_2_4_8PfS_,@function
        .size           $_Z10J_EVALUATEPfS_S_$_Z7J_2_4_8PfS_,($_Z10J_EVALUATEPfS_S_$_Z7J_2_4_9PfS_ - $_Z10J_EVALUATEPfS_S_$_Z7J_2_4_8PfS_)
$_Z10J_EVALUATEPfS_S_$_Z7J_2_4_8PfS_:
[----:B------:R-:W-:Y:S01]  /*2430*/  IMAD.MOV.U32 R4, RZ, RZ, RZ ;  /* 0x000000ffff047224 */ /* 0x000fe200078e00ff */
[----:B------:R-:W-:Y:S06]  /*2440*/  RET.REL.NODEC R20 `(_Z10J_EVALUATEPfS_S_) ;  /* 0xffffffd814ec7950 */ /* 0x000fec0003c3ffff */
        .type           $_Z10J_EVALUATEPfS_S_$_Z7J_2_4_9PfS_,@function
        .size           $_Z10J_EVALUATEPfS_S_$_Z7J_2_4_9PfS_,($_Z10J_EVALUATEPfS_S_$_Z7J_2_5_0PfS_ - $_Z10J_EVALUATEPfS_S_$_Z7J_2_4_9PfS_)
$_Z10J_EVALUATEPfS_S_$_Z7J_2_4_9PfS_:
[----:B------:R-:W-:Y:S01]  /*2450*/  HFMA2 R4, -RZ, RZ, 0, 0 ;  /* 0x00000000ff047431 */ /* 0x000fe200000001ff */
[----:B------:R-:W-:Y:S06]  /*2460*/  RET.REL.NODEC R20 `(_Z10J_EVALUATEPfS_S_) ;  /* 0xffffffd814e47950 */ /* 0x000fec0003c3ffff */
        .type           $_Z10J_EVALUATEPfS_S_$_Z7J_2_5_0PfS_,@function
        .size           $_Z10J_EVALUATEPfS_S_$_Z7J_2_5_0PfS_,($_Z10J_EVALUATEPfS_S_$_Z7J_2_5_1PfS_ - $_Z10J_EVALUATEPfS_S_$_Z7J_2_5_0PfS_)
$_Z10J_EVALUATEPfS_S_$_Z7J_2_5_0PfS_:
[----:B------:R-:W-:Y:S01]  /*2470*/  IMAD.MOV.U32 R4, RZ, RZ, RZ ;  /* 0x000000ffff047224 */ /* 0x000fe200078e00ff */
[----:B------:R-:W-:Y:S06]  /*2480*/  RET.REL.NODEC R20 `(_Z10J_EVALUATEPfS_S_) ;  /* 0xffffffd814dc7950 */ /* 0x000fec0003c3ffff */
        .type           $_Z10J_EVALUATEPfS_S_$_Z7J_2_5_1PfS_,@function
        .size           $_Z10J_EVALUATEPfS_S_$_Z7J_2_5_1PfS_,($_Z10J_EVALUATEPfS_S_$_Z7J_2_5_2PfS_ - $_Z10J_EVALUATEPfS_S_$_Z7J_2_5_1PfS_)
$_Z10J_EVALUATEPfS_S_$_Z7J_2_5_1PfS_:
[----:B------:R-:W-:Y:S01]  /*2490*/  MOV R4, RZ ;  /* 0x000000ff00047202 */ /* 0x000fe20000000f00 */
[----:B------:R-:W-:Y:S06]  /*24a0*/  RET.REL.NODEC R20 `(_Z10J_EVALUATEPfS_S_) ;  /* 0xffffffd814d47950 */ /* 0x000fec0003c3ffff */
        .type           $_Z10J_EVALUATEPfS_S_$_Z7J_2_5_2PfS_,@function
        .size           $_Z10J_EVALUATEPfS_S_$_Z7J_2_5_2PfS_,($_Z10J_EVALUATEPfS_S_$_Z7J_2_5_3PfS_ - $_Z10J_EVALUATEPfS_S_$_Z7J_2_5_2PfS_)
$_Z10J_EVALUATEPfS_S_$_Z7J_2_5_2PfS_:
[----:B------:R-:W-:Y:S01]  /*24b0*/  IMAD.MOV.U32 R4, RZ, RZ, RZ ;  /* 0x000000ffff047224 */ /* 0x000fe200078e00ff */
[----:B------:R-:W-:Y:S06]  /*24c0*/  RET.REL.NODEC R20 `(_Z10J_EVALUATEPfS_S_) ;  /* 0xffffffd814cc7950 */ /* 0x000fec0003c3ffff */
        .type           $_Z10J_EVALUATEPfS_S_$_Z7J_2_5_3PfS_,@function
        .size           $_Z10J_EVALUATEPfS_S_$_Z7J_2_5_3PfS_,($_Z10J_EVALUATEPfS_S_$_Z7J_2_5_4PfS_ - $_Z10J_EVALUATEPfS_S_$_Z7J_2_5_3PfS_)
$_Z10J_EVALUATEPfS_S_$_Z7J_2_5_3PfS_:
[----:B------:R-:W-:Y:S01]  /*24d0*/  HFMA2 R4, -RZ, RZ, 0, 0 ;  /* 0x00000000ff047431 */ /* 0x000fe200000001ff */
[----:B------:R-:W-:Y:S06]  /*24e0*/  RET.REL.NODEC R20 `(_Z10J_EVALUATEPfS_S_) ;  /* 0xffffffd814c47950 */ /* 0x000fec0003c3ffff */
        .type           $_Z10J_EVALUATEPfS_S_$_Z7J_2_5_4PfS_,@function
        .size           $_Z10J_EVALUATEPfS_S_$_Z7J_2_5_4PfS_,($_Z10J_EVALUATEPfS_S_$_Z7J_2_5_5PfS_ - $_Z10J_EVALUATEPfS_S_$_Z7J_2_5_4PfS_)
$_Z10J_EVALUATEPfS_S_$_Z7J_2_5_4PfS_:
[----:B------:R-:W-:Y:S01]  /*24f0*/  IMAD.MOV.U32 R4, RZ, RZ, RZ ;  /* 0x000000ffff047224 */ /* 0x000fe200078e00ff */
[----:B------:R-:W-:Y:S06]  /*2500*/  RET.REL.NODEC R20 `(_Z10J_EVALUATEPfS_S_) ;  /* 0xffffffd814bc7950 */ /* 0x000fec0003c3ffff */
        .type           $_Z10J_EVALUATEPfS_S_$_Z7J_2_5_5PfS_,@function
        .size           $_Z10J_EVALUATEPfS_S_$_Z7J_2_5_5PfS_,($_Z10J_EVALUATEPfS_S_$_Z7J_2_5_6PfS_ - $_Z10J_EVALUATEPfS_S_$_Z7J_2_5_5PfS_)
$_Z10J_EVALUATEPfS_S_$_Z7J_2_5_5PfS_:
[----:B------:R-:W-:Y:S01]  /*2510*/  MOV R4, 0x40000000 ;  /* 0x4000000000047802 */ /* 0x000fe20000000f00 */
[----:B------:R-:W-:Y:S06]  /*2520*/  RET.REL.NODEC R20 `(_Z10J_EVALUATEPfS_S_) ;  /* 0xffffffd814b47950 */ /* 0x000fec0003c3ffff */
        .type           $_Z10J_EVALUATEPfS_S_$_Z7J_2_5_6PfS_,@function
        .size           $_Z10J_EVALUATEPfS_S_$_Z7J_2_5_6PfS_,($_Z10J_EVALUATEPfS_S_$_Z7J_2_5_7PfS_ - $_Z10J_EVALUATEPfS_S_$_Z7J_2_5_6PfS_)
$_Z10J_EVALUATEPfS_S_$_Z7J_2_5_6PfS_:
[----:B------:R-:W-:Y:S01]  /*2530*/  IMAD.MOV.U32 R4, RZ, RZ, RZ ;  /* 0x000000ffff047224 */ /* 0x000fe200078e00ff */
[----:B------:R-:W-:Y:S06]  /*2540*/  RET.REL.NODEC R20 `(_Z10J_EVALUATEPfS_S_) ;  /* 0xffffffd814ac7950 */ /* 0x000fec0003c3ffff */
        .type           $_Z10J_EVALUATEPfS_S_$_Z7J_2_5_7PfS_,@function
        .size           $_Z10J_EVALUATEPfS_S_$_Z7J_2_5_7PfS_,($_Z10J_EVALUATEPfS_S_$_Z7J_2_5_8PfS_ - $_Z10J_EVALUATEPfS_S_$_Z7J_2_5_7PfS_)
$_Z10J_EVALUATEPfS_S_$_Z7J_2_5_7PfS_:
[----:B------:R-:W-:Y:S01]  /*2550*/  HFMA2 R4, -RZ, RZ, 0, 0 ;  /* 0x00000000ff047431 */ /* 0x000fe200000001ff */
[----:B------:R-:W-:Y:S06]  /*2560*/  RET.REL.NODEC R20 `(_Z10J_EVALUATEPfS_S_) ;  /* 0xffffffd814a47950 */ /* 0x000fec0003c3ffff */
        .type           $_Z10J_EVALUATEPfS_S_$_Z7J_2_5_8PfS_,@function
        .size           $_Z10J_EVALUATEPfS_S_$_Z7J_2_5_8PfS_,($_Z10J_EVALUATEPfS_S_$_Z7J_2_5_9PfS_ - $_Z10J_EVALUATEPfS_S_$_Z7J_2_5_8PfS_)
$_Z10J_EVALUATEPfS_S_$_Z7J_2_5_8PfS_:
[----:B------:R-:W-:Y:S01]  /*2570*/  IMAD.MOV.U32 R4, RZ, RZ, RZ ;  /* 0x000000ffff047224 */ /* 0x000fe200078e00ff */
[----:B------:R-:W-:Y:S06]  /*2580*/  RET.REL.NODEC R20 `(_Z10J_EVALUATEPfS_S_) ;  /* 0xffffffd8149c7950 */ /* 0x000fec0003c3ffff */
        .type           $_Z10J_EVALUATEPfS_S_$_Z7J_2_5_9PfS_,@function
        .size           $_Z10J_EVALUATEPfS_S_$_Z7J_2_5_9PfS_,($_Z10J_EVALUATEPfS_S_$_Z7J_2_6_0PfS_ - $_Z10J_EVALUATEPfS_S_$_Z7J_2_5_9PfS_)
$_Z10J_EVALUATEPfS_S_$_Z7J_2_5_9PfS_:
[----:B------:R-:W-:Y:S01]  /*2590*/  MOV R4, RZ ;  /* 0x000000ff00047202 */ /* 0x000fe20000000f00 */
[----:B------:R-:W-:Y:S06]  /*25a0*/  RET.REL.NODEC R20 `(_Z10J_EVALUATEPfS_S_) ;  /* 0xffffffd814947950 */ /* 0x000fec0003c3ffff */
        .type           $_Z10J_EVALUATEPfS_S_$_Z7J_2_6_0PfS_,@function
        .size           $_Z10J_EVALUATEPfS_S_$_Z7J_2_6_0PfS_,($_Z10J_EVALUATEPfS_S_$_Z7J_2_6_1PfS_ - $_Z10J_EVALUATEPfS_S_$_Z7J_2_6_0PfS_)
$_Z10J_EVALUATEPfS_S_$_Z7J_2_6_0PfS_:
[----:B------:R-:W-:Y:S01]  /*25b0*/  IMAD.MOV.U32 R4, RZ, RZ, 0x3f800000 ;  /* 0x3f800000ff047424 */ /* 0x000fe200078e00ff */
[----:B------:R-:W-:Y:S06]  /*25c0*/  RET.REL.NODEC R20 `(_Z10J_EVALUATEPfS_S_) ;  /* 0xffffffd8148c7950 */ /* 0x000fec0003c3ffff */
        .type           $_Z10J_EVALUATEPfS_S_$_Z7J_2_6_1PfS_,@function
        .size           $_Z10J_EVALUATEPfS_S_$_Z7J_2_6_1PfS_,($_Z10J_EVALUATEPfS_S_$_Z7J_2_6_2PfS_ - $_Z10J_EVALUATEPfS_S_$_Z7J_2_6_1PfS_)
$_Z10J_EVALUATEPfS_S_$_Z7J_2_6_1PfS_:
[----:B------:R-:W-:Y:S01]  /*25d0*/  HFMA2 R4, -RZ, RZ, 0, 0 ;  /* 0x00000000ff047431 */ /* 0x000fe200000001ff */
[----:B------:R-:W-:Y:S06]  /*25e0*/  RET.REL.NODEC R20 `(_Z10J_EVALUATEPfS_S_) ;  /* 0xffffffd814847950 */ /* 0x000fec0003c3ffff */
        .type           $_Z10J_EVALUATEPfS_S_$_Z7J_2_6_2PfS_,@function
        .size           $_Z10J_EVALUATEPfS_S_$_Z7J_2_6_2PfS_,($_Z10J_EVALUATEPfS_S_$_Z7J_2_6_3PfS_ - $_Z10J_EVALUATEPfS_S_$_Z7J_2_6_2PfS_)
$_Z10J_EVALUATEPfS_S_$_Z7J_2_6_2PfS_:
[----:B------:R-:W-:Y:S01]  /*25f0*/  IMAD.MOV.U32 R4, RZ, RZ, RZ ;  /* 0x000000ffff047224 */ /* 0x000fe200078e00ff */
[----:B------:R-:W-:Y:S06]  /*2600*/  RET.REL.NODEC R20 `(_Z10J_EVALUATEPfS_S_) ;  /* 0xffffffd8147c7950 */ /* 0x000fec0003c3ffff */
        .type           $_Z10J_EVALUATEPfS_S_$_Z7J_2_6_3PfS_,@function
        .size           $_Z10J_EVALUATEPfS_S_$_Z7J_2_6_3PfS_,($_Z10J_EVALUATEPfS_S_$_Z7J_2_6_4PfS_ - $_Z10J_EVALUATEPfS_S_$_Z7J_2_6_3PfS_)
$_Z10J_EVALUATEPfS_S_$_Z7J_2_6_3PfS_:
[----:B------:R-:W-:Y:S01]  /*2610*/  MOV R4, RZ ;  /* 0x000000ff00047202 */ /* 0x000fe20000000f00 */
[----:B------:R-:W-:Y:S06]  /*2620*/  RET.REL.NODEC R20 `(_Z10J_EVALUATEPfS_S_) ;  /* 0xffffffd814747950 */ /* 0x000fec0003c3ffff */
        .type           $_Z10J_EVALUATEPfS_S_$_Z7J_2_6_4PfS_,@function
        .size           $_Z10J_EVALUATEPfS_S_$_Z7J_2_6_4PfS_,($_Z10J_EVALUATEPfS_S_$_Z7J_2_6_5PfS_ - $_Z10J_EVALUATEPfS_S_$_Z7J_2_6_4PfS_)
$_Z10J_EVALUATEPfS_S_$_Z7J_2_6_4PfS_:
[----:B------:R-:W-:Y:S01]  /*2630*/  IMAD.MOV.U32 R4, RZ, RZ, RZ ;  /* 0x000000ffff047224 */ /* 0x000fe200078e00ff */
[----:B------:R-:W-:Y:S06]  /*2640*/  RET.REL.NODEC R20 `(_Z10J_EVALUATEPfS_S_) ;  /* 0xffffffd8146c7950 */ /* 0x000fec0003c3ffff */
        .type           $_Z10J_EVALUATEPfS_S_$_Z7J_2_6_5PfS_,@function
        .size           $_Z10J_EVALUATEPfS_S_$_Z7J_2_6_5PfS_,($_Z10J_EVALUATEPfS_S_$_Z7J_2_6_6PfS_ - $_Z10J_EVALUATEPfS_S_$_Z7J_2_6_5PfS_)
$_Z10J_EVALUATEPfS_S_$_Z7J_2_6_5PfS_:
[----:B------:R-:W-:Y:S01]  /*2650*/  HFMA2 R4, -RZ, RZ, 0, 0 ;  /* 0x00000000ff047431 */ /* 0x000fe200000001ff */
[----:B------:R-:W-:Y:S06]  /*2660*/  RET.REL.NODEC R20 `(_Z10J_EVALUATEPfS_S_) ;  /* 0xffffffd814647950 */ /* 0x000fec0003c3ffff */
        .type           $_Z10J_EVALUATEPfS_S_$_Z7J_2_6_6PfS_,@function
        .size           $_Z10J_EVALUATEPfS_S_$_Z7J_2_6_6PfS_,($_Z10J_EVALUATEPfS_S_$_Z7J_2_6_7PfS_ - $_Z10J_EVALUATEPfS_S_$_Z7J_2_6_6PfS_)
$_Z10J_EVALUATEPfS_S_$_Z7J_2_6_6PfS_:
[----:B------:R-:W-:Y:S01]  /*2670*/  IMAD.MOV.U32 R4, RZ, RZ, RZ ;  /* 0x000000ffff047224 */ /* 0x000fe200078e00ff */
[----:B------:R-:W-:Y:S06]  /*2680*/  RET.REL.NODEC R20 `(_Z10J_EVALUATEPfS_S_) ;  /* 0xffffffd8145c7950 */ /* 0x000fec0003c3ffff */
        .type           $_Z10J_EVALUATEPfS_S_$_Z7J_2_6_7PfS_,@function
        .size           $_Z10J_EVALUATEPfS_S_$_Z7J_2_6_7PfS_,($_Z10J_EVALUATEPfS_S_$_Z7J_2_6_8PfS_ - $_Z10J_EVALUATEPfS_S_$_Z7J_2_6_7PfS_)
$_Z10J_EVALUATEPfS_S_$_Z7J_2_6_7PfS_:
[----:B------:R-:W-:Y:S01]  /*2690*/  MOV R4, RZ ;  /* 0x000000ff00047202 */ /* 0x000fe20000000f00 */
[----:B------:R-:W-:Y:S06]  /*26a0*/  RET.REL.NODEC R20 `(_Z10J_EVALUATEPfS_S_) ;  /* 0xffffffd814547950 */ /* 0x000fec0003c3ffff */
        .type           $_Z10J_EVALUATEPfS_S_$_Z7J_2_6_8PfS_,@function
        .size           $_Z10J_EVALUATEPfS_S_$_Z7J_2_6_8PfS_,($_Z10J_EVALUATEPfS_S_$_Z7J_2_6_9PfS_ - $_Z10J_EVALUATEPfS_S_$_Z7J_2_6_8PfS_)
$_Z10J_EVALUATEPfS_S_$_Z7J_2_6_8PfS_:
[----:B------:R-:W-:Y:S01]  /*26b0*/  IMAD.MOV.U32 R4, RZ, RZ, RZ ;  /* 0x000000ffff047224 */ /* 0x000fe200078e00ff */
[----:B------:R-:W-:Y:S06]  /*26c0*/  RET.REL.NODEC R20 `(_Z10J_EVALUATEPfS_S_) ;  /* 0xffffffd8144c7950 */ /* 0x000fec0003c3ffff */
        .type           $_Z10J_EVALUATEPfS_S_$_Z7J_2_6_9PfS_,@function
        .size           $_Z10J_EVALUATEPfS_S_$_Z7J_2_6_9PfS_,($_Z10J_EVALUATEPfS_S_$_Z7J_2_7_0PfS_ - $_Z10J_EVALUATEPfS_S_$_Z7J_2_6_9PfS_)
$_Z10J_EVALUATEPfS_S_$_Z7J_2_6_9PfS_:
[----:B------:R-:W-:Y:S01]  /*26d0*/  HFMA2 R4, -RZ, RZ, 0, 0 ;  /* 0x00000000ff047431 */ /* 0x000fe200000001ff */
[----:B------:R-:W-:Y:S06]  /*26e0*/  RET.REL.NODEC R20 `(_Z10J_EVALUATEPfS_S_) ;  /* 0xffffffd814447950 */ /* 0x000fec0003c3ffff */
        .type           $_Z10J_EVALUATEPfS_S_$_Z7J_2_7_0PfS_,@function
        .size           $_Z10J_EVALUATEPfS_S_$_Z7J_2_7_0PfS_,($_Z10J_EVALUATEPfS_S_$_Z7J_2_7_1PfS_ - $_Z10J_EVALUATEPfS_S_$_Z7J_2_7_0PfS_)
$_Z10J_EVALUATEPfS_S_$_Z7J_2_7_0PfS_:
[----:B------:R-:W-:Y:S01]  /*26f0*/  IMAD.MOV.U32 R4, RZ, RZ, -0x40800000 ;  /* 0xbf800000ff047424 */ /* 0x000fe200078e00ff */
[----:B------:R-:W-:Y:S06]  /*2700*/  RET.REL.NODEC R20 `(_Z10J_EVALUATEPfS_S_) ;  /* 0xffffffd8143c7950 */ /* 0x000fec0003c3ffff */
        .type           $_Z10J_EVALUATEPfS_S_$_Z7J_2_7_1PfS_,@function
        .size           $_Z10J_EVALUATEPfS_S_$_Z7J_2_7_1PfS_,($_Z10J_EVALUATEPfS_S_$_Z7J_2_7_2PfS_ - $_Z10J_EVALUATEPfS_S_$_Z7J_2_7_1PfS_)
$_Z10J_EVALUATEPfS_S_$_Z7J_2_7_1PfS_:
[----:B------:R-:W-:Y:S01]  /*2710*/  MOV R4, RZ ;  /* 0x000000ff00047202 */ /* 0x000fe20000000f00 */
[----:B------:R-:W-:Y:S06]  /*2720*/  RET.REL.NODEC R20 `(_Z10J_EVALUATEPfS_S_) ;  /* 0xffffffd814347950 */ /* 0x000fec0003c3ffff */
        .type           $_Z10J_EVALUATEPfS_S_$_Z7J_2_7_2PfS_,@function
        .size           $_Z10J_EVALUATEPfS_S_$_Z7J_2_7_2PfS_,($_Z10J_EVALUATEPfS_S_$_Z7J_2_7_3PfS_ - $_Z10J_EVALUATEPfS_S_$_Z7J_2_7_2PfS_)
$_Z10J_EVALUATEPfS_S_$_Z7J_2_7_2PfS_:
[----:B------:R-:W-:Y:S01]  /*2730*/  IMAD.MOV.U32 R4, RZ, RZ, RZ ;  /* 0x000000ffff047224 */ /* 0x000fe200078e00ff */
[----:B------:R-:W-:Y:S06]  /*2740*/  RET.REL.NODEC R20 `(_Z10J_EVALUATEPfS_S_) ;  /* 0xffffffd8142c7950 */ /* 0x000fec0003c3ffff */
        .type           $_Z10J_EVALUATEPfS_S_$_Z7J_2_7_3PfS_,@function
        .size           $_Z10J_EVALUATEPfS_S_$_Z7J_2_7_3PfS_,($_Z10J_EVALUATEPfS_S_$_Z7J_2_7_4PfS_ - $_Z10J_EVALUATEPfS_S_$_Z7J_2_7_3PfS_)
$_Z10J_EVALUATEPfS_S_$_Z7J_2_7_3PfS_:
[----:B------:R-:W-:Y:S01]  /*2750*/  HFMA2 R4, -RZ, RZ, 0, 0 ;  /* 0x00000000ff047431 */ /* 0x000fe200000001ff */
[----:B------:R-:W-:Y:S06]  /*2760*/  RET.REL.NODEC R20 `(_Z10J_EVALUATEPfS_S_) ;  /* 0xffffffd814247950 */ /* 0x000fec0003c3ffff */
        .type           $_Z10J_EVALUATEPfS_S_$_Z7J_2_7_4PfS_,@function
        .size           $_Z10J_EVALUATEPfS_S_$_Z7J_2_7_4PfS_,($_Z10J_EVALUATEPfS_S_$_Z7J_2_7_5PfS_ - $_Z10J_EVALUATEPfS_S_$_Z7J_2_7_4PfS_)
$_Z10J_EVALUATEPfS_S_$_Z7J_2_7_4PfS_:
[----:B------:R-:W-:Y:S01]  /*2770*/  IMAD.MOV.U32 R4, RZ, RZ, RZ ;  /* 0x000000ffff047224 */ /* 0x000fe200078e00ff */
[----:B------:R-:W-:Y:S06]  /*2780*/  RET.REL.NODEC R20 `(_Z10J_EVALUATEPfS_S_) ;  /* 0xffffffd8141c7950 */ /* 0x000fec0003c3ffff */
        .type           $_Z10J_EVALUATEPfS_S_$_Z7J_2_7_5PfS_,@function
        .size           $_Z10J_EVALUATEPfS_S_$_Z7J_2_7_5PfS_,($_Z10J_EVALUATEPfS_S_$_Z7J_2_7_6PfS_ - $_Z10J_EVALUATEPfS_S_$_Z7J_2_7_5PfS_)
$_Z10J_EVALUATEPfS_S_$_Z7J_2_7_5PfS_:
[----:B------:R-:W-:Y:S01]  /*2790*/  MOV R4, RZ ;  /* 0x000000ff00047202 */ /* 0x000fe20000000f00 */
[----:B------:R-:W-:Y:S06]  /*27a0*/  RET.REL.NODEC R20 `(_Z10J_EVALUATEPfS_S_) ;  /* 0xffffffd814147950 */ /* 0x000fec0003c3ffff */
        .type           $_Z10J_EVALUATEPfS_S_$_Z7J_2_7_6PfS_,@function
        .size           $_Z10J_EVALUATEPfS_S_$_Z7J_2_7_6PfS_,($_Z10J_EVALUATEPfS_S_$_Z7J_2_7_7PfS_ - $_Z10J_EVALUATEPfS_S_$_Z7J_2_7_6PfS_)
$_Z10J_EVALUATEPfS_S_$_Z7J_2_7_6PfS_:
[----:B------:R-:W-:Y:S01]  /*27b0*/  IMAD.MOV.U32 R4, RZ, RZ, RZ ;  /* 0x000000ffff047224 */ /* 0x000fe200078e00ff */
[----:B------:R-:W-:Y:S06]  /*27c0*/  RET.REL.NODEC R20 `(_Z10J_EVALUATEPfS_S_) ;  /* 0xffffffd8140c7950 */ /* 0x000fec0003c3ffff */
        .type           $_Z10J_EVALUATEPfS_S_$_Z7J_2_7_7PfS_,@function
        .size           $_Z10J_EVALUATEPfS_S_$_Z7J_2_7_7PfS_,($_Z10J_EVALUATEPfS_S_$_Z7J_2_7_8PfS_ - $_Z10J_EVALUATEPfS_S_$_Z7J_2_7_7PfS_)
$_Z10J_EVALUATEPfS_S_$_Z7J_2_7_7PfS_:
[----:B------:R-:W-:Y:S01]  /*27d0*/  HFMA2 R4, -RZ, RZ, 0, 0 ;  /* 0x00000000ff047431 */ /* 0x000fe200000001ff */
[----:B------:R-:W-:Y:S06]  /*27e0*/  RET.REL.NODEC R20 `(_Z10J_EVALUATEPfS_S_) ;  /* 0xffffffd814047950 */ /* 0x000fec0003c3ffff */
        .type           $_Z10J_EVALUATEPfS_S_$_Z7J_2_7_8PfS_,@function
        .size           $_Z10J_EVALUATEPfS_S_$_Z7J_2_7_8PfS_,($_Z10J_EVALUATEPfS_S_$_Z7J_2_7_9PfS_ - $_Z10J_EVALUATEPfS_S_$_Z7J_2_7_8PfS_)
$_Z10J_EVALUATEPfS_S_$_Z7J_2_7_8PfS_:
[----:B------:R-:W-:Y:S01]  /*27f0*/  IMAD.MOV.U32 R4, RZ, RZ, RZ ;  /* 0x000000ffff047224 */ /* 0x000fe200078e00ff */
[----:B------:R-:W-:Y:S06]  /*2800*/  RET.REL.NODEC R20 `(_Z10J_EVALUATEPfS_S_) ;  /* 0xffffffd414fc7950 */ /* 0x000fec0003c3ffff */
        .type           $_Z10J_EVALUATEPfS_S_$_Z7J_2_7_9PfS_,@function
        .size           $_Z10J_EVALUATEPfS_S_$_Z7J_2_7_9PfS_,($_Z10J_EVALUATEPfS_S_$_Z7J_2_8_0PfS_ - $_Z10J_EVALUATEPfS_S_$_Z7J_2_7_9PfS_)
$_Z10J_EVALUATEPfS_S_$_Z7J_2_7_9PfS_:
[----:B------:R-:W-:Y:S01]  /*2810*/  MOV R4, RZ ;  /* 0x000000ff00047202 */ /* 0x000fe20000000f00 */
[----:B------:R-:W-:Y:S06]  /*2820*/  RET.REL.NODEC R20 `(_Z10J_EVALUATEPfS_S_) ;  /* 0xffffffd414f47950 */ /* 0x000fec0003c3ffff */
        .type           $_Z10J_EVALUATEPfS_S_$_Z7J_2_8_0PfS_,@function
        .size           $_Z10J_EVALUATEPfS_S_$_Z7J_2_8_0PfS_,($_Z10J_EVALUATEPfS_S_$_Z7J_2_8_1PfS_ - $_Z10J_EVALUATEPfS_S_$_Z7J_2_8_0PfS_)
$_Z10J_EVALUATEPfS_S_$_Z7J_2_8_0PfS_:
[----:B------:R-:W-:Y:S01]  /*2830*/  IMAD.MOV.U32 R4, RZ, RZ, RZ ;  /* 0x000000ffff047224 */ /* 0x000fe200078e00ff */
[----:B------:R-:W-:Y:S06]  /*2840*/  RET.REL.NODEC R20 `(_Z10J_EVALUATEPfS_S_) ;  /* 0xffffffd414ec7950 */ /* 0x000fec0003c3ffff */
        .type           $_Z10J_EVALUATEPfS_S_$_Z7J_2_8_1PfS_,@function
        .size           $_Z10J_EVALUATEPfS_S_$_Z7J_2_8_1PfS_,($_Z10J_EVALUATEPfS_S_$_Z7J_2_8_2PfS_ - $_Z10J_EVALUATEPfS_S_$_Z7J_2_8_1PfS_)
$_Z10J_EVALUATEPfS_S_$_Z7J_2_8_1PfS_:
[----:B------:R-:W-:Y:S01]  /*2850*/  HFMA2 R4, -RZ, RZ, 1.875, 0 ;  /* 0x3f800000ff047431 */ /* 0x000fe200000001ff */
[----:B------:R-:W-:Y:S06]  /*2860*/  RET.REL.NODEC R20 `(_Z10J_EVALUATEPfS_S_) ;  /* 0xffffffd414e47950 */ /* 0x000fec0003c3ffff */
        .type           $_Z10J_EVALUATEPfS_S_$_Z7J_2_8_2PfS_,@function
        .size           $_Z10J_EVALUATEPfS_S_$_Z7J_2_8_2PfS_,($_Z10J_EVALUATEPfS_S_$_Z7J_2_8_3PfS_ - $_Z10J_EVALUATEPfS_S_$_Z7J_2_8_2PfS_)
$_Z10J_EVALUATEPfS_S_$_Z7J_2_8_2PfS_:
[----:B------:R-:W-:Y:S01]  /*2870*/  IMAD.MOV.U32 R4, RZ, RZ, RZ ;  /* 0x000000ffff047224 */ /* 0x000fe200078e00ff */
[----:B------:R-:W-:Y:S06]  /*2880*/  RET.REL.NODEC R20 `(_Z10J_EVALUATEPfS_S_) ;  /* 0xffffffd414dc7950 */ /* 0x000fec0003c3ffff */
        .type           $_Z10J_EVALUATEPfS_S_$_Z7J_2_8_3PfS_,@function
        .size           $_Z10J_EVALUATEPfS_S_$_Z7J_2_8_3PfS_,($_Z10J_EVALUATEPfS_S_$_Z7J_2_8_4PfS_ - $_Z10J_EVALUATEPfS_S_$_Z7J_2_8_3PfS_)
$_Z10J_EVALUATEPfS_S_$_Z7J_2_8_3PfS_:
[----:B------:R-:W-:Y:S01]  /*2890*/  MOV R4, RZ ;  /* 0x000000ff00047202 */ /* 0x000fe20000000f00 */
[----:B------:R-:W-:Y:S06]  /*28a0*/  RET.REL.NODEC R20 `(_Z10J_EVALUATEPfS_S_) ;  /* 0xffffffd414d47950 */ /* 0x000fec0003c3ffff */
        .type           $_Z10J_EVALUATEPfS_S_$_Z7J_2_8_4PfS_,@function
        .size           $_Z10J_EVALUATEPfS_S_$_Z7J_2_8_4PfS_,($_Z10J_EVALUATEPfS_S_$_Z7J_2_8_5PfS_ - $_Z10J_EVALUATEPfS_S_$_Z7J_2_8_4PfS_)
$_Z10J_EVALUATEPfS_S_$_Z7J_2_8_4PfS_:
[----:B------:R-:W-:Y:S01]  /*28b0*/  IMAD.MOV.U32 R4, RZ, RZ, RZ ;  /* 0x000000ffff047224 */ /* 0x000fe200078e00ff */
[----:B------:R-:W-:Y:S06]  /*28c0*/  RET.REL.NODEC R20 `(_Z10J_EVALUATEPfS_S_) ;  /* 0xffffffd414cc7950 */ /* 0x000fec0003c3ffff */
        .type           $_Z10J_EVALUATEPfS_S_$_Z7J_2_8_5PfS_,@function
        .size           $_Z10J_EVALUATEPfS_S_$_Z7J_2_8_5PfS_,($_Z10J_EVALUATEPfS_S_$_Z7J_2_8_6PfS_ - $_Z10J_EVALUATEPfS_S_$_Z7J_2_8_5PfS_)
$_Z10J_EVALUATEPfS_S_$_Z7J_2_8_5PfS_:
[----:B------:R-:W-:Y:S01]  /*28d0*/  HFMA2 R4, -RZ, RZ, 0, 0 ;  /* 0x00000000ff047431 */ /* 0x000fe200000001ff */
[----:B------:R-:W-:Y:S06]  /*28e0*/  RET.REL.NODEC R20 `(_Z10J_EVALUATEPfS_S_) ;  /* 0xffffffd414c47950 */ /* 0x000fec0003c3ffff */
        .type           $_Z10J_EVALUATEPfS_S_$_Z7J_2_8_6PfS_,@function
        .size           $_Z10J_EVALUATEPfS_S_$_Z7J_2_8_6PfS_,($_Z10J_EVALUATEPfS_S_$_Z7J_2_8_7PfS_ - $_Z10J_EVALUATEPfS_S_$_Z7J_2_8_6PfS_)
$_Z10J_EVALUATEPfS_S_$_Z7J_2_8_6PfS_:
[----:B------:R-:W-:Y:S01]  /*28f0*/  IMAD.MOV.U32 R4, RZ, RZ, RZ ;  /* 0x000000ffff047224 */ /* 0x000fe200078e00ff */
[----:B------:R-:W-:Y:S06]  /*2900*/  RET.REL.NODEC R20 `(_Z10J_EVALUATEPfS_S_) ;  /* 0xffffffd414bc7950 */ /* 0x000fec0003c3ffff */
        .type           $_Z10J_EVALUATEPfS_S_$_Z7J_2_8_7PfS_,@function
        .size           $_Z10J_EVALUATEPfS_S_$_Z7J_2_8_7PfS_,($_Z10J_EVALUATEPfS_S_$_Z7J_2_8_8PfS_ - $_Z10J_EVALUATEPfS_S_$_Z7J_2_8_7PfS_)
$_Z10J_EVALUATEPfS_S_$_Z7J_2_8_7PfS_:
[----:B------:R-:W-:Y:S01]  /*2910*/  MOV R4, RZ ;  /* 0x000000ff00047202 */ /* 0x000fe20000000f00 */
[----:B------:R-:W-:Y:S06]  /*2920*/  RET.REL.NODEC R20 `(_Z10J_EVALUATEPfS_S_) ;  /* 0xffffffd414b47950 */ /* 0x000fec0003c3ffff */
        .type           $_Z10J_EVALUATEPfS_S_$_Z7J_2_8_8PfS_,@function
        .size           $_Z10J_EVALUATEPfS_S_$_Z7J_2_8_8PfS_,($_Z10J_EVALUATEPfS_S_$_Z7J_2_8_9PfS_ - $_Z10J_EVALUATEPfS_S_$_Z7J_2_8_8PfS_)
$_Z10J_EVALUATEPfS_S_$_Z7J_2_8_8PfS_:
[----:B------:R-:W-:Y:S01]  /*2930*/  IMAD.MOV.U32 R4, RZ, RZ, RZ ;  /* 0x000000ffff047224 */ /* 0x000fe200078e00ff */
[----:B------:R-:W-:Y:S06]  /*2940*/  RET.REL.NODEC R20 `(_Z10J_EVALUATEPfS_S_) ;  /* 0xffffffd414ac7950 */ /* 0x000fec0003c3ffff */
        .type           $_Z10J_EVALUATEPfS_S_$_Z7J_2_8_9PfS_,@function
        .size           $_Z10J_EVALUATEPfS_S_$_Z7J_2_8_9PfS_,($_Z10J_EVALUATEPfS_S_$_Z7J_2_9_0PfS_ - $_Z10J_EVALUATEPfS_S_$_Z7J_2_8_9PfS_)
$_Z10J_EVALUATEPfS_S_$_Z7J_2_8_9PfS_:
[----:B------:R-:W-:Y:S01]  /*2950*/  HFMA2 R4, -RZ, RZ, 0, 0 ;  /* 0x00000000ff047431 */ /* 0x000fe200000001ff */
[----:B------:R-:W-:Y:S06]  /*2960*/  RET.REL.NODEC R20 `(_Z10J_EVALUATEPfS_S_) ;  /* 0xffffffd414a47950 */ /* 0x000fec0003c3ffff */
        .type           $_Z10J_EVALUATEPfS_S_$_Z7J_2_9_0PfS_,@function
        .size           $_Z10J_EVALUATEPfS_S_$_Z7J_2_9_0PfS_,($_Z10J_EVALUATEPfS_S_$_Z7J_2_9_1PfS_ - $_Z10J_EVALUATEPfS_S_$_Z7J_2_9_0PfS_)
$_Z10J_EVALUATEPfS_S_$_Z7J_2_9_0PfS_:
[----:B------:R-:W-:Y:S01]  /*2970*/  IMAD.MOV.U32 R4, RZ, RZ, RZ ;  /* 0x000000ffff047224 */ /* 0x000fe200078e00ff */
[----:B------:R-:W-:Y:S06]  /*2980*/  RET.REL.NODEC R20 `(_Z10J_EVALUATEPfS_S_) ;  /* 0xffffffd4149c7950 */ /* 0x000fec0003c3ffff */
        .type           $_Z10J_EVALUATEPfS_S_$_Z7J_2_9_1PfS_,@function
        .size           $_Z10J_EVALUATEPfS_S_$_Z7J_2_9_1PfS_,($_Z10J_EVALUATEPfS_S_$_Z7J_2_9_2PfS_ - $_Z10J_EVALUATEPfS_S_$_Z7J_2_9_1PfS_)
$_Z10J_EVALUATEPfS_S_$_Z7J_2_9_1PfS_:
[----:B------:R-:W-:Y:S01]  /*2990*/  MOV R4, 0xbf800000 ;  /* 0xbf80000000047802 */ /* 0x000fe20000000f00 */
[----:B------:R-:W-:Y:S06]  /*29a0*/  RET.REL.NODEC R20 `(_Z10J_EVALUATEPfS_S_) ;  /* 0xffffffd414947950 */ /* 0x000fec0003c3ffff */
        .type           $_Z10J_EVALUATEPfS_S_$_Z7J_2_9_2PfS_,@function
        .size           $_Z10J_EVALUATEPfS_S_$_Z7J_2_9_2PfS_,($_Z10J_EVALUATEPfS_S_$_Z7J_2_9_3PfS_ - $_Z10J_EVALUATEPfS_S_$_Z7J_2_9_2PfS_)
$_Z10J_EVALUATEPfS_S_$_Z7J_2_9_2PfS_:
[----:B------:R-:W-:Y:S01]  /*29b0*/  IMAD.MOV.U32 R4, RZ, RZ, RZ ;  /* 0x000000ffff047224 */ /* 0x000fe200078e00ff */
[----:B------:R-:W-:Y:S06]  /*29c0*/  RET.REL.NODEC R20 `(_Z10J_EVALUATEPfS_S_) ;  /* 0xffffffd4148c7950 */ /* 0x000fec0003c3ffff */
        .type           $_Z10J_EVALUATEPfS_S_$_Z7J_2_9_3PfS_,@function
        .size           $_Z10J_EVALUATEPfS_S_$_Z7J_2_9_3PfS_,($_Z10J_EVALUATEPfS_S_$_Z7J_2_9_4PfS_ - $_Z10J_EVALUATEPfS_S_$_Z7J_2_9_3PfS_)
$_Z10J_EVALUATEPfS_S_$_Z7J_2_9_3PfS_:
[----:B------:R-:W-:Y:S01]  /*29d0*/  HFMA2 R4, -RZ, RZ, 0, 0 ;  /* 0x00000000ff047431 */ /* 0x000fe200000001ff */
[----:B------:R-:W-:Y:S06]  /*29e0*/  RET.REL.NODEC R20 `(_Z10J_EVALUATEPfS_S_) ;  /* 0xffffffd414847950 */ /* 0x000fec0003c3ffff */
        .type           $_Z10J_EVALUATEPfS_S_$_Z7J_2_9_4PfS_,@function
        .size           $_Z10J_EVALUATEPfS_S_$_Z7J_2_9_4PfS_,($_Z10J_EVALUATEPfS_S_$_Z7J_2_9_5PfS_ - $_Z10J_EVALUATEPfS_S_$_Z7J_2_9_4PfS_)
$_Z10J_EVALUATEPfS_S_$_Z7J_2_9_4PfS_:
[----:B------:R-:W-:Y:S01]  /*29f0*/  IMAD.MOV.U32 R4, RZ, RZ, RZ ;  /* 0x000000ffff047224 */ /* 0x000fe200078e00ff */
[----:B------:R-:W-:Y:S06]  /*2a00*/  RET.REL.NODEC R20 `(_Z10J_EVALUATEPfS_S_) ;  /* 0xffffffd4147c7950 */ /* 0x000fec0003c3ffff */
        .type           $_Z10J_EVALUATEPfS_S_$_Z7J_2_9_5PfS_,@function
        .size           $_Z10J_EVALUATEPfS_S_$_Z7J_2_9_5PfS_,($_Z10J_EVALUATEPfS_S_$_Z7J_2_9_6PfS_ - $_Z10J_EVALUATEPfS_S_$_Z7J_2_9_5PfS_)
$_Z10J_EVALUATEPfS_S_$_Z7J_2_9_5PfS_:
[----:B------:R-:W-:Y:S01]  /*2a10*/  MOV R4, RZ ;  /* 0x000000ff00047202 */ /* 0x000fe20000000f00 */
[----:B------:R-:W-:Y:S06]  /*2a20*/  RET.REL.NODEC R20 `(_Z10J_EVALUATEPfS_S_) ;  /* 0xffffffd414747950 */ /* 0x000fec0003c3ffff */
        .type           $_Z10J_EVALUATEPfS_S_$_Z7J_2_9_6PfS_,@function
        .size           $_Z10J_EVALUATEPfS_S_$_Z7J_2_9_6PfS_,($_Z10J_EVALUATEPfS_S_$_Z7J_2_9_7PfS_ - $_Z10J_EVALUATEPfS_S_$_Z7J_2_9_6PfS_)
$_Z10J_EVALUATEPfS_S_$_Z7J_2_9_6PfS_:
[----:B------:R-:W-:Y:S01]  /*2a30*/  IMAD.MOV.U32 R4, RZ, RZ, RZ ;  /* 0x000000ffff047224 */ /* 0x000fe200078e00ff */
[----:B------:R-:W-:Y:S06]  /*2a40*/  RET.REL.NODEC R20 `(_Z10J_EVALUATEPfS_S_) ;  /* 0xffffffd4146c7950 */ /* 0x000fec0003c3ffff */
        .type           $_Z10J_EVALUATEPfS_S_$_Z7J_2_9_7PfS_,@function
        .size           $_Z10J_EVALUATEPfS_S_$_Z7J_2_9_7PfS_,($_Z10J_EVALUATEPfS_S_$_Z7J_2_9_8PfS_ - $_Z10J_EVALUATEPfS_S_$_Z7J_2_9_7PfS_)
$_Z10J_EVALUATEPfS_S_$_Z7J_2_9_7PfS_:
[----:B------:R-:W-:Y:S01]  /*2a50*/  HFMA2 R4, -RZ, RZ, 0, 0 ;  /* 0x00000000ff047431 */ /* 0x000fe200000001ff */
[----:B------:R-:W-:Y:S06]  /*2a60*/  RET.REL.NODEC R20 `(_Z10J_EVALUATEPfS_S_) ;  /* 0xffffffd414647950 */ /* 0x000fec0003c3ffff */
        .type           $_Z10J_EVALUATEPfS_S_$_Z7J_2_9_8PfS_,@function
        .size           $_Z10J_EVALUATEPfS_S_$_Z7J_2_9_8PfS_,($_Z10J_EVALUATEPfS_S_$_Z7J_2_9_9PfS_ - $_Z10J_EVALUATEPfS_S_$_Z7J_2_9_8PfS_)
$_Z10J_EVALUATEPfS_S_$_Z7J_2_9_8PfS_:
[----:B------:R-:W-:Y:S01]  /*2a70*/  IMAD.MOV.U32 R4, RZ, RZ, RZ ;  /* 0x000000ffff047224 */ /* 0x000fe200078e00ff */
[----:B------:R-:W-:Y:S06]  /*2a80*/  RET.REL.NODEC R20 `(_Z10J_EVALUATEPfS_S_) ;  /* 0xffffffd4145c7950 */ /* 0x000fec0003c3ffff */
        .type           $_Z10J_EVALUATEPfS_S_$_Z7J_2_9_9PfS_,@function
        .size           $_Z10J_EVALUATEPfS_S_$_Z7J_2_9_9PfS_,($_Z10J_EVALUATEPfS_S_$_Z7KKT_0_0PfS_ - $_Z10J_EVALUATEPfS_S_$_Z7J_2_9_9PfS_)
$_Z10J_EVALUATEPfS_S_$_Z7J_2_9_9PfS_:
[----:B------:R-:W-:Y:S01]  /*2a90*/  MOV R4, RZ ;  /* 0x000000ff00047202 */ /* 0x000fe20000000f00 */
[----:B------:R-:W-:Y:S06]  /*2aa0*/  RET.REL.NODEC R20 `(_Z10J_EVALUATEPfS_S_) ;  /* 0xffffffd414547950 */ /* 0x000fec0003c3ffff */
        .type           $_Z10J_EVALUATEPfS_S_$_Z7KKT_0_0PfS_,@function
        .size           $_Z10J_EVALUATEPfS_S_$_Z7KKT_0_0PfS_,($_Z10J_EVALUATEPfS_S_$_Z7KKT_0_1PfS_ - $_Z10J_EVALUATEPfS_S_$_Z7KKT_0_0PfS_)
$_Z10J_EVALUATEPfS_S_$_Z7KKT_0_0PfS_:
        /* <DEDUP_REMOVED lines=16> */
[----:B-----5:R-:W-:Y:S06]  /*2bb0*/  RET.REL.NODEC R20 `(_Z10J_EVALUATEPfS_S_) ;  /* 0xffffffd414107950 */ /* 0x020fec0003c3ffff */
        .type           $_Z10J_EVALUATEPfS_S_$_Z7KKT_0_1PfS_,@function
        .size           $_Z10J_EVALUATEPfS_S_$_Z7KKT_0_1PfS_,($_Z10J_EVALUATEPfS_S_$_Z7KKT_0_2PfS_ - $_Z10J_EVALUATEPfS_S_$_Z7KKT_0_1PfS_)
$_Z10J_EVALUATEPfS_S_$_Z7KKT_0_1PfS_:
        /* <DEDUP_REMOVED lines=17> */
[----:B-----5:R-:W-:Y:S06]  /*2cd0*/  RET.REL.NODEC R20 `(_Z10J_EVALUATEPfS_S_) ;  /* 0xffffffd014c87950 */ /* 0x020fec0003c3ffff */
        .type           $_Z10J_EVALUATEPfS_S_$_Z7KKT_0_2PfS_,@function
        .size           $_Z10J_EVALUATEPfS_S_$_Z7KKT_0_2PfS_,($_Z10J_EVALUATEPfS_S_$_Z7KKT_0_3PfS_ - $_Z10J_EVALUATEPfS_S_$_Z7KKT_0_2PfS_)
$_Z10J_EVALUATEPfS_S_$_Z7KKT_0_2PfS_:
        /* <DEDUP_REMOVED lines=9> */
[----:B--2---:R-:W-:Y:S06]  /*2d70*/  RET.REL.NODEC R20 `(_Z10J_EVALUATEPfS_S_) ;  /* 0xffffffd014a07950 */ /* 0x004fec0003c3ffff */
        .type           $_Z10J_EVALUATEPfS_S_$_Z7KKT_0_3PfS_,@function
        .size           $_Z10J_EVALUATEPfS_S_$_Z7KKT_0_3PfS_,($_Z10J_EVALUATEPfS_S_$_Z7KKT_0_4PfS_ - $_Z10J_EVALUATEPfS_S_$_Z7KKT_0_3PfS_)
$_Z10J_EVALUATEPfS_S_$_Z7KKT_0_3PfS_:
        /* <DEDUP_REMOVED lines=10> */
        .type           $_Z10J_EVALUATEPfS_S_$_Z7KKT_0_4PfS_,@function
        .size           $_Z10J_EVALUATEPfS_S_$_Z7KKT_0_4PfS_,($_Z10J_EVALUATEPfS_S_$_Z7KKT_0_5PfS_ - $_Z10J_EVALUATEPfS_S_$_Z7KKT_0_4PfS_)
$_Z10J_EVALUATEPfS_S_$_Z7KKT_0_4PfS_:
        /* <DEDUP_REMOVED lines=10> */
        .type           $_Z10J_EVALUATEPfS_S_$_Z7KKT_0_5PfS_,@function
        .size           $_Z10J_EVALUATEPfS_S_$_Z7KKT_0_5PfS_,($_Z10J_EVALUATEPfS_S_$_Z7KKT_0_6PfS_ - $_Z10J_EVALUATEPfS_S_$_Z7KKT_0_5PfS_)
$_Z10J_EVALUATEPfS_S_$_Z7KKT_0_5PfS_:
        /* <DEDUP_REMOVED lines=10> */
        .type           $_Z10J_EVALUATEPfS_S_$_Z7KKT_0_6PfS_,@function
        .size           $_Z10J_EVALUATEPfS_S_$_Z7KKT_0_6PfS_,($_Z10J_EVALUATEPfS_S_$_Z7KKT_0_7PfS_ - $_Z10J_EVALUATEPfS_S_$_Z7KKT_0_6PfS_)
$_Z10J_EVALUATEPfS_S_$_Z7KKT_0_6PfS_:
        /* <DEDUP_REMOVED lines=15> */
[----:B---3--:R-:W-:Y:S06]  /*3050*/  RET.REL.NODEC R20 `(_Z10J_EVALUATEPfS_S_) ;  /* 0xffffffcc14e87950 */ /* 0x008fec0003c3ffff */
        .type           $_Z10J_EVALUATEPfS_S_$_Z7KKT_0_7PfS_,@function
        .size           $_Z10J_EVALUATEPfS_S_$_Z7KKT_0_7PfS_,($_Z10J_EVALUATEPfS_S_$_Z7KKT_0_8PfS_ - $_Z10J_EVALUATEPfS_S_$_Z7KKT_0_7PfS_)
$_Z10J_EVALUATEPfS_S_$_Z7KKT_0_7PfS_:
        /* <DEDUP_REMOVED lines=15> */
[----:B---3--:R-:W-:Y:S06]  /*3150*/  RET.REL.NODEC R20 `(_Z10J_EVALUATEPfS_S_) ;  /* 0xffffffcc14a87950 */ /* 0x008fec0003c3ffff */
        .type           $_Z10J_EVALUATEPfS_S_$_Z7KKT_0_8PfS_,@function
        .size           $_Z10J_EVALUATEPfS_S_$_Z7KKT_0_8PfS_,($_Z10J_EVALUATEPfS_S_$_Z7KKT_0_9PfS_ - $_Z10J_EVALUATEPfS_S_$_Z7KKT_0_8PfS_)
$_Z10J_EVALUATEPfS_S_$_Z7KKT_0_8PfS_:
        /* <DEDUP_REMOVED lines=15> */
[----:B---3--:R-:W-:Y:S06]  /*3250*/  RET.REL.NODEC R20 `(_Z10J_EVALUATEPfS_S_) ;  /* 0xffffffcc14687950 */ /* 0x008fec0003c3ffff */
        .type           $_Z10J_EVALUATEPfS_S_$_Z7KKT_0_9PfS_,@function
        .size           $_Z10J_EVALUATEPfS_S_$_Z7KKT_0_9PfS_,($_Z10J_EVALUATEPfS_S_$_Z7KKT_1_0PfS_ - $_Z10J_EVALUATEPfS_S_$_Z7KKT_0_9PfS_)
$_Z10J_EVALUATEPfS_S_$_Z7KKT_0_9PfS_:
        /* <DEDUP_REMOVED lines=15> */
[----:B---3--:R-:W-:Y:S06]  /*3350*/  RET.REL.NODEC R20 `(_Z10J_EVALUATEPfS_S_) ;  /* 0xffffffcc14287950 */ /* 0x008fec0003c3ffff */
        .type           $_Z10J_EVALUATEPfS_S_$_Z7KKT_1_0PfS_,@function
        .size           $_Z10J_EVALUATEPfS_S_$_Z7KKT_1_0PfS_,($_Z10J_EVALUATEPfS_S_$_Z7KKT_1_1PfS_ - $_Z10J_EVALUATEPfS_S_$_Z7KKT_1_0PfS_)
$_Z10J_EVALUATEPfS_S_$_Z7KKT_1_0PfS_:
        /* <DEDUP_REMOVED lines=17> */
        .type           $_Z10J_EVALUATEPfS_S_$_Z7KKT_1_1PfS_,@function
        .size           $_Z10J_EVALUATEPfS_S_$_Z7KKT_1_1PfS_,($_Z10J_EVALUATEPfS_S_$_Z7KKT_1_2PfS_ - $_Z10J_EVALUATEPfS_S_$_Z7KKT_1_1PfS_)
$_Z10J_EVALUATEPfS_S_$_Z7KKT_1_1PfS_:
        /* <DEDUP_REMOVED lines=17> */
        .type           $_Z10J_EVALUATEPfS_S_$_Z7KKT_1_2PfS_,@function
        .size           $_Z10J_EVALUATEPfS_S_$_Z7KKT_1_2PfS_,($_Z10J_EVALUATEPfS_S_$_Z7KKT_1_3PfS_ - $_Z10J_EVALUATEPfS_S_$_Z7KKT_1_2PfS_)
$_Z10J_EVALUATEPfS_S_$_Z7KKT_1_2PfS_:
        /* <DEDUP_REMOVED lines=10> */
        .type           $_Z10J_EVALUATEPfS_S_$_Z7KKT_1_3PfS_,@function
        .size           $_Z10J_EVALUATEPfS_S_$_Z7KKT_1_3PfS_,($_Z10J_EVALUATEPfS_S_$_Z7KKT_1_4PfS_ - $_Z10J_EVALUATEPfS_S_$_Z7KKT_1_3PfS_)
$_Z10J_EVALUATEPfS_S_$_Z7KKT_1_3PfS_:
        /* <DEDUP_REMOVED lines=10> */
        .type           $_Z10J_EVALUATEPfS_S_$_Z7KKT_1_4PfS_,@function
        .size           $_Z10J_EVALUATEPfS_S_$_Z7KKT_1_4PfS_,($_Z10J_EVALUATEPfS_S_$_Z7KKT_1_5PfS_ - $_Z10J_EVALUATEPfS_S_$_Z7KKT_1_4PfS_)
$_Z10J_EVALUATEPfS_S_$_Z7KKT_1_4PfS_:
        /* <DEDUP_REMOVED lines=10> */
        .type           $_Z10J_EVALUATEPfS_S_$_Z7KKT_1_5PfS_,@function
        .size           $_Z10J_EVALUATEPfS_S_$_Z7KKT_1_5PfS_,($_Z10J_EVALUATEPfS_S_$_Z7KKT_1_6PfS_ - $_Z10J_EVALUATEPfS_S_$_Z7KKT_1_5PfS_)
$_Z10J_EVALUATEPfS_S_$_Z7KKT_1_5PfS_:
        /* <DEDUP_REMOVED lines=10> */
        .type           $_Z10J_EVALUATEPfS_S_$_Z7KKT_1_6PfS_,@function
        .size           $_Z10J_EVALUATEPfS_S_$_Z7KKT_1_6PfS_,($_Z10J_EVALUATEPfS_S_$_Z7KKT_1_7PfS_ - $_Z10J_EVALUATEPfS_S_$_Z7KKT_1_6PfS_)
$_Z10J_EVALUATEPfS_S_$_Z7KKT_1_6PfS_:
        /* <DEDUP_REMOVED lines=16> */
        .type           $_Z10J_EVALUATEPfS_S_$_Z7KKT_1_7PfS_,@function
        .size           $_Z10J_EVALUATEPfS_S_$_Z7KKT_1_7PfS_,($_Z10J_EVALUATEPfS_S_$_Z7KKT_1_8PfS_ - $_Z10J_EVALUATEPfS_S_$_Z7KKT_1_7PfS_)
$_Z10J_EVALUATEPfS_S_$_Z7KKT_1_7PfS_:
        /* <DEDUP_REMOVED lines=16> */
        .type           $_Z10J_EVALUATEPfS_S_$_Z7KKT_1_8PfS_,@function
        .size           $_Z10J_EVALUATEPfS_S_$_Z7KKT_1_8PfS_,($_Z10J_EVALUATEPfS_S_$_Z7KKT_1_9PfS_ - $_Z10J_EVALUATEPfS_S_$_Z7KKT_1_8PfS_)
$_Z10J_EVALUATEPfS_S_$_Z7KKT_1_8PfS_:
        /* <DEDUP_REMOVED lines=16> */
        .type           $_Z10J_EVALUATEPfS_S_$_Z7KKT_1_9PfS_,@function
        .size           $_Z10J_EVALUATEPfS_S_$_Z7KKT_1_9PfS_,($_Z10J_EVALUATEPfS_S_$_Z7KKT_2_0PfS_ - $_Z10J_EVALUATEPfS_S_$_Z7KKT_1_9PfS_)
$_Z10J_EVALUATEPfS_S_$_Z7KKT_1_9PfS_:
        /* <DEDUP_REMOVED lines=16> */
        .type           $_Z10J_EVALUATEPfS_S_$_Z7KKT_2_0PfS_,@function
        .size           $_Z10J_EVALUATEPfS_S_$_Z7KKT_2_0PfS_,($_Z10J_EVALUATEPfS_S_$_Z7KKT_2_1PfS_ - $_Z10J_EVALUATEPfS_S_$_Z7KKT_2_0PfS_)
$_Z10J_EVALUATEPfS_S_$_Z7KKT_2_0PfS_:
        /* <DEDUP_REMOVED lines=15> */
[----:B----4-:R-:W-:Y:S06]  /*3cf0*/  RET.REL.NODEC R20 `(_Z10J_EVALUATEPfS_S_) ;  /* 0xffffffc014c07950 */ /* 0x010fec0003c3ffff */
        .type           $_Z10J_EVALUATEPfS_S_$_Z7KKT_2_1PfS_,@function
        .size           $_Z10J_EVALUATEPfS_S_$_Z7KKT_2_1PfS_,($_Z10J_EVALUATEPfS_S_$_Z7KKT_2_2PfS_ - $_Z10J_EVALUATEPfS_S_$_Z7KKT_2_1PfS_)
$_Z10J_EVALUATEPfS_S_$_Z7KKT_2_1PfS_:
        /* <DEDUP_REMOVED lines=17> */
        .type           $_Z10J_EVALUATEPfS_S_$_Z7KKT_2_2PfS_,@function
        .size           $_Z10J_EVALUATEPfS_S_$_Z7KKT_2_2PfS_,($_Z10J_EVALUATEPfS_S_$_Z7KKT_2_3PfS_ - $_Z10J_EVALUATEPfS_S_$_Z7KKT_2_2PfS_)
$_Z10J_EVALUATEPfS_S_$_Z7KKT_2_2PfS_:
        /* <DEDUP_REMOVED lines=10> */
        .type           $_Z10J_EVALUATEPfS_S_$_Z7KKT_2_3PfS_,@function
        .size           $_Z10J_EVALUATEPfS_S_$_Z7KKT_2_3PfS_,($_Z10J_EVALUATEPfS_S_$_Z7KKT_2_4PfS_ - $_Z10J_EVALUATEPfS_S_$_Z7KKT_2_3PfS_)
$_Z10J_EVALUATEPfS_S_$_Z7KKT_2_3PfS_:
        /* <DEDUP_REMOVED lines=10> */
        .type           $_Z10J_EVALUATEPfS_S_$_Z7KKT_2_4PfS_,@function
        .size           $_Z10J_EVALUATEPfS_S_$_Z7KKT_2_4PfS_,($_Z10J_EVALUATEPfS_S_$_Z7KKT_2_5PfS_ - $_Z10J_EVALUATEPfS_S_$_Z7KKT_2_4PfS_)
$_Z10J_EVALUATEPfS_S_$_Z7KKT_2_4PfS_:
        /* <DEDUP_REMOVED lines=10> */
        .type           $_Z10J_EVALUATEPfS_S_$_Z7KKT_2_5PfS_,@function
        .size           $_Z10J_EVALUATEPfS_S_$_Z7KKT_2_5PfS_,($_Z10J_EVALUATEPfS_S_$_Z7KKT_2_6PfS_ - $_Z10J_EVALUATEPfS_S_$_Z7KKT_2_5PfS_)
$_Z10J_EVALUATEPfS_S_$_Z7KKT_2_5PfS_:
        /* <DEDUP_REMOVED lines=10> */
        .type           $_Z10J_EVALUATEPfS_S_$_Z7KKT_2_6PfS_,@function
        .size           $_Z10J_EVALUATEPfS_S_$_Z7KKT_2_6PfS_,($_Z10J_EVALUATEPfS_S_$_Z7KKT_2_7PfS_ - $_Z10J_EVALUATEPfS_S_$_Z7KKT_2_6PfS_)
$_Z10J_EVALUATEPfS_S_$_Z7KKT_2_6PfS_:
        /* <DEDUP_REMOVED lines=16> */
        .type           $_Z10J_EVALUATEPfS_S_$_Z7KKT_2_7PfS_,@function
        .size           $_Z10J_EVALUATEPfS_S_$_Z7KKT_2_7PfS_,($_Z10J_EVALUATEPfS_S_$_Z7KKT_2_8PfS_ - $_Z10J_EVALUATEPfS_S_$_Z7KKT_2_7PfS_)
$_Z10J_EVALUATEPfS_S_$_Z7KKT_2_7PfS_:
        /* <DEDUP_REMOVED lines=16> */
        .type           $_Z10J_EVALUATEPfS_S_$_Z7KKT_2_8PfS_,@function
        .size           $_Z10J_EVALUATEPfS_S_$_Z7KKT_2_8PfS_,($_Z10J_EVALUATEPfS_S_$_Z7KKT_2_9PfS_ - $_Z10J_EVALUATEPfS_S_$_Z7KKT_2_8PfS_)
$_Z10J_EVALUATEPfS_S_$_Z7KKT_2_8PfS_:
        /* <DEDUP_REMOVED lines=16> */
        .type           $_Z10J_EVALUATEPfS_S_$_Z7KKT_2_9PfS_,@function
        .size           $_Z10J_EVALUATEPfS_S_$_Z7KKT_2_9PfS_,($_Z10J_EVALUATEPfS_S_$_Z8J_0_0_10PfS_ - $_Z10J_EVALUATEPfS_S_$_Z7KKT_2_9PfS_)
$_Z10J_EVALUATEPfS_S_$_Z7KKT_2_9PfS_:
        /* <DEDUP_REMOVED lines=16> */
        .type           $_Z10J_EVALUATEPfS_S_$_Z8J_0_0_10PfS_,@function
        .size           $_Z10J_EVALUATEPfS_S_$_Z8J_0_0_10PfS_,($_Z10J_EVALUATEPfS_S_$_Z8J_0_0_11PfS_ - $_Z10J_EVALUATEPfS_S_$_Z8J_0_0_10PfS_)
$_Z10J_EVALUATEPfS_S_$_Z8J_0_0_10PfS_:
[----:B------:R-:W-:Y:S01]  /*4490*/  IMAD.MOV.U32 R4, RZ, RZ, RZ ;  /* 0x000000ffff047224 */ /* 0x000fe200078e00ff */
[----:B------:R-:W-:Y:S06]  /*44a0*/  RET.REL.NODEC R20 `(_Z10J_EVALUATEPfS_S_) ;  /* 0xffffffb814d47950 */ /* 0x000fec0003c3ffff */
        .type           $_Z10J_EVALUATEPfS_S_$_Z8J_0_0_11PfS_,@function
        .size           $_Z10J_EVALUATEPfS_S_$_Z8J_0_0_11PfS_,($_Z10J_EVALUATEPfS_S_$_Z8J_0_0_12PfS_ - $_Z10J_EVALUATEPfS_S_$_Z8J_0_0_11PfS_)
$_Z10J_EVALUATEPfS_S_$_Z8J_0_0_11PfS_:
[----:B------:R-:W-:Y:S01]  /*44b0*/  MOV R4, RZ ;  /* 0x000000ff00047202 */ /* 0x000fe20000000f00 */
[----:B------:R-:W-:Y:S06]  /*44c0*/  RET.REL.NODEC R20 `(_Z10J_EVALUATEPfS_S_) ;  /* 0xffffffb814cc7950 */ /* 0x000fec0003c3ffff */
        .type           $_Z10J_EVALUATEPfS_S_$_Z8J_0_0_12PfS_,@function
        .size           $_Z10J_EVALUATEPfS_S_$_Z8J_0_0_12PfS_,($_Z10J_EVALUATEPfS_S_$_Z8J_0_0_13PfS_ - $_Z10J_EVALUATEPfS_S_$_Z8J_0_0_12PfS_)
$_Z10J_EVALUATEPfS_S_$_Z8J_0_0_12PfS_:
[----:B------:R-:W-:Y:S01]  /*44d0*/  IMAD.MOV.U32 R4, RZ, RZ, RZ ;  /* 0x000000ffff047224 */ /* 0x000fe200078e00ff */
[----:B------:R-:W-:Y:S06]  /*44e0*/  RET.REL.NODEC R20 `(_Z10J_EVALUATEPfS_S_) ;  /* 0xffffffb814c47950 */ /* 0x000fec0003c3ffff */
        .type           $_Z10J_EVALUATEPfS_S_$_Z8J_0_0_13PfS_,@function
        .size           $_Z10J_EVALUATEPfS_S_$_Z8J_0_0_13PfS_,($_Z10J_EVALUATEPfS_S_$_Z8J_0_0_14PfS_ - $_Z10J_EVALUATEPfS_S_$_Z8J_0_0_13PfS_)
$_Z10J_EVALUATEPfS_S_$_Z8J_0_0_13PfS_:
[----:B------:R-:W-:Y:S01]  /*44f0*/  HFMA2 R4, -RZ, RZ, 0, 0 ;  /* 0x00000000ff047431 */ /* 0x000fe200000001ff */
[----:B------:R-:W-:Y:S06]  /*4500*/  RET.REL.NODEC R20 `(_Z10J_EVALUATEPfS_S_) ;  /* 0xffffffb814bc7950 */ /* 0x000fec0003c3ffff */
        .type           $_Z10J_EVALUATEPfS_S_$_Z8J_0_0_14PfS_,@function
        .size           $_Z10J_EVALUATEPfS_S_$_Z8J_0_0_14PfS_,($_Z10J_EVALUATEPfS_S_$_Z8J_0_0_15PfS_ - $_Z10J_EVALUATEPfS_S_$_Z8J_0_0_14PfS_)
$_Z10J_EVALUATEPfS_S_$_Z8J_0_0_14PfS_:
[----:B------:R-:W-:Y:S01]  /*4510*/  IMAD.MOV.U32 R4, RZ, RZ, RZ ;  /* 0x000000ffff047224 */ /* 0x000fe200078e00ff */
[----:B------:R-:W-:Y:S06]  /*4520*/  RET.REL.NODEC R20 `(_Z10J_EVALUATEPfS_S_) ;  /* 0xffffffb814b47950 */ /* 0x000fec0003c3ffff */
        .type           $_Z10J_EVALUATEPfS_S_$_Z8J_0_0_15PfS_,@function
        .size           $_Z10J_EVALUATEPfS_S_$_Z8J_0_0_15PfS_,($_Z10J_EVALUATEPfS_S_$_Z8J_0_0_16PfS_ - $_Z10J_EVALUATEPfS_S_$_Z8J_0_0_15PfS_)
$_Z10J_EVALUATEPfS_S_$_Z8J_0_0_15PfS_:
[----:B------:R-:W-:Y:S01]  /*4530*/  MOV R4, RZ ;  /* 0x000000ff00047202 */ /* 0x000fe20000000f00 */
[----:B------:R-:W-:Y:S06]  /*4540*/  RET.REL.NODEC R20 `(_Z10J_EVALUATEPfS_S_) ;  /* 0xffffffb814ac7950 */ /* 0x000fec0003c3ffff */
        .type           $_Z10J_EVALUATEPfS_S_$_Z8J_0_0_16PfS_,@function
        .size           $_Z10J_EVALUATEPfS_S_$_Z8J_0_0_16PfS_,($_Z10J_EVALUATEPfS_S_$_Z8J_0_0_17PfS_ - $_Z10J_EVALUATEPfS_S_$_Z8J_0_0_16PfS_)
$_Z10J_EVALUATEPfS_S_$_Z8J_0_0_16PfS_:
[----:B------:R-:W-:Y:S01]  /*4550*/  IMAD.MOV.U32 R4, RZ, RZ, RZ ;  /* 0x000000ffff047224 */ /* 0x000fe200078e00ff */
[----:B------:R-:W-:Y:S06]  /*4560*/  RET.REL.NODEC R20 `(_Z10J_EVALUATEPfS_S_) ;  /* 0xffffffb814a47950 */ /* 0x000fec0003c3ffff */
        .type           $_Z10J_EVALUATEPfS_S_$_Z8J_0_0_17PfS_,@function
        .size           $_Z10J_EVALUATEPfS_S_$_Z8J_0_0_17PfS_,($_Z10J_EVALUATEPfS_S_$_Z8J_0_0_18PfS_ - $_Z10J_EVALUATEPfS_S_$_Z8J_0_0_17PfS_)
$_Z10J_EVALUATEPfS_S_$_Z8J_0_0_17PfS_:
[----:B------:R-:W-:Y:S01]  /*4570*/  HFMA2 R4, -RZ, RZ, 0, 0 ;  /* 0x00000000ff047431 */ /* 0x000fe200000001ff */
[----:B------:R-:W-:Y:S06]  /*4580*/  RET.REL.NODEC R20 `(_Z10J_EVALUATEPfS_S_) ;  /* 0xffffffb8149c7950 */ /* 0x000fec0003c3ffff */
        .type           $_Z10J_EVALUATEPfS_S_$_Z8J_0_0_18PfS_,@function
        .size           $_Z10J_EVALUATEPfS_S_$_Z8J_0_0_18PfS_,($_Z10J_EVALUATEPfS_S_$_Z8J_0_0_19PfS_ - $_Z10J_EVALUATEPfS_S_$_Z8J_0_0_18PfS_)
$_Z10J_EVALUATEPfS_S_$_Z8J_0_0_18PfS_:
[----:B------:R-:W-:Y:S01]  /*4590*/  IMAD.MOV.U32 R4, RZ, RZ, RZ ;  /* 0x000000ffff047224 */ /* 0x000fe200078e00ff */
[----:B------:R-:W-:Y:S06]  /*45a0*/  RET.REL.NODEC R20 `(_Z10J_EVALUATEPfS_S_) ;  /* 0xffffffb814947950 */ /* 0x000fec0003c3ffff */
        .type           $_Z10J_EVALUATEPfS_S_$_Z8J_0_0_19PfS_,@function
        .size           $_Z10J_EVALUATEPfS_S_$_Z8J_0_0_19PfS_,($_Z10J_EVALUATEPfS_S_$_Z8J_0_0_20PfS_ - $_Z10J_EVALUATEPfS_S_$_Z8J_0_0_19PfS_)
$_Z10J_EVALUATEPfS_S_$_Z8J_0_0_19PfS_:
[----:B------:R-:W-:Y:S01]  /*45b0*/  MOV R4, RZ ;  /* 0x000000ff00047202 */ /* 0x000fe20000000f00 */
[----:B------:R-:W-:Y:S06]  /*45c0*/  RET.REL.NODEC R20 `(_Z10J_EVALUATEPfS_S_) ;  /* 0xffffffb8148c7950 */ /* 0x000fec0003c3ffff */
        .type           $_Z10J_EVALUATEPfS_S_$_Z8J_0_0_20PfS_,@function
        .size           $_Z10J_EVALUATEPfS_S_$_Z8J_0_0_20PfS_,($_Z10J_EVALUATEPfS_S_$_Z8J_0_0_21PfS_ - $_Z10J_EVALUATEPfS_S_$_Z8J_0_0_20PfS_)
$_Z10J_EVALUATEPfS_S_$_Z8J_0_0_20PfS_:
[----:B------:R-:W-:Y:S01]  /*45d0*/  IMAD.MOV.U32 R4, RZ, RZ, RZ ;  /* 0x000000ffff047224 */ /* 0x000fe200078e00ff */
[----:B------:R-:W-:Y:S06]  /*45e0*/  RET.REL.NODEC R20 `(_Z10J_EVALUATEPfS_S_) ;  /* 0xffffffb814847950 */ /* 0x000fec0003c3ffff */
        .type           $_Z10J_EVALUATEPfS_S_$_Z8J_0_0_21PfS_,@function
        .size           $_Z10J_EVALUATEPfS_S_$_Z8J_0_0_21PfS_,($_Z10J_EVALUATEPfS_S_$_Z8J_0_10_0PfS_ - $_Z10J_EVALUATEPfS_S_$_Z8J_0_0_21PfS_)
$_Z10J_EVALUATEPfS_S_$_Z8J_0_0_21PfS_:
[----:B------:R-:W-:Y:S01]  /*45f0*/  HFMA2 R4, -RZ, RZ, 0, 0 ;  /* 0x00000000ff047431 */ /* 0x000fe200000001ff */
[----:B------:R-:W-:Y:S06]  /*4600*/  RET.REL.NODEC R20 `(_Z10J_EVALUATEPfS_S_) ;  /* 0xffffffb8147c7950 */ /* 0x000fec0003c3ffff */
        .type           $_Z10J_EVALUATEPfS_S_$_Z8J_0_10_0PfS_,@function
        .size           $_Z10J_EVALUATEPfS_S_$_Z8J_0_10_0PfS_,($_Z10J_EVALUATEPfS_S_$_Z8J_0_10_1PfS_ - $_Z10J_EVALUATEPfS_S_$_Z8J_0_10_0PfS_)
$_Z10J_EVALUATEPfS_S_$_Z8J_0_10_0PfS_:
[----:B------:R-:W-:Y:S01]  /*4610*/  IMAD.MOV.U32 R4, RZ, RZ, RZ ;  /* 0x000000ffff047224 */ /* 0x000fe200078e00ff */
[----:B------:R-:W-:Y:S06]  /*4620*/  RET.REL.NODEC R20 `(_Z10J_EVALUATEPfS_S_) ;  /* 0xffffffb814747950 */ /* 0x000fec0003c3ffff */
        .type           $_Z10J_EVALUATEPfS_S_$_Z8J_0_10_1PfS_,@function
        .size           $_Z10J_EVALUATEPfS_S_$_Z8J_0_10_1PfS_,($_Z10J_EVALUATEPfS_S_$_Z8J_0_10_2PfS_ - $_Z10J_EVALUATEPfS_S_$_Z8J_0_10_1PfS_)
$_Z10J_EVALUATEPfS_S_$_Z8J_0_10_1PfS_:
[----:B------:R-:W-:Y:S01]  /*4630*/  MOV R4, RZ ;  /* 0x000000ff00047202 */ /* 0x000fe20000000f00 */
[----:B------:R-:W-:Y:S06]  /*4640*/  RET.REL.NODEC R20 `(_Z10J_EVALUATEPfS_S_) ;  /* 0xffffffb8146c7950 */ /* 0x000fec0003c3ffff */
        .type           $_Z10J_EVALUATEPfS_S_$_Z8J_0_10_2PfS_,@function
        .size           $_Z10J_EVALUATEPfS_S_$_Z8J_0_10_2PfS_,($_Z10J_EVALUATEPfS_S_$_Z8J_0_10_3PfS_ - $_Z10J_EVALUATEPfS_S_$_Z8J_0_10_2PfS_)
$_Z10J_EVALUATEPfS_S_$_Z8J_0_10_2PfS_:
[----:B------:R-:W-:Y:S01]  /*4650*/  IMAD.MOV.U32 R4, RZ, RZ, RZ ;  /* 0x000000ffff047224 */ /* 0x000fe200078e00ff */
[----:B------:R-:W-:Y:S06]  /*4660*/  RET.REL.NODEC R20 `(_Z10J_EVALUATEPfS_S_) ;  /* 0xffffffb814647950 */ /* 0x000fec0003c3ffff */
        .type           $_Z10J_EVALUATEPfS_S_$_Z8J_0_10_3PfS_,@function
        .size           $_Z10J_EVALUATEPfS_S_$_Z8J_0_10_3PfS_,($_Z10J_EVALUATEPfS_S_$_Z8J_0_10_4PfS_ - $_Z10J_EVALUATEPfS_S_$_Z8J_0_10_3PfS_)
$_Z10J_EVALUATEPfS_S_$_Z8J_0_10_3PfS_:
[----:B------:R-:W-:Y:S01]  /*4670*/  HFMA2 R4, -RZ, RZ, 0, 0 ;  /* 0x00000000ff047431 */ /* 0x000fe200000001ff */
[----:B------:R-:W-:Y:S06]  /*4680*/  RET.REL.NODEC R20 `(_Z10J_EVALUATEPfS_S_) ;  /* 0xffffffb8145c7950 */ /* 0x000fec0003c3ffff */
        .type           $_Z10J_EVALUATEPfS_S_$_Z8J_0_10_4PfS_,@function
        .size           $_Z10J_EVALUATEPfS_S_$_Z8J_0_10_4PfS_,($_Z10J_EVALUATEPfS_S_$_Z8J_0_10_5PfS_ - $_Z10J_EVALUATEPfS_S_$_Z8J_0_10_4PfS_)
$_Z10J_EVALUATEPfS_S_$_Z8J_0_10_4PfS_:
[----:B------:R-:W-:Y:S01]  /*4690*/  IMAD.MOV.U32 R4, RZ, RZ, RZ ;  /* 0x000000ffff047224 */ /* 0x000fe200078e00ff */
[----:B------:R-:W-:Y:S06]  /*46a0*/  RET.REL.NODEC R20 `(_Z10J_EVALUATEPfS_S_) ;  /* 0xffffffb814547950 */ /* 0x000fec0003c3ffff */
        .type           $_Z10J_EVALUATEPfS_S_$_Z8J_0_10_5PfS_,@function
        .size           $_Z10J_EVALUATEPfS_S_$_Z8J_0_10_5PfS_,($_Z10J_EVALUATEPfS_S_$_Z8J_0_10_6PfS_ - $_Z10J_EVALUATEPfS_S_$_Z8J_0_10_5PfS_)
$_Z10J_EVALUATEPfS_S_$_Z8J_0_10_5PfS_:
[----:B------:R-:W-:Y:S01]  /*46b0*/  MOV R4, RZ ;  /* 0x000000ff00047202 */ /* 0x000fe20000000f00 */
[----:B------:R-:W-:Y:S06]  /*46c0*/  RET.REL.NODEC R20 `(_Z10J_EVALUATEPfS_S_) ;  /* 0xffffffb8144c7950 */ /* 0x000fec0003c3ffff */
        .type           $_Z10J_EVALUATEPfS_S_$_Z8J_0_10_6PfS_,@function
        .size           $_Z10J_EVALUATEPfS_S_$_Z8J_0_10_6PfS_,($_Z10J_EVALUATEPfS_S_$_Z8J_0_10_7PfS_ - $_Z10J_EVALUATEPfS_S_$_Z8J_0_10_6PfS_)
$_Z10J_EVALUATEPfS_S_$_Z8J_0_10_6PfS_:
[----:B------:R-:W-:Y:S01]  /*46d0*/  IMAD.MOV.U32 R4, RZ, RZ, RZ ;  /* 0x000000ffff047224 */ /* 0x000fe200078e00ff */
[----:B------:R-:W-:Y:S06]  /*46e0*/  RET.REL.NODEC R20 `(_Z10J_EVALUATEPfS_S_) ;  /* 0xffffffb814447950 */ /* 0x000fec0003c3ffff */
        .type           $_Z10J_EVALUATEPfS_S_$_Z8J_0_10_7PfS_,@function
        .size           $_Z10J_EVALUATEPfS_S_$_Z8J_0_10_7PfS_,($_Z10J_EVALUATEPfS_S_$_Z8J_0_10_8PfS_ - $_Z10J_EVALUATEPfS_S_$_Z8J_0_10_7PfS_)
$_Z10J_EVALUATEPfS_S_$_Z8J_0_10_7PfS_:
[----:B------:R-:W-:Y:S01]  /*46f0*/  HFMA2 R4, -RZ, RZ, 0, 0 ;  /* 0x00000000ff047431 */ /* 0x000fe200000001ff */
[----:B------:R-:W-:Y:S06]  /*4700*/  RET.REL.NODEC R20 `(_Z10J_EVALUATEPfS_S_) ;  /* 0xffffffb8143c7950 */ /* 0x000fec0003c3ffff */
        .type           $_Z10J_EVALUATEPfS_S_$_Z8J_0_10_8PfS_,@function
        .size           $_Z10J_EVALUATEPfS_S_$_Z8J_0_10_8PfS_,($_Z10J_EVALUATEPfS_S_$_Z8J_0_10_9PfS_ - $_Z10J_EVALUATEPfS_S_$_Z8J_0_10_8PfS_)
$_Z10J_EVALUATEPfS_S_$_Z8J_0_10_8PfS_:
[----:B------:R-:W-:Y:S01]  /*4710*/  IMAD.MOV.U32 R4, RZ, RZ, RZ ;  /* 0x000000ffff047224 */ /* 0x000fe200078e00ff */
[----:B------:R-:W-:Y:S06]  /*4720*/  RET.REL.NODEC R20 `(_Z10J_EVALUATEPfS_S_) ;  /* 0xffffffb814347950 */ /* 0x000fec0003c3ffff */
        .type           $_Z10J_EVALUATEPfS_S_$_Z8J_0_10_9PfS_,@function
        .size           $_Z10J_EVALUATEPfS_S_$_Z8J_0_10_9PfS_,($_Z10J_EVALUATEPfS_S_$_Z8J_0_11_0PfS_ - $_Z10J_EVALUATEPfS_S_$_Z8J_0_10_9PfS_)
$_Z10J_EVALUATEPfS_S_$_Z8J_0_10_9PfS_:
[----:B------:R-:W-:Y:S01]  /*4730*/  MOV R4, RZ ;  /* 0x000000ff00047202 */ /* 0x000fe20000000f00 */
[----:B------:R-:W-:Y:S06]  /*4740*/  RET.REL.NODEC R20 `(_Z10J_EVALUATEPfS_S_) ;  /* 0xffffffb8142c7950 */ /* 0x000fec0003c3ffff */
        .type           $_Z10J_EVALUATEPfS_S_$_Z8J_0_11_0PfS_,@function
        .size           $_Z10J_EVALUATEPfS_S_$_Z8J_0_11_0PfS_,($_Z10J_EVALUATEPfS_S_$_Z8J_0_11_1PfS_ - $_Z10J_EVALUATEPfS_S_$_Z8J_0_11_0PfS_)
$_Z10J_EVALUATEPfS_S_$_Z8J_0_11_0PfS_:
[----:B------:R-:W-:Y:S01]  /*4750*/  IMAD.MOV.U32 R4, RZ, RZ, RZ ;  /* 0x000000ffff047224 */ /* 0x000fe200078e00ff */
[----:B------:R-:W-:Y:S06]  /*4760*/  RET.REL.NODEC R20 `(_Z10J_EVALUATEPfS_S_) ;  /* 0xffffffb814247950 */ /* 0x000fec0003c3ffff */
        .type           $_Z10J_EVALUATEPfS_S_$_Z8J_0_11_1PfS_,@function
        .size           $_Z10J_EVALUATEPfS_S_$_Z8J_0_11_1PfS_,($_Z10J_EVALUATEPfS_S_$_Z8J_0_11_2PfS_ - $_Z10J_EVALUATEPfS_S_$_Z8J_0_11_1PfS_)
$_Z10J_EVALUATEPfS_S_$_Z8J_0_11_1PfS_:
[----:B------:R-:W-:Y:S01]  /*4770*/  HFMA2 R4, -RZ, RZ, 0, 0 ;  /* 0x00000000ff047431 */ /* 0x000fe200000001ff */
[----:B------:R-:W-:Y:S06]  /*4780*/  RET.REL.NODEC R20 `(_Z10J_EVALUATEPfS_S_) ;  /* 0xffffffb8141c7950 */ /* 0x000fec0003c3ffff */
        .type           $_Z10J_EVALUATEPfS_S_$_Z8J_0_11_2PfS_,@function
        .size           $_Z10J_EVALUATEPfS_S_$_Z8J_0_11_2PfS_,($_Z10J_EVALUATEPfS_S_$_Z8J_0_11_3PfS_ - $_Z10J_EVALUATEPfS_S_$_Z8J_0_11_2PfS_)
$_Z10J_EVALUATEPfS_S_$_Z8J_0_11_2PfS_:
[----:B------:R-:W-:Y:S01]  /*4790*/  IMAD.MOV.U32 R4, RZ, RZ, RZ ;  /* 0x000000ffff047224 */ /* 0x000fe200078e00ff */
[----:B------:R-:W-:Y:S06]  /*47a0*/  RET.REL.NODEC R20 `(_Z10J_EVALUATEPfS_S_) ;  /* 0xffffffb814147950 */ /* 0x000fec0003c3ffff */
        .type           $_Z10J_EVALUATEPfS_S_$_Z8J_0_11_3PfS_,@function
        .size           $_Z10J_EVALUATEPfS_S_$_Z8J_0_11_3PfS_,($_Z10J_EVALUATEPfS_S_$_Z8J_0_11_4PfS_ - $_Z10J_EVALUATEPfS_S_$_Z8J_0_11_3PfS_)
$_Z10J_EVALUATEPfS_S_$_Z8J_0_11_3PfS_:
[----:B------:R-:W-:Y:S01]  /*47b0*/  MOV R4, RZ ;  /* 0x000000ff00047202 */ /* 0x000fe20000000f00 */
[----:B------:R-:W-:Y:S06]  /*47c0*/  RET.REL.NODEC R20 `(_Z10J_EVALUATEPfS_S_) ;  /* 0xffffffb8140c7950 */ /* 0x000fec0003c3ffff */
        .type           $_Z10J_EVALUATEPfS_S_$_Z8J_0_11_4PfS_,@function
        .size           $_Z10J_EVALUATEPfS_S_$_Z8J_0_11_4PfS_,($_Z10J_EVALUATEPfS_S_$_Z8J_0_11_5PfS_ - $_Z10J_EVALUATEPfS_S_$_Z8J_0_11_4PfS_)
$_Z10J_EVALUATEPfS_S_$_Z8J_0_11_4PfS_:
[----:B------:R-:W-:Y:S01]  /*47d0*/  IMAD.MOV.U32 R4, RZ, RZ, RZ ;  /* 0x000000ffff047224 */ /* 0x000fe200078e00ff */
[----:B------:R-:W-:Y:S06]  /*47e0*/  RET.REL.NODEC R20 `(_Z10J_EVALUATEPfS_S_) ;  /* 0xffffffb814047950 */ /* 0x000fec0003c3ffff */
        .type           $_Z10J_EVALUATEPfS_S_$_Z8J_0_11_5PfS_,@function
        .size           $_Z10J_EVALUATEPfS_S_$_Z8J_0_11_5PfS_,($_Z10J_EVALUATEPfS_S_$_Z8J_0_11_6PfS_ - $_Z10J_EVALUATEPfS_S_$_Z8J_0_11_5PfS_)
$_Z10J_EVALUATEPfS_S_$_Z8J_0_11_5PfS_:
[----:B------:R-:W-:Y:S01]  /*47f0*/  HFMA2 R4, -RZ, RZ, 0, 0 ;  /* 0x00000000ff047431 */ /* 0x000fe200000001ff */
[----:B------:R-:W-:Y:S06]  /*4800*/  RET.REL.NODEC R20 `(_Z10J_EVALUATEPfS_S_) ;  /* 0xffffffb414fc7950 */ /* 0x000fec0003c3ffff */
        .type           $_Z10J_EVALUATEPfS_S_$_Z8J_0_11_6PfS_,@function
        .size           $_Z10J_EVALUATEPfS_S_$_Z8J_0_11_6PfS_,($_Z10J_EVALUATEPfS_S_$_Z8J_0_11_7PfS_ - $_Z10J_EVALUATEPfS_S_$_Z8J_0_11_6PfS_)
$_Z10J_EVALUATEPfS_S_$_Z8J_0_11_6PfS_:
[----:B------:R-:W-:Y:S01]  /*4810*/  IMAD.MOV.U32 R4, RZ, RZ, RZ ;  /* 0x000000ffff047224 */ /* 0x000fe200078e00ff */
[----:B------:R-:W-:Y:S06]  /*4820*/  RET.REL.NODEC R20 `(_Z10J_EVALUATEPfS_S_) ;  /* 0xffffffb414f47950 */ /* 0x000fec0003c3ffff */
        .type           $_Z10J_EVALUATEPfS_S_$_Z8J_0_11_7PfS_,@function
        .size           $_Z10J_EVALUATEPfS_S_$_Z8J_0_11_7PfS_,($_Z10J_EVALUATEPfS_S_$_Z8J_0_11_8PfS_ - $_Z10J_EVALUATEPfS_S_$_Z8J_0_11_7PfS_)
$_Z10J_EVALUATEPfS_S_$_Z8J_0_11_7PfS_:
[----:B------:R-:W-:Y:S01]  /*4830*/  MOV R4, RZ ;  /* 0x000000ff00047202 */ /* 0x000fe20000000f00 */
[----:B------:R-:W-:Y:S06]  /*4840*/  RET.REL.NODEC R20 `(_Z10J_EVALUATEPfS_S_) ;  /* 0xffffffb414ec7950 */ /* 0x000fec0003c3ffff */
        .type           $_Z10J_EVALUATEPfS_S_$_Z8J_0_11_8PfS_,@function
        .size           $_Z10J_EVALUATEPfS_S_$_Z8J_0_11_8PfS_,($_Z10J_EVALUATEPfS_S_$_Z8J_0_11_9PfS_ - $_Z10J_EVALUATEPfS_S_$_Z8J_0_11_8PfS_)
$_Z10J_EVALUATEPfS_S_$_Z8J_0_11_8PfS_:
[----:B------:R-:W-:Y:S01]  /*4850*/  IMAD.MOV.U32 R4, RZ, RZ, RZ ;  /* 0x000000ffff047224 */ /* 0x000fe200078e00ff */
[----:B------:R-:W-:Y:S06]  /*4860*/  RET.REL.NODEC R20 `(_Z10J_EVALUATEPfS_S_) ;  /* 0xffffffb414e47950 */ /* 0x000fec0003c3ffff */
        .type           $_Z10J_EVALUATEPfS_S_$_Z8J_0_11_9PfS_,@function
        .size           $_Z10J_EVALUATEPfS_S_$_Z8J_0_11_9PfS_,($_Z10J_EVALUATEPfS_S_$_Z8J_0_12_0PfS_ - $_Z10J_EVALUATEPfS_S_$_Z8J_0_11_9PfS_)
$_Z10J_EVALUATEPfS_S_$_Z8J_0_11_9PfS_:
[----:B------:R-:W-:Y:S01]  /*4870*/  HFMA2 R4, -RZ, RZ, 0, 0 ;  /* 0x00000000ff047431 */ /* 0x000fe200000001ff */
[----:B------:R-:W-:Y:S06]  /*4880*/  RET.REL.NODEC R20 `(_Z10J_EVALUATEPfS_S_) ;  /* 0xffffffb414dc7950 */ /* 0x000fec0003c3ffff */
        .type           $_Z10J_EVALUATEPfS_S_$_Z8J_0_12_0PfS_,@function
        .size           $_Z10J_EVALUATEPfS_S_$_Z8J_0_12_0PfS_,($_Z10J_EVALUATEPfS_S_$_Z8J_0_12_1PfS_ - $_Z10J_EVALUATEPfS_S_$_Z8J_0_12_0PfS_)
$_Z10J_EVALUATEPfS_S_$_Z8J_0_12_0PfS_:
[----:B------:R-:W-:Y:S01]  /*4890*/  IMAD.MOV.U32 R4, RZ, RZ, RZ ;  /* 0x000000ffff047224 */ /* 0x000fe200078e00ff */
[----:B------:R-:W-:Y:S06]  /*48a0*/  RET.REL.NODEC R20 `(_Z10J_EVALUATEPfS_S_) ;  /* 0xffffffb414d47950 */ /* 0x000fec0003c3ffff */
        .type           $_Z10J_EVALUATEPfS_S_$_Z8J_0_12_1PfS_,@function
        .size           $_Z10J_EVALUATEPfS_S_$_Z8J_0_12_1PfS_,($_Z10J_EVALUATEPfS_S_$_Z8J_0_12_2PfS_ - $_Z10J_EVALUATEPfS_S_$_Z8J_0_12_1PfS_)
$_Z10J_EVALUATEPfS_S_$_Z8J_0_12_1PfS_:
[----:B------:R-:W-:Y:S01]  /*48b0*/  MOV R4, RZ ;  /* 0x000000ff00047202 */ /* 0x000fe20000000f00 */
[----:B------:R-:W-:Y:S06]  /*48c0*/  RET.REL.NODEC R20 `(_Z10J_EVALUATEPfS_S_) ;  /* 0xffffffb414cc7950 */ /* 0x000fec0003c3ffff */
        .type           $_Z10J_EVALUATEPfS_S_$_Z8J_0_12_2PfS_,@function
        .size           $_Z10J_EVALUATEPfS_S_$_Z8J_0_12_2PfS_,($_Z10J_EVALUATEPfS_S_$_Z8J_0_12_3PfS_ - $_Z10J_EVALUATEPfS_S_$_Z8J_0_12_2PfS_)
$_Z10J_EVALUATEPfS_S_$_Z8J_0_12_2PfS_:
[----:B------:R-:W-:Y:S01]  /*48d0*/  IMAD.MOV.U32 R4, RZ, RZ, RZ ;  /* 0x000000ffff047224 */ /* 0x000fe200078e00ff */
[----:B------:R-:W-:Y:S06]  /*48e0*/  RET.REL.NODEC R20 `(_Z10J_EVALUATEPfS_S_) ;  /* 0xffffffb414c47950 */ /* 0x000fec0003c3ffff */
        .type           $_Z10J_EVALUATEPfS_S_$_Z8J_0_12_3PfS_,@function
        .size           $_Z10J_EVALUATEPfS_S_$_Z8J_0_12_3PfS_,($_Z10J_EVALUATEPfS_S_$_Z8J_0_12_4PfS_ - $_Z10J_EVALUATEPfS_S_$_Z8J_0_12_3PfS_)
$_Z10J_EVALUATEPfS_S_$_Z8J_0_12_3PfS_:
[----:B------:R-:W-:Y:S01]  /*48f0*/  HFMA2 R4, -RZ, RZ, 0, 0 ;  /* 0x00000000ff047431 */ /* 0x000fe200000001ff */
[----:B------:R-:W-:Y:S06]  /*4900*/  RET.REL.NODEC R20 `(_Z10J_EVALUATEPfS_S_) ;  /* 0xffffffb414bc7950 */ /* 0x000fec0003c3ffff */
        .type           $_Z10J_EVALUATEPfS_S_$_Z8J_0_12_4PfS_,@function
        .size           $_Z10J_EVALUATEPfS_S_$_Z8J_0_12_4PfS_,($_Z10J_EVALUATEPfS_S_$_Z8J_0_12_5PfS_ - $_Z10J_EVALUATEPfS_S_$_Z8J_0_12_4PfS_)
$_Z10J_EVALUATEPfS_S_$_Z8J_0_12_4PfS_:
[----:B------:R-:W-:Y:S01]  /*4910*/  IMAD.MOV.U32 R4, RZ, RZ, RZ ;  /* 0x000000ffff047224 */ /* 0x000fe200078e00ff */
[----:B------:R-:W-:Y:S06]  /*4920*/  RET.REL.NODEC R20 `(_Z10J_EVALUATEPfS_S_) ;  /* 0xffffffb414b47950 */ /* 0x000fec0003c3ffff */
        .type           $_Z10J_EVALUATEPfS_S_$_Z8J_0_12_5PfS_,@function
        .size           $_Z10J_EVALUATEPfS_S_$_Z8J_0_12_5PfS_,($_Z10J_EVALUATEPfS_S_$_Z8J_0_12_6PfS_ - $_Z10J_EVALUATEPfS_S_$_Z8J_0_12_5PfS_)
$_Z10J_EVALUATEPfS_S_$_Z8J_0_12_5PfS_:
[----:B------:R-:W-:Y:S01]  /*4930*/  MOV R4, RZ ;  /* 0x000000ff00047202 */ /* 0x000fe20000000f00 */
[----:B------:R-:W-:Y:S06]  /*4940*/  RET.REL.NODEC R20 `(_Z10J_EVALUATEPfS_S_) ;  /* 0xffffffb414ac7950 */ /* 0x000fec0003c3ffff */
        .type           $_Z10J_EVALUATEPfS_S_$_Z8J_0_12_6PfS_,@function
        .size           $_Z10J_EVALUATEPfS_S_$_Z8J_0_12_6PfS_,($_Z10J_EVALUATEPfS_S_$_Z8J_0_12_7PfS_ - $_Z10J_EVALUATEPfS_S_$_Z8J_0_12_6PfS_)
$_Z10J_EVALUATEPfS_S_$_Z8J_0_12_6PfS_:
[----:B------:R-:W-:Y:S01]  /*4950*/  IMAD.MOV.U32 R4, RZ, RZ, RZ ;  /* 0x000000ffff047224 */ /* 0x000fe200078e00ff */
[----:B------:R-:W-:Y:S06]  /*4960*/  RET.REL.NODEC R20 `(_Z10J_EVALUATEPfS_S_) ;  /* 0xffffffb414a47950 */ /* 0x000fec0003c3ffff */
        .type           $_Z10J_EVALUATEPfS_S_$_Z8J_0_12_7PfS_,@function
        .size           $_Z10J_EVALUATEPfS_S_$_Z8J_0_12_7PfS_,($_Z10J_EVALUATEPfS_S_$_Z8J_0_12_8PfS_ - $_Z10J_EVALUATEPfS_S_$_Z8J_0_12_7PfS_)
$_Z10J_EVALUATEPfS_S_$_Z8J_0_12_7PfS_:
[----:B------:R-:W-:Y:S01]  /*4970*/  HFMA2 R4, -RZ, RZ, 0, 0 ;  /* 0x00000000ff047431 */ /* 0x000fe200000001ff */
[----:B------:R-:W-:Y:S06]  /*4980*/  RET.REL.NODEC R20 `(_Z10J_EVALUATEPfS_S_) ;  /* 0xffffffb4149c7950 */ /* 0x000fec0003c3ffff */
        .type           $_Z10J_EVALUATEPfS_S_$_Z8J_0_12_8PfS_,@function
        .size           $_Z10J_EVALUATEPfS_S_$_Z8J_0_12_8PfS_,($_Z10J_EVALUATEPfS_S_$_Z8J_0_12_9PfS_ - $_Z10J_EVALUATEPfS_S_$_Z8J_0_12_8PfS_)
$_Z10J_EVALUATEPfS_S_$_Z8J_0_12_8PfS_:
[----:B------:R-:W-:Y:S01]  /*4990*/  IMAD.MOV.U32 R4, RZ, RZ, RZ ;  /* 0x000000ffff047224 */ /* 0x000fe200078e00ff */
[----:B------:R-:W-:Y:S06]  /*49a0*/  RET.REL.NODEC R20 `(_Z10J_EVALUATEPfS_S_) ;  /* 0xffffffb414947950 */ /* 0x000fec0003c3ffff */
        .type           $_Z10J_EVALUATEPfS_S_$_Z8J_0_12_9PfS_,@function
        .size           $_Z10J_EVALUATEPfS_S_$_Z8J_0_12_9PfS_,($_Z10J_EVALUATEPfS_S_$_Z8J_0_13_0PfS_ - $_Z10J_EVALUATEPfS_S_$_Z8J_0_12_9PfS_)
$_Z10J_EVALUATEPfS_S_$_Z8J_0_12_9PfS_:
[----:B------:R-:W-:Y:S01]  /*49b0*/  MOV R4, RZ ;  /* 0x000000ff00047202 */ /* 0x000fe20000000f00 */
[----:B------:R-:W-:Y:S06]  /*49c0*/  RET.REL.NODEC R20 `(_Z10J_EVALUATEPfS_S_) ;  /* 0xffffffb4148c7950 */ /* 0x000fec0003c3ffff */
        .type           $_Z10J_EVALUATEPfS_S_$_Z8J_0_13_0PfS_,@function
        .size           $_Z10J_EVALUATEPfS_S_$_Z8J_0_13_0PfS_,($_Z10J_EVALUATEPfS_S_$_Z8J_0_13_1PfS_ - $_Z10J_EVALUATEPfS_S_$_Z8J_0_13_0PfS_)
$_Z10J_EVALUATEPfS_S_$_Z8J_0_13_0PfS_:
[----:B------:R-:W-:Y:S01]  /*49d0*/  IMAD.MOV.U32 R4, RZ, RZ, RZ ;  /* 0x000000ffff047224 */ /* 0x000fe200078e00ff */
[----:B------:R-:W-:Y:S06]  /*49e0*/  RET.REL.NODEC R20 `(_Z10J_EVALUATEPfS_S_) ;  /* 0xffffffb414847950 */ /* 0x000fec0003c3ffff */
        .type           $_Z10J_EVALUATEPfS_S_$_Z8J_0_13_1PfS_,@function
        .size           $_Z10J_EVALUATEPfS_S_$_Z8J_0_13_1PfS_,($_Z10J_EVALUATEPfS_S_$_Z8J_0_13_2PfS_ - $_Z10J_EVALUATEPfS_S_$_Z8J_0_13_1PfS_)
$_Z10J_EVALUATEPfS_S_$_Z8J_0_13_1PfS_:
[----:B------:R-:W-:Y:S01]  /*49f0*/  HFMA2 R4, -RZ, RZ, 0, 0 ;  /* 0x00000000ff047431 */ /* 0x000fe200000001ff */
[----:B------:R-:W-:Y:S06]  /*4a00*/  RET.REL.NODEC R20 `(_Z10J_EVALUATEPfS_S_) ;  /* 0xffffffb4147c7950 */ /* 0x000fec0003c3ffff */
        .type           $_Z10J_EVALUATEPfS_S_$_Z8J_0_13_2PfS_,@function
        .size           $_Z10J_EVALUATEPfS_S_$_Z8J_0_13_2PfS_,($_Z10J_EVALUATEPfS_S_$_Z8J_0_13_3PfS_ - $_Z10J_EVALUATEPfS_S_$_Z8J_0_13_2PfS_)
$_Z10J_EVALUATEPfS_S_$_Z8J_0_13_2PfS_:
[----:B------:R-:W-:Y:S01]  /*4a10*/  IMAD.MOV.U32 R4, RZ, RZ, RZ ;  /* 0x000000ffff047224 */ /* 0x000fe200078e00ff */
[----:B------:R-:W-:Y:S06]  /*4a20*/  RET.REL.NODEC R20 `(_Z10J_EVALUATEPfS_S_) ;  /* 0xffffffb414747950 */ /* 0x000fec0003c3ffff */
        .type           $_Z10J_EVALUATEPfS_S_$_Z8J_0_13_3PfS_,@function
        .size           $_Z10J_EVALUATEPfS_S_$_Z8J_0_13_3PfS_,($_Z10J_EVALUATEPfS_S_$_Z8J_0_13_4PfS_ - $_Z10J_EVALUATEPfS_S_$_Z8J_0_13_3PfS_)
$_Z10J_EVALUATEPfS_S_$_Z8J_0_13_3PfS_:
[----:B------:R-:W-:Y:S01]  /*4a30*/  MOV R4, RZ ;  /* 0x000000ff00047202 */ /* 0x000fe20000000f00 */
[----:B------:R-:W-:Y:S06]  /*4a40*/  RET.REL.NODEC R20 `(_Z10J_EVALUATEPfS_S_) ;  /* 0xffffffb4146c7950 */ /* 0x000fec0003c3ffff */
        .type           $_Z10J_EVALUATEPfS_S_$_Z8J_0_13_4PfS_,@function
        .size           $_Z10J_EVALUATEPfS_S_$_Z8J_0_13_4PfS_,($_Z10J_EVALUATEPfS_S_$_Z8J_0_13_5PfS_ - $_Z10J_EVALUATEPfS_S_$_Z8J_0_13_4PfS_)
$_Z10J_EVALUATEPfS_S_$_Z8J_0_13_4PfS_:
[----:B------:R-:W-:Y:S01]  /*4a50*/  IMAD.MOV.U32 R4, RZ, RZ, RZ ;  /* 0x000000ffff047224 */ /* 0x000fe200078e00ff */
[----:B------:R-:W-:Y:S06]  /*4a60*/  RET.REL.NODEC R20 `(_Z10J_EVALUATEPfS_S_) ;  /* 0xffffffb414647950 */ /* 0x000fec0003c3ffff */
        .type           $_Z10J_EVALUATEPfS_S_$_Z8J_0_13_5PfS_,@function
        .size           $_Z10J_EVALUATEPfS_S_$_Z8J_0_13_5PfS_,($_Z10J_EVALUATEPfS_S_$_Z8J_0_13_6PfS_ - $_Z10J_EVALUATEPfS_S_$_Z8J_0_13_5PfS_)
$_Z10J_EVALUATEPfS_S_$_Z8J_0_13_5PfS_:
[----:B------:R-:W-:Y:S01]  /*4a70*/  HFMA2 R4, -RZ, RZ, 0, 0 ;  /* 0x00000000ff047431 */ /* 0x000fe200000001ff */
[----:B------:R-:W-:Y:S06]  /*4a80*/  RET.REL.NODEC R20 `(_Z10J_EVALUATEPfS_S_) ;  /* 0xffffffb4145c7950 */ /* 0x000fec0003c3ffff */
        .type           $_Z10J_EVALUATEPfS_S_$_Z8J_0_13_6PfS_,@function
        .size           $_Z10J_EVALUATEPfS_S_$_Z8J_0_13_6PfS_,($_Z10J_EVALUATEPfS_S_$_Z8J_0_13_7PfS_ - $_Z10J_EVALUATEPfS_S_$_Z8J_0_13_6PfS_)
$_Z10J_EVALUATEPfS_S_$_Z8J_0_13_6PfS_:
[----:B------:R-:W-:Y:S01]  /*4a90*/  IMAD.MOV.U32 R4, RZ, RZ, RZ ;  /* 0x000000ffff047224 */ /* 0x000fe200078e00ff */
[----:B------:R-:W-:Y:S06]  /*4aa0*/  RET.REL.NODEC R20 `(_Z10J_EVALUATEPfS_S_) ;  /* 0xffffffb414547950 */ /* 0x000fec0003c3ffff */
        .type           $_Z10J_EVALUATEPfS_S_$_Z8J_0_13_7PfS_,@function
        .size           $_Z10J_EVALUATEPfS_S_$_Z8J_0_13_7PfS_,($_Z10J_EVALUATEPfS_S_$_Z8J_0_13_8PfS_ - $_Z10J_EVALUATEPfS_S_$_Z8J_0_13_7PfS_)
$_Z10J_EVALUATEPfS_S_$_Z8J_0_13_7PfS_:
[----:B------:R-:W-:Y:S01]  /*4ab0*/  MOV R4, RZ ;  /* 0x000000ff00047202 */ /* 0x000fe20000000f00 */
[----:B------:R-:W-:Y:S06]  /*4ac0*/  RET.REL.NODEC R20 `(_Z10J_EVALUATEPfS_S_) ;  /* 0xffffffb4144c7950 */ /* 0x000fec0003c3ffff */
        .type           $_Z10J_EVALUATEPfS_S_$_Z8J_0_13_8PfS_,@function
        .size           $_Z10J_EVALUATEPfS_S_$_Z8J_0_13_8PfS_,($_Z10J_EVALUATEPfS_S_$_Z8J_0_13_9PfS_ - $_Z10J_EVALUATEPfS_S_$_Z8J_0_13_8PfS_)
$_Z10J_EVALUATEPfS_S_$_Z8J_0_13_8PfS_:
[----:B------:R-:W-:Y:S01]  /*4ad0*/  IMAD.MOV.U32 R4, RZ, RZ, RZ ;  /* 0x000000ffff047224 */ /* 0x000fe200078e00ff */
[----:B------:R-:W-:Y:S06]  /*4ae0*/  RET.REL.NODEC R20 `(_Z10J_EVALUATEPfS_S_) ;  /* 0xffffffb414447950 */ /* 0x000fec0003c3ffff */
        .type           $_Z10J_EVALUATEPfS_S_$_Z8J_0_13_9PfS_,@function
        .size           $_Z10J_EVALUATEPfS_S_$_Z8J_0_13_9PfS_,($_Z10J_EVALUATEPfS_S_$_Z8J_0_14_0PfS_ - $_Z10J_EVALUATEPfS_S_$_Z8J_0_13_9PfS_)
$_Z10J_EVALUATEPfS_S_$_Z8J_0_13_9PfS_:
[----:B------:R-:W-:Y:S01]  /*4af0*/  HFMA2 R4, -RZ, RZ, 0, 0 ;  /* 0x00000000ff047431 */ /* 0x000fe200000001ff */
[----:B------:R-:W-:Y:S06]  /*4b00*/  RET.REL.NODEC R20 `(_Z10J_EVALUATEPfS_S_) ;  /* 0xffffffb4143c7950 */ /* 0x000fec0003c3ffff */
        .type           $_Z10J_EVALUATEPfS_S_$_Z8J_0_14_0PfS_,@function
        .size           $_Z10J_EVALUATEPfS_S_$_Z8J_0_14_0PfS_,($_Z10J_EVALUATEPfS_S_$_Z8J_0_14_1PfS_ - $_Z10J_EVALUATEPfS_S_$_Z8J_0_14_0PfS_)
$_Z10J_EVALUATEPfS_S_$_Z8J_0_14_0PfS_:
[----:B------:R-:W-:Y:S01]  /*4b10*/  IMAD.MOV.U32 R4, RZ, RZ, RZ ;  /* 0x000000ffff047224 */ /* 0x000fe200078e00ff */
[----:B------:R-:W-:Y:S06]  /*4b20*/  RET.REL.NODEC R20 `(_Z10J_EVALUATEPfS_S_) ;  /* 0xffffffb414347950 */ /* 0x000fec0003c3ffff */
        .type           $_Z10J_EVALUATEPfS_S_$_Z8J_0_14_1PfS_,@function
        .size           $_Z10J_EVALUATEPfS_S_$_Z8J_0_14_1PfS_,($_Z10J_EVALUATEPfS_S_$_Z8J_0_14_2PfS_ - $_Z10J_EVALUATEPfS_S_$_Z8J_0_14_1PfS_)
$_Z10J_EVALUATEPfS_S_$_Z8J_0_14_1PfS_:
[----:B------:R-:W-:Y:S01]  /*4b30*/  MOV R4, RZ ;  /* 0x000000ff00047202 */ /* 0x000fe20000000f00 */
[----:B------:R-:W-:Y:S06]  /*4b40*/  RET.REL.NODEC R20 `(_Z10J_EVALUATEPfS_S_) ;  /* 0xffffffb4142c7950 */ /* 0x000fec0003c3ffff */
        .type           $_Z10J_EVALUATEPfS_S_$_Z8J_0_14_2PfS_,@function
        .size           $_Z10J_EVALUATEPfS_S_$_Z8J_0_14_2PfS_,($_Z10J_EVALUATEPfS_S_$_Z8J_0_14_3PfS_ - $_Z10J_EVALUATEPfS_S_$_Z8J_0_14_2PfS_)
$_Z10J_EVALUATEPfS_S_$_Z8J_0_14_2PfS_:
[----:B------:R-:W-:Y:S01]  /*4b50*/  IMAD.MOV.U32 R4, RZ, RZ, RZ ;  /* 0x000000ffff047224 */ /* 0x000fe200078e00ff */
[----:B------:R-:W-:Y:S06]  /*4b60*/  RET.REL.NODEC R20 `(_Z10J_EVALUATEPfS_S_) ;  /* 0xffffffb414247950 */ /* 0x000fec0003c3ffff */
        .type           $_Z10J_EVALUATEPfS_S_$_Z8J_0_14_3PfS_,@function
        .size           $_Z10J_EVALUATEPfS_S_$_Z8J_0_14_3PfS_,($_Z10J_EVALUATEPfS_S_$_Z8J_0_14_4PfS_ - $_Z10J_EVALUATEPfS_S_$_Z8J_0_14_3PfS_)
$_Z10J_EVALUATEPfS_S_$_Z8J_0_14_3PfS_:
[----:B------:R-:W-:Y:S01]  /*4b70*/  HFMA2 R4, -RZ, RZ, 0, 0 ;  /* 0x00000000ff047431 */ /* 0x000fe200000001ff */
[----:B------:R-:W-:Y:S06]  /*4b80*/  RET.REL.NODEC R20 `(_Z10J_EVALUATEPfS_S_) ;  /* 0xffffffb4141c7950 */ /* 0x000fec0003c3ffff */
        .type           $_Z10J_EVALUATEPfS_S_$_Z8J_0_14_4PfS_,@function
        .size           $_Z10J_EVALUATEPfS_S_$_Z8J_0_14_4PfS_,($_Z10J_EVALUATEPfS_S_$_Z8J_0_14_5PfS_ - $_Z10J_EVALUATEPfS_S_$_Z8J_0_14_4PfS_)
$_Z10J_EVALUATEPfS_S_$_Z8J_0_14_4PfS_:
[----:B------:R-:W-:Y:S01]  /*4b90*/  IMAD.MOV.U32 R4, RZ, RZ, RZ ;  /* 0x000000ffff047224 */ /* 0x000fe200078e00ff */
[----:B------:R-:W-:Y:S06]  /*4ba0*/  RET.REL.NODEC R20 `(_Z10J_EVALUATEPfS_S_) ;  /* 0xffffffb414147950 */ /* 0x000fec0003c3ffff */
        .type           $_Z10J_EVALUATEPfS_S_$_Z8J_0_14_5PfS_,@function
        .size           $_Z10J_EVALUATEPfS_S_$_Z8J_0_14_5PfS_,($_Z10J_EVALUATEPfS_S_$_Z8J_0_14_6PfS_ - $_Z10J_EVALUATEPfS_S_$_Z8J_0_14_5PfS_)
$_Z10J_EVALUATEPfS_S_$_Z8J_0_14_5PfS_:
[----:B------:R-:W-:Y:S01]  /*4bb0*/  MOV R4, RZ ;  /* 0x000000ff00047202 */ /* 0x000fe20000000f00 */
[----:B------:R-:W-:Y:S06]  /*4bc0*/  RET.REL.NODEC R20 `(_Z10J_EVALUATEPfS_S_) ;  /* 0xffffffb4140c7950 */ /* 0x000fec0003c3ffff */
        .type           $_Z10J_EVALUATEPfS_S_$_Z8J_0_14_6PfS_,@function
        .size           $_Z10J_EVALUATEPfS_S_$_Z8J_0_14_6PfS_,($_Z10J_EVALUATEPfS_S_$_Z8J_0_14_7PfS_ - $_Z10J_EVALUATEPfS_S_$_Z8J_0_14_6PfS_)
$_Z10J_EVALUATEPfS_S_$_Z8J_0_14_6PfS_:
        /* <DEDUP_REMOVED lines=10> */
        .type           $_Z10J_EVALUATEPfS_S_$_Z8J_0_14_7PfS_,@function
        .size           $_Z10J_EVALUATEPfS_S_$_Z8J_0_14_7PfS_,($_Z10J_EVALUATEPfS_S_$_Z8J_0_14_8PfS_ - $_Z10J_EVALUATEPfS_S_$_Z8J_0_14_7PfS_)
$_Z10J_EVALUATEPfS_S_$_Z8J_0_14_7PfS_:
[----:B------:R-:W-:Y:S01]  /*4c70*/  IMAD.MOV.U32 R4, RZ, RZ, RZ ;  /* 0x000000ffff047224 */ /* 0x000fe200078e00ff */
[----:B------:R-:W-:Y:S06]  /*4c80*/  RET.REL.NODEC R20 `(_Z10J_EVALUATEPfS_S_) ;  /* 0xffffffb014dc7950 */ /* 0x000fec0003c3ffff */
        .type           $_Z10J_EVALUATEPfS_S_$_Z8J_0_14_8PfS_,@function
        .size           $_Z10J_EVALUATEPfS_S_$_Z8J_0_14_8PfS_,($_Z10J_EVALUATEPfS_S_$_Z8J_0_14_9PfS_ - $_Z10J_EVALUATEPfS_S_$_Z8J_0_14_8PfS_)
$_Z10J_EVALUATEPfS_S_$_Z8J_0_14_8PfS_:
[----:B------:R-:W-:Y:S01]  /*4c90*/  HFMA2 R4, -RZ, RZ, 0, 0 ;  /* 0x00000000ff047431 */ /* 0x000fe200000001ff */
[----:B------:R-:W-:Y:S06]  /*4ca0*/  RET.REL.NODEC R20 `(_Z10J_EVALUATEPfS_S_) ;  /* 0xffffffb014d47950 */ /* 0x000fec0003c3ffff */
        .type           $_Z10J_EVALUATEPfS_S_$_Z8J_0_14_9PfS_,@function
        .size           $_Z10J_EVALUATEPfS_S_$_Z8J_0_14_9PfS_,($_Z10J_EVALUATEPfS_S_$_Z8J_0_15_0PfS_ - $_Z10J_EVALUATEPfS_S_$_Z8J_0_14_9PfS_)
$_Z10J_EVALUATEPfS_S_$_Z8J_0_14_9PfS_:
[----:B------:R-:W-:Y:S01]  /*4cb0*/  IMAD.MOV.U32 R4, RZ, RZ, RZ ;  /* 0x000000ffff047224 */ /* 0x000fe200078e00ff */
[----:B------:R-:W-:Y:S06]  /*4cc0*/  RET.REL.NODEC R20 `(_Z10J_EVALUATEPfS_S_) ;  /* 0xffffffb014cc7950 */ /* 0x000fec0003c3ffff */
        .type           $_Z10J_EVALUATEPfS_S_$_Z8J_0_15_0PfS_,@function
        .size           $_Z10J_EVALUATEPfS_S_$_Z8J_0_15_0PfS_,($_Z10J_EVALUATEPfS_S_$_Z8J_0_15_1PfS_ - $_Z10J_EVALUATEPfS_S_$_Z8J_0_15_0PfS_)
$_Z10J_EVALUATEPfS_S_$_Z8J_0_15_0PfS_:
[----:B------:R-:W-:Y:S01]  /*4cd0*/  MOV R4, RZ ;  /* 0x000000ff00047202 */ /* 0x000fe20000000f00 */
[----:B------:R-:W-:Y:S06]  /*4ce0*/  RET.REL.NODEC R20 `(_Z10J_EVALUATEPfS_S_) ;  /* 0xffffffb014c47950 */ /* 0x000fec0003c3ffff */
        .type           $_Z10J_EVALUATEPfS_S_$_Z8J_0_15_1PfS_,@function
        .size           $_Z10J_EVALUATEPfS_S_$_Z8J_0_15_1PfS_,($_Z10J_EVALUATEPfS_S_$_Z8J_0_15_2PfS_ - $_Z10J_EVALUATEPfS_S_$_Z8J_0_15_1PfS_)
$_Z10J_EVALUATEPfS_S_$_Z8J_0_15_1PfS_:
[----:B------:R-:W-:Y:S01]  /*4cf0*/  IMAD.MOV.U32 R4, RZ, RZ, RZ ;  /* 0x000000ffff047224 */ /* 0x000fe200078e00ff */
[----:B------:R-:W-:Y:S06]  /*4d00*/  RET.REL.NODEC R20 `(_Z10J_EVALUATEPfS_S_) ;  /* 0xffffffb014bc7950 */ /* 0x000fec0003c3ffff */
        .type           $_Z10J_EVALUATEPfS_S_$_Z8J_0_15_2PfS_,@function
        .size           $_Z10J_EVALUATEPfS_S_$_Z8J_0_15_2PfS_,($_Z10J_EVALUATEPfS_S_$_Z8J_0_15_3PfS_ - $_Z10J_EVALUATEPfS_S_$_Z8J_0_15_2PfS_)
$_Z10J_EVALUATEPfS_S_$_Z8J_0_15_2PfS_:
[----:B------:R-:W-:Y:S01]  /*4d10*/  HFMA2 R4, -RZ, RZ, 0, 0 ;  /* 0x00000000ff047431 */ /* 0x000fe200000001ff */
[----:B------:R-:W-:Y:S06]  /*4d20*/  RET.REL.NODEC R20 `(_Z10J_EVALUATEPfS_S_) ;  /* 0xffffffb014b47950 */ /* 0x000fec0003c3ffff */
        .type           $_Z10J_EVALUATEPfS_S_$_Z8J_0_15_3PfS_,@function
        .size           $_Z10J_EVALUATEPfS_S_$_Z8J_0_15_3PfS_,($_Z10J_EVALUATEPfS_S_$_Z8J_0_15_4PfS_ - $_Z10J_EVALUATEPfS_S_$_Z8J_0_15_3PfS_)
$_Z10J_EVALUATEPfS_S_$_Z8J_0_15_3PfS_:
[----:B------:R-:W-:Y:S01]  /*4d30*/  IMAD.MOV.U32 R4, RZ, RZ, RZ ;  /* 0x000000ffff047224 */ /* 0x000fe200078e00ff */
[----:B------:R-:W-:Y:S06]  /*4d40*/  RET.REL.NODEC R20 `(_Z10J_EVALUATEPfS_S_) ;  /* 0xffffffb014ac7950 */ /* 0x000fec0003c3ffff */
        .type           $_Z10J_EVALUATEPfS_S_$_Z8J_0_15_4PfS_,@function
        .size           $_Z10J_EVALUATEPfS_S_$_Z8J_0_15_4PfS_,($_Z10J_EVALUATEPfS_S_$_Z8J_0_15_5PfS_ - $_Z10J_EVALUATEPfS_S_$_Z8J_0_15_4PfS_)
$_Z10J_EVALUATEPfS_S_$_Z8J_0_15_4PfS_:
[----:B------:R-:W-:Y:S01]  /*4d50*/  MOV R4, RZ ;  /* 0x000000ff00047202 */ /* 0x000fe20000000f00 */
[----:B------:R-:W-:Y:S06]  /*4d60*/  RET.REL.NODEC R20 `(_Z10J_EVALUATEPfS_S_) ;  /* 0xffffffb014a47950 */ /* 0x000fec0003c3ffff */
        .type           $_Z10J_EVALUATEPfS_S_$_Z8J_0_15_5PfS_,@function
        .size           $_Z10J_EVALUATEPfS_S_$_Z8J_0_15_5PfS_,($_Z10J_EVALUATEPfS_S_$_Z8J_0_15_6PfS_ - $_Z10J_EVALUATEPfS_S_$_Z8J_0_15_5PfS_)
$_Z10J_EVALUATEPfS_S_$_Z8J_0_15_5PfS_:
[----:B------:R-:W-:Y:S01]  /*4d70*/  IMAD.MOV.U32 R4, RZ, RZ, RZ ;  /* 0x000000ffff047224 */ /* 0x000fe200078e00ff */
[----:B------:R-:W-:Y:S06]  /*4d80*/  RET.REL.NODEC R20 `(_Z10J_EVALUATEPfS_S_) ;  /* 0xffffffb0149c7950 */ /* 0x000fec0003c3ffff */
        .type           $_Z10J_EVALUATEPfS_S_$_Z8J_0_15_6PfS_,@function
        .size           $_Z10J_EVALUATEPfS_S_$_Z8J_0_15_6PfS_,($_Z10J_EVALUATEPfS_S_$_Z8J_0_15_7PfS_ - $_Z10J_EVALUATEPfS_S_$_Z8J_0_15_6PfS_)
$_Z10J_EVALUATEPfS_S_$_Z8J_0_15_6PfS_:
[----:B------:R-:W-:Y:S01]  /*4d90*/  HFMA2 R4, -RZ, RZ, 0, 0 ;  /* 0x00000000ff047431 */ /* 0x000fe200000001ff */
[----:B------:R-:W-:Y:S06]  /*4da0*/  RET.REL.NODEC R20 `(_Z10J_EVALUATEPfS_S_) ;  /* 0xffffffb014947950 */ /* 0x000fec0003c3ffff */
        .type           $_Z10J_EVALUATEPfS_S_$_Z8J_0_15_7PfS_,@function
        .size           $_Z10J_EVALUATEPfS_S_$_Z8J_0_15_7PfS_,($_Z10J_EVALUATEPfS_S_$_Z8J_0_15_8PfS_ - $_Z10J_EVALUATEPfS_S_$_Z8J_0_15_7PfS_)
$_Z10J_EVALUATEPfS_S_$_Z8J_0_15_7PfS_:
        /* <DEDUP_REMOVED lines=10> */
        .type           $_Z10J_EVALUATEPfS_S_$_Z8J_0_15_8PfS_,@function
        .size           $_Z10J_EVALUATEPfS_S_$_Z8J_0_15_8PfS_,($_Z10J_EVALUATEPfS_S_$_Z8J_0_15_9PfS_ - $_Z10J_EVALUATEPfS_S_$_Z8J_0_15_8PfS_)
$_Z10J_EVALUATEPfS_S_$_Z8J_0_15_8PfS_:
[----:B------:R-:W-:Y:S01]  /*4e50*/  IMAD.MOV.U32 R4, RZ, RZ, RZ ;  /* 0x000000ffff047224 */ /* 0x000fe200078e00ff */
[----:B------:R-:W-:Y:S06]  /*4e60*/  RET.REL.NODEC R20 `(_Z10J_EVALUATEPfS_S_) ;  /* 0xffffffb014647950 */ /* 0x000fec0003c3ffff */
        .type           $_Z10J_EVALUATEPfS_S_$_Z8J_0_15_9PfS_,@function
        .size           $_Z10J_EVALUATEPfS_S_$_Z8J_0_15_9PfS_,($_Z10J_EVALUATEPfS_S_$_Z8J_0_16_0PfS_ - $_Z10J_EVALUATEPfS_S_$_Z8J_0_15_9PfS_)
$_Z10J_EVALUATEPfS_S_$_Z8J_0_15_9PfS_:
[----:B------:R-:W-:Y:S01]  /*4e70*/  HFMA2 R4, -RZ, RZ, 0, 0 ;  /* 0x00000000ff047431 */ /* 0x000fe200000001ff */
[----:B------:R-:W-:Y:S06]  /*4e80*/  RET.REL.NODEC R20 `(_Z10J_EVALUATEPfS_S_) ;  /* 0xffffffb0145c7950 */ /* 0x000fec0003c3ffff */
        .type           $_Z10J_EVALUATEPfS_S_$_Z8J_0_16_0PfS_,@function
        .size           $_Z10J_EVALUATEPfS_S_$_Z8J_0_16_0PfS_,($_Z10J_EVALUATEPfS_S_$_Z8J_0_16_1PfS_ - $_Z10J_EVALUATEPfS_S_$_Z8J_0_16_0PfS_)
$_Z10J_EVALUATEPfS_S_$_Z8J_0_16_0PfS_:
[----:B------:R-:W-:Y:S01]  /*4e90*/  IMAD.MOV.U32 R4, RZ, RZ, RZ ;  /* 0x000000ffff047224 */ /* 0x000fe200078e00ff */
[----:B------:R-:W-:Y:S06]  /*4ea0*/  RET.REL.NODEC R20 `(_Z10J_EVALUATEPfS_S_) ;  /* 0xffffffb014547950 */ /* 0x000fec0003c3ffff */
        .type           $_Z10J_EVALUATEPfS_S_$_Z8J_0_16_1PfS_,@function
        .size           $_Z10J_EVALUATEPfS_S_$_Z8J_0_16_1PfS_,($_Z10J_EVALUATEPfS_S_$_Z8J_0_16_2PfS_ - $_Z10J_EVALUATEPfS_S_$_Z8J_0_16_1PfS_)
$_Z10J_EVALUATEPfS_S_$_Z8J_0_16_1PfS_:
[----:B------:R-:W-:Y:S01]  /*4eb0*/  MOV R4, RZ ;  /* 0x000000ff00047202 */ /* 0x000fe20000000f00 */
[----:B------:R-:W-:Y:S06]  /*4ec0*/  RET.REL.NODEC R20 `(_Z10J_EVALUATEPfS_S_) ;  /* 0xffffffb0144c7950 */ /* 0x000fec0003c3ffff */
        .type           $_Z10J_EVALUATEPfS_S_$_Z8J_0_16_2PfS_,@function
        .size           $_Z10J_EVALUATEPfS_S_$_Z8J_0_16_2PfS_,($_Z10J_EVALUATEPfS_S_$_Z8J_0_16_3PfS_ - $_Z10J_EVALUATEPfS_S_$_Z8J_0_16_2PfS_)
$_Z10J_EVALUATEPfS_S_$_Z8J_0_16_2PfS_:
[----:B------:R-:W-:Y:S01]  /*4ed0*/  IMAD.MOV.U32 R4, RZ, RZ, RZ ;  /* 0x000000ffff047224 */ /* 0x000fe200078e00ff */
[----:B------:R-:W-:Y:S06]  /*4ee0*/  RET.REL.NODEC R20 `(_Z10J_EVALUATEPfS_S_) ;  /* 0xffffffb014447950 */ /* 0x000fec0003c3ffff */
        .type           $_Z10J_EVALUATEPfS_S_$_Z8J_0_16_3PfS_,@function
        .size           $_Z10J_EVALUATEPfS_S_$_Z8J_0_16_3PfS_,($_Z10J_EVALUATEPfS_S_$_Z8J_0_16_4PfS_ - $_Z10J_EVALUATEPfS_S_$_Z8J_0_16_3PfS_)
$_Z10J_EVALUATEPfS_S_$_Z8J_0_16_3PfS_:
[----:B------:R-:W-:Y:S01]  /*4ef0*/  HFMA2 R4, -RZ, RZ, 0, 0 ;  /* 0x00000000ff047431 */ /* 0x000fe200000001ff */
[----:B------:R-:W-:Y:S06]  /*4f00*/  RET.REL.NODEC R20 `(_Z10J_EVALUATEPfS_S_) ;  /* 0xffffffb0143c7950 */ /* 0x000fec0003c3ffff */
        .type           $_Z10J_EVALUATEPfS_S_$_Z8J_0_16_4PfS_,@function
        .size           $_Z10J_EVALUATEPfS_S_$_Z8J_0_16_4PfS_,($_Z10J_EVALUATEPfS_S_$_Z8J_0_16_5PfS_ - $_Z10J_EVALUATEPfS_S_$_Z8J_0_16_4PfS_)
$_Z10J_EVALUATEPfS_S_$_Z8J_0_16_4PfS_:
[----:B------:R-:W-:Y:S01]  /*4f10*/  IMAD.MOV.U32 R4, RZ, RZ, RZ ;  /* 0x000000ffff047224 */ /* 0x000fe200078e00ff */
[----:B------:R-:W-:Y:S06]  /*4f20*/  RET.REL.NODEC R20 `(_Z10J_EVALUATEPfS_S_) ;  /* 0xffffffb014347950 */ /* 0x000fec0003c3ffff */
        .type           $_Z10J_EVALUATEPfS_S_$_Z8J_0_16_5PfS_,@function
        .size           $_Z10J_EVALUATEPfS_S_$_Z8J_0_16_5PfS_,($_Z10J_EVALUATEPfS_S_$_Z8J_0_16_6PfS_ - $_Z10J_EVALUATEPfS_S_$_Z8J_0_16_5PfS_)
$_Z10J_EVALUATEPfS_S_$_Z8J_0_16_5PfS_:
[----:B------:R-:W-:Y:S01]  /*4f30*/  MOV R4, RZ ;  /* 0x000000ff00047202 */ /* 0x000fe20000000f00 */
[----:B------:R-:W-:Y:S06]  /*4f40*/  RET.REL.NODEC R20 `(_Z10J_EVALUATEPfS_S_) ;  /* 0xffffffb0142c7950 */ /* 0x000fec0003c3ffff */
        .type           $_Z10J_EVALUATEPfS_S_$_Z8J_0_16_6PfS_,@function
        .size           $_Z10J_EVALUATEPfS_S_$_Z8J_0_16_6PfS_,($_Z10J_EVALUATEPfS_S_$_Z8J_0_16_7PfS_ - $_Z10J_EVALUATEPfS_S_$_Z8J_0_16_6PfS_)
$_Z10J_EVALUATEPfS_S_$_Z8J_0_16_6PfS_:
[----:B------:R-:W-:Y:S01]  /*4f50*/  IMAD.MOV.U32 R4, RZ, RZ, RZ ;  /* 0x000000ffff047224 */ /* 0x000fe200078e00ff */
[----:B------:R-:W-:Y:S06]  /*4f60*/  RET.REL.NODEC R20 `(_Z10J_EVALUATEPfS_S_) ;  /* 0xffffffb014247950 */ /* 0x000fec0003c3ffff */
        .type           $_Z10J_EVALUATEPfS_S_$_Z8J_0_16_7PfS_,@function
        .size           $_Z10J_EVALUATEPfS_S_$_Z8J_0_16_7PfS_,($_Z10J_EVALUATEPfS_S_$_Z8J_0_16_8PfS_ - $_Z10J_EVALUATEPfS_S_$_Z8J_0_16_7PfS_)
$_Z10J_EVALUATEPfS_S_$_Z8J_0_16_7PfS_:
[----:B------:R-:W-:Y:S01]  /*4f70*/  HFMA2 R4, -RZ, RZ, 0, 0 ;  /* 0x00000000ff047431 */ /* 0x000fe200000001ff */
[----:B------:R-:W-:Y:S06]  /*4f80*/  RET.REL.NODEC R20 `(_Z10J_EVALUATEPfS_S_) ;  /* 0xffffffb0141c7950 */ /* 0x000fec0003c3ffff */
        .type           $_Z10J_EVALUATEPfS_S_$_Z8J_0_16_8PfS_,@function
        .size           $_Z10J_EVALUATEPfS_S_$_Z8J_0_16_8PfS_,($_Z10J_EVALUATEPfS_S_$_Z8J_0_16_9PfS_ - $_Z10J_EVALUATEPfS_S_$_Z8J_0_16_8PfS_)
$_Z10J_EVALUATEPfS_S_$_Z8J_0_16_8PfS_:
        /* <DEDUP_REMOVED lines=10> */
        .type           $_Z10J_EVALUATEPfS_S_$_Z8J_0_16_9PfS_,@function
        .size           $_Z10J_EVALUATEPfS_S_$_Z8J_0_16_9PfS_,($_Z10J_EVALUATEPfS_S_$_Z8J_0_17_0PfS_ - $_Z10J_EVALUATEPfS_S_$_Z8J_0_16_9PfS_)
$_Z10J_EVALUATEPfS_S_$_Z8J_0_16_9PfS_:
[----:B------:R-:W-:Y:S01]  /*5030*/  IMAD.MOV.U32 R4, RZ, RZ, RZ ;  /* 0x000000ffff047224 */ /* 0x000fe200078e00ff */
[----:B------:R-:W-:Y:S06]  /*5040*/  RET.REL.NODEC R20 `(_Z10J_EVALUATEPfS_S_) ;  /* 0xffffffac14ec7950 */ /* 0x000fec0003c3ffff */
        .type           $_Z10J_EVALUATEPfS_S_$_Z8J_0_17_0PfS_,@function
        .size           $_Z10J_EVALUATEPfS_S_$_Z8J_0_17_0PfS_,($_Z10J_EVALUATEPfS_S_$_Z8J_0_17_1PfS_ - $_Z10J_EVALUATEPfS_S_$_Z8J_0_17_0PfS_)
$_Z10J_EVALUATEPfS_S_$_Z8J_0_17_0PfS_:
[----:B------:R-:W-:Y:S01]  /*5050*/  HFMA2 R4, -RZ, RZ, 0, 0 ;  /* 0x00000000ff047431 */ /* 0x000fe200000001ff */
[----:B------:R-:W-:Y:S06]  /*5060*/  RET.REL.NODEC R20 `(_Z10J_EVALUATEPfS_S_) ;  /* 0xffffffac14e47950 */ /* 0x000fec0003c3ffff */
        .type           $_Z10J_EVALUATEPfS_S_$_Z8J_0_17_1PfS_,@function
        .size           $_Z10J_EVALUATEPfS_S_$_Z8J_0_17_1PfS_,($_Z10J_EVALUATEPfS_S_$_Z8J_0_17_2PfS_ - $_Z10J_EVALUATEPfS_S_$_Z8J_0_17_1PfS_)
$_Z10J_EVALUATEPfS_S_$_Z8J_0_17_1PfS_:
[----:B------:R-:W-:Y:S01]  /*5070*/  IMAD.MOV.U32 R4, RZ, RZ, RZ ;  /* 0x000000ffff047224 */ /* 0x000fe200078e00ff */
[----:B------:R-:W-:Y:S06]  /*5080*/  RET.REL.NODEC R20 `(_Z10J_EVALUATEPfS_S_) ;  /* 0xffffffac14dc7950 */ /* 0x000fec0003c3ffff */
        .type           $_Z10J_EVALUATEPfS_S_$_Z8J_0_17_2PfS_,@function
        .size           $_Z10J_EVALUATEPfS_S_$_Z8J_0_17_2PfS_,($_Z10J_EVALUATEPfS_S_$_Z8J_0_17_3PfS_ - $_Z10J_EVALUATEPfS_S_$_Z8J_0_17_2PfS_)
$_Z10J_EVALUATEPfS_S_$_Z8J_0_17_2PfS_:
[----:B------:R-:W-:Y:S01]  /*5090*/  MOV R4, RZ ;  /* 0x000000ff00047202 */ /* 0x000fe20000000f00 */
[----:B------:R-:W-:Y:S06]  /*50a0*/  RET.REL.NODEC R20 `(_Z10J_EVALUATEPfS_S_) ;  /* 0xffffffac14d47950 */ /* 0x000fec0003c3ffff */
        .type           $_Z10J_EVALUATEPfS_S_$_Z8J_0_17_3PfS_,@function
        .size           $_Z10J_EVALUATEPfS_S_$_Z8J_0_17_3PfS_,($_Z10J_EVALUATEPfS_S_$_Z8J_0_17_4PfS_ - $_Z10J_EVALUATEPfS_S_$_Z8J_0_17_3PfS_)
$_Z10J_EVALUATEPfS_S_$_Z8J_0_17_3PfS_:
[----:B------:R-:W-:Y:S01]  /*50b0*/  IMAD.MOV.U32 R4, RZ, RZ, RZ ;  /* 0x000000ffff047224 */ /* 0x000fe200078e00ff */
[----:B------:R-:W-:Y:S06]  /*50c0*/  RET.REL.NODEC R20 `(_Z10J_EVALUATEPfS_S_) ;  /* 0xffffffac14cc7950 */ /* 0x000fec0003c3ffff */
        .type           $_Z10J_EVALUATEPfS_S_$_Z8J_0_17_4PfS_,@function
        .size           $_Z10J_EVALUATEPfS_S_$_Z8J_0_17_4PfS_,($_Z10J_EVALUATEPfS_S_$_Z8J_0_17_5PfS_ - $_Z10J_EVALUATEPfS_S_$_Z8J_0_17_4PfS_)
$_Z10J_EVALUATEPfS_S_$_Z8J_0_17_4PfS_:
[----:B------:R-:W-:Y:S01]  /*50d0*/  HFMA2 R4, -RZ, RZ, 0, 0 ;  /* 0x00000000ff047431 */ /* 0x000fe200000001ff */
[----:B------:R-:W-:Y:S06]  /*50e0*/  RET.REL.NODEC R20 `(_Z10J_EVALUATEPfS_S_) ;  /* 0xffffffac14c47950 */ /* 0x000fec0003c3ffff */
        .type           $_Z10J_EVALUATEPfS_S_$_Z8J_0_17_5PfS_,@function
        .size           $_Z10J_EVALUATEPfS_S_$_Z8J_0_17_5PfS_,($_Z10J_EVALUATEPfS_S_$_Z8J_0_17_6PfS_ - $_Z10J_EVALUATEPfS_S_$_Z8J_0_17_5PfS_)
$_Z10J_EVALUATEPfS_S_$_Z8J_0_17_5PfS_:
[----:B------:R-:W-:Y:S01]  /*50f0*/  IMAD.MOV.U32 R4, RZ, RZ, RZ ;  /* 0x000000ffff047224 */ /* 0x000fe200078e00ff */
[----:B------:R-:W-:Y:S06]  /*5100*/  RET.REL.NODEC R20 `(_Z10J_EVALUATEPfS_S_) ;  /* 0xffffffac14bc7950 */ /* 0x000fec0003c3ffff */
        .type           $_Z10J_EVALUATEPfS_S_$_Z8J_0_17_6PfS_,@function
        .size           $_Z10J_EVALUATEPfS_S_$_Z8J_0_17_6PfS_,($_Z10J_EVALUATEPfS_S_$_Z8J_0_17_7PfS_ - $_Z10J_EVALUATEPfS_S_$_Z8J_0_17_6PfS_)
$_Z10J_EVALUATEPfS_S_$_Z8J_0_17_6PfS_:
[----:B------:R-:W-:Y:S01]  /*5110*/  MOV R4, RZ ;  /* 0x000000ff00047202 */ /* 0x000fe20000000f00 */
[----:B------:R-:W-:Y:S06]  /*5120*/  RET.REL.NODEC R20 `(_Z10J_EVALUATEPfS_S_) ;  /* 0xffffffac14b47950 */ /* 0x000fec0003c3ffff */
        .type           $_Z10J_EVALUATEPfS_S_$_Z8J_0_17_7PfS_,@function
        .size           $_Z10J_EVALUATEPfS_S_$_Z8J_0_17_7PfS_,($_Z10J_EVALUATEPfS_S_$_Z8J_0_17_8PfS_ - $_Z10J_EVALUATEPfS_S_$_Z8J_0_17_7PfS_)
$_Z10J_EVALUATEPfS_S_$_Z8J_0_17_7PfS_:
[----:B------:R-:W-:Y:S01]  /*5130*/  IMAD.MOV.U32 R4, RZ, RZ, RZ ;  /* 0x000000ffff047224 */ /* 0x000fe200078e00ff */
[----:B------:R-:W-:Y:S06]  /*5140*/  RET.REL.NODEC R20 `(_Z10J_EVALUATEPfS_S_) ;  /* 0xffffffac14ac7950 */ /* 0x000fec0003c3ffff */
        .type           $_Z10J_EVALUATEPfS_S_$_Z8J_0_17_8PfS_,@function
        .size           $_Z10J_EVALUATEPfS_S_$_Z8J_0_17_8PfS_,($_Z10J_EVALUATEPfS_S_$_Z8J_0_17_9PfS_ - $_Z10J_EVALUATEPfS_S_$_Z8J_0_17_8PfS_)
$_Z10J_EVALUATEPfS_S_$_Z8J_0_17_8PfS_:
[----:B------:R-:W-:Y:S01]  /*5150*/  HFMA2 R4, -RZ, RZ, 0, 0 ;  /* 0x00000000ff047431 */ /* 0x000fe200000001ff */
[----:B------:R-:W-:Y:S06]  /*5160*/  RET.REL.NODEC R20 `(_Z10J_EVALUATEPfS_S_) ;  /* 0xffffffac14a47950 */ /* 0x000fec0003c3ffff */
        .type           $_Z10J_EVALUATEPfS_S_$_Z8J_0_17_9PfS_,@function
        .size           $_Z10J_EVALUATEPfS_S_$_Z8J_0_17_9PfS_,($_Z10J_EVALUATEPfS_S_$_Z8J_0_18_0PfS_ - $_Z10J_EVALUATEPfS_S_$_Z8J_0_17_9PfS_)
$_Z10J_EVALUATEPfS_S_$_Z8J_0_17_9PfS_:
        /* <DEDUP_REMOVED lines=10> */
        .type           $_Z10J_EVALUATEPfS_S_$_Z8J_0_18_0PfS_,@function
        .size           $_Z10J_EVALUATEPfS_S_$_Z8J_0_18_0PfS_,($_Z10J_EVALUATEPfS_S_$_Z8J_0_18_1PfS_ - $_Z10J_EVALUATEPfS_S_$_Z8J_0_18_0PfS_)
$_Z10J_EVALUATEPfS_S_$_Z8J_0_18_0PfS_:
[----:B------:R-:W-:Y:S01]  /*5210*/  IMAD.MOV.U32 R4, RZ, RZ, RZ ;  /* 0x000000ffff047224 */ /* 0x000fe200078e00ff */
[----:B------:R-:W-:Y:S06]  /*5220*/  RET.REL.NODEC R20 `(_Z10J_EVALUATEPfS_S_) ;  /* 0xffffffac14747950 */ /* 0x000fec0003c3ffff */
        .type           $_Z10J_EVALUATEPfS_S_$_Z8J_0_18_1PfS_,@function
        .size           $_Z10J_EVALUATEPfS_S_$_Z8J_0_18_1PfS_,($_Z10J_EVALUATEPfS_S_$_Z8J_0_18_2PfS_ - $_Z10J_EVALUATEPfS_S_$_Z8J_0_18_1PfS_)
$_Z10J_EVALUATEPfS_S_$_Z8J_0_18_1PfS_:
[----:B------:R-:W-:Y:S01]  /*5230*/  HFMA2 R4, -RZ, RZ, 0, 0 ;  /* 0x00000000ff047431 */ /* 0x000fe200000001ff */
[----:B------:R-:W-:Y:S06]  /*5240*/  RET.REL.NODEC R20 `(_Z10J_EVALUATEPfS_S_) ;  /* 0xffffffac146c7950 */ /* 0x000fec0003c3ffff */
        .type           $_Z10J_EVALUATEPfS_S_$_Z8J_0_18_2PfS_,@function
        .size           $_Z10J_EVALUATEPfS_S_$_Z8J_0_18_2PfS_,($_Z10J_EVALUATEPfS_S_$_Z8J_0_18_3PfS_ - $_Z10J_EVALUATEPfS_S_$_Z8J_0_18_2PfS_)
$_Z10J_EVALUATEPfS_S_$_Z8J_0_18_2PfS_:
[----:B------:R-:W-:Y:S01]  /*5250*/  IMAD.MOV.U32 R4, RZ, RZ, RZ ;  /* 0x000000ffff047224 */ /* 0x000fe200078e00ff */
[----:B------:R-:W-:Y:S06]  /*5260*/  RET.REL.NODEC R20 `(_Z10J_EVALUATEPfS_S_) ;  /* 0xffffffac14647950 */ /* 0x000fec0003c3ffff */
        .type           $_Z10J_EVALUATEPfS_S_$_Z8J_0_18_3PfS_,@function
        .size           $_Z10J_EVALUATEPfS_S_$_Z8J_0_18_3PfS_,($_Z10J_EVALUATEPfS_S_$_Z8J_0_18_4PfS_ - $_Z10J_EVALUATEPfS_S_$_Z8J_0_18_3PfS_)
$_Z10J_EVALUATEPfS_S_$_Z8J_0_18_3PfS_:
[----:B------:R-:W-:Y:S01]  /*5270*/  MOV R4, RZ ;  /* 0x000000ff00047202 */ /* 0x000fe20000000f00 */
[----:B------:R-:W-:Y:S06]  /*5280*/  RET.REL.NODEC R20 `(_Z10J_EVALUATEPfS_S_) ;  /* 0xffffffac145c7950 */ /* 0x000fec0003c3ffff */
        .type           $_Z10J_EVALUATEPfS_S_$_Z8J_0_18_4PfS_,@function
        .size           $_Z10J_EVALUATEPfS_S_$_Z8J_0_18_4PfS_,($_Z10J_EVALUATEPfS_S_$_Z8J_0_18_5PfS_ - $_Z10J_EVALUATEPfS_S_$_Z8J_0_18_4PfS_)
$_Z10J_EVALUATEPfS_S_$_Z8J_0_18_4PfS_:
[----:B------:R-:W-:Y:S01]  /*5290*/  IMAD.MOV.U32 R4, RZ, RZ, RZ ;  /* 0x000000ffff047224 */ /* 0x000fe200078e00ff */
[----:B------:R-:W-:Y:S06]  /*52a0*/  RET.REL.NODEC R20 `(_Z10J_EVALUATEPfS_S_) ;  /* 0xffffffac14547950 */ /* 0x000fec0003c3ffff */
        .type           $_Z10J_EVALUATEPfS_S_$_Z8J_0_18_5PfS_,@function
        .size           $_Z10J_EVALUATEPfS_S_$_Z8J_0_18_5PfS_,($_Z10J_EVALUATEPfS_S_$_Z8J_0_18_6PfS_ - $_Z10J_EVALUATEPfS_S_$_Z8J_0_18_5PfS_)
$_Z10J_EVALUATEPfS_S_$_Z8J_0_18_5PfS_:
[----:B------:R-:W-:Y:S01]  /*52b0*/  HFMA2 R4, -RZ, RZ, 0, 0 ;  /* 0x00000000ff047431 */ /* 0x000fe200000001ff */
[----:B------:R-:W-:Y:S06]  /*52c0*/  RET.REL.NODEC R20 `(_Z10J_EVALUATEPfS_S_) ;  /* 0xffffffac144c7950 */ /* 0x000fec0003c3ffff */
        .type           $_Z10J_EVALUATEPfS_S_$_Z8J_0_18_6PfS_,@function
        .size           $_Z10J_EVALUATEPfS_S_$_Z8J_0_18_6PfS_,($_Z10J_EVALUATEPfS_S_$_Z8J_0_18_7PfS_ - $_Z10J_EVALUATEPfS_S_$_Z8J_0_18_6PfS_)
$_Z10J_EVALUATEPfS_S_$_Z8J_0_18_6PfS_:
[----:B------:R-:W-:Y:S01]  /*52d0*/  IMAD.MOV.U32 R4, RZ, RZ, RZ ;  /* 0x000000ffff047224 */ /* 0x000fe200078e00ff */
[----:B------:R-:W-:Y:S06]  /*52e0*/  RET.REL.NODEC R20 `(_Z10J_EVALUATEPfS_S_) ;  /* 0xffffffac14447950 */ /* 0x000fec0003c3ffff */
        .type           $_Z10J_EVALUATEPfS_S_$_Z8J_0_18_7PfS_,@function
        .size           $_Z10J_EVALUATEPfS_S_$_Z8J_0_18_7PfS_,($_Z10J_EVALUATEPfS_S_$_Z8J_0_18_8PfS_ - $_Z10J_EVALUATEPfS_S_$_Z8J_0_18_7PfS_)
$_Z10J_EVALUATEPfS_S_$_Z8J_0_18_7PfS_:
[----:B------:R-:W-:Y:S01]  /*52f0*/  MOV R4, RZ ;  /* 0x000000ff00047202 */ /* 0x000fe20000000f00 */
[----:B------:R-:W-:Y:S06]  /*5300*/  RET.REL.NODEC R20 `(_Z10J_EVALUATEPfS_S_) ;  /* 0xffffffac143c7950 */ /* 0x000fec0003c3ffff */
        .type           $_Z10J_EVALUATEPfS_S_$_Z8J_0_18_8PfS_,@function
        .size           $_Z10J_EVALUATEPfS_S_$_Z8J_0_18_8PfS_,($_Z10J_EVALUATEPfS_S_$_Z8J_0_18_9PfS_ - $_Z10J_EVALUATEPfS_S_$_Z8J_0_18_8PfS_)
$_Z10J_EVALUATEPfS_S_$_Z8J_0_18_8PfS_:
[----:B------:R-:W-:Y:S01]  /*5310*/  IMAD.MOV.U32 R4, RZ, RZ, RZ ;  /* 0x000000ffff047224 */ /* 0x000fe200078e00ff */
[----:B------:R-:W-:Y:S06]  /*5320*/  RET.REL.NODEC R20 `(_Z10J_EVALUATEPfS_S_) ;  /* 0xffffffac14347950 */ /* 0x000fec0003c3ffff */
        .type           $_Z10J_EVALUATEPfS_S_$_Z8J_0_18_9PfS_,@function
        .size           $_Z10J_EVALUATEPfS_S_$_Z8J_0_18_9PfS_,($_Z10J_EVALUATEPfS_S_$_Z8J_0_19_0PfS_ - $_Z10J_EVALUATEPfS_S_$_Z8J_0_18_9PfS_)
$_Z10J_EVALUATEPfS_S_$_Z8J_0_18_9PfS_:
[----:B------:R-:W-:Y:S01]  /*5330*/  HFMA2 R4, -RZ, RZ, 0, 0 ;  /* 0x00000000ff047431 */ /* 0x000fe200000001ff */
[----:B------:R-:W-:Y:S06]  /*5340*/  RET.REL.NODEC R20 `(_Z10J_EVALUATEPfS_S_) ;  /* 0xffffffac142c7950 */ /* 0x000fec0003c3ffff */
        .type           $_Z10J_EVALUATEPfS_S_$_Z8J_0_19_0PfS_,@function
        .size           $_Z10J_EVALUATEPfS_S_$_Z8J_0_19_0PfS_,($_Z10J_EVALUATEPfS_S_$_Z8J_0_19_1PfS_ - $_Z10J_EVALUATEPfS_S_$_Z8J_0_19_0PfS_)
$_Z10J_EVALUATEPfS_S_$_Z8J_0_19_0PfS_:
[----:B------:R-:W-:Y:S01]  /*5350*/  IMAD.MOV.U32 R4, RZ, RZ, RZ ;  /* 0x000000ffff047224 */ /* 0x000fe200078e00ff */
[----:B------:R-:W-:Y:S06]  /*5360*/  RET.REL.NODEC R20 `(_Z10J_EVALUATEPfS_S_) ;  /* 0xffffffac14247950 */ /* 0x000fec0003c3ffff */
        .type           $_Z10J_EVALUATEPfS_S_$_Z8J_0_19_1PfS_,@function
        .size           $_Z10J_EVALUATEPfS_S_$_Z8J_0_19_1PfS_,($_Z10J_EVALUATEPfS_S_$_Z8J_0_19_2PfS_ - $_Z10J_EVALUATEPfS_S_$_Z8J_0_19_1PfS_)
$_Z10J_EVALUATEPfS_S_$_Z8J_0_19_1PfS_:
[----:B------:R-:W-:Y:S01]  /*5370*/  MOV R4, RZ ;  /* 0x000000ff00047202 */ /* 0x000fe20000000f00 */
[----:B------:R-:W-:Y:S06]  /*5380*/  RET.REL.NODEC R20 `(_Z10J_EVALUATEPfS_S_) ;  /* 0xffffffac141c7950 */ /* 0x000fec0003c3ffff */
        .type           $_Z10J_EVALUATEPfS_S_$_Z8J_0_19_2PfS_,@function
        .size           $_Z10J_EVALUATEPfS_S_$_Z8J_0_19_2PfS_,($_Z10J_EVALUATEPfS_S_$_Z8J_0_19_3PfS_ - $_Z10J_EVALUATEPfS_S_$_Z8J_0_19_2PfS_)
$_Z10J_EVALUATEPfS_S_$_Z8J_0_19_2PfS_:
[----:B------:R-:W-:Y:S01]  /*5390*/  IMAD.MOV.U32 R4, RZ, RZ, RZ ;  /* 0x000000ffff047224 */ /* 0x000fe200078e00ff */
[----:B------:R-:W-:Y:S06]  /*53a0*/  RET.REL.NODEC R20 `(_Z10J_EVALUATEPfS_S_) ;  /* 0xffffffac14147950 */ /* 0x000fec0003c3ffff */
        .type           $_Z10J_EVALUATEPfS_S_$_Z8J_0_19_3PfS_,@function
        .size           $_Z10J_EVALUATEPfS_S_$_Z8J_0_19_3PfS_,($_Z10J_EVALUATEPfS_S_$_Z8J_0_19_4PfS_ - $_Z10J_EVALUATEPfS_S_$_Z8J_0_19_3PfS_)
$_Z10J_EVALUATEPfS_S_$_Z8J_0_19_3PfS_:
[----:B------:R-:W-:Y:S01]  /*53b0*/  HFMA2 R4, -RZ, RZ, 0, 0 ;  /* 0x00000000ff047431 */ /* 0x000fe200000001ff */
[----:B------:R-:W-:Y:S06]  /*53c0*/  RET.REL.NODEC R20 `(_Z10J_EVALUATEPfS_S_) ;  /* 0xffffffac140c7950 */ /* 0x000fec0003c3ffff */
        .type           $_Z10J_EVALUATEPfS_S_$_Z8J_0_19_4PfS_,@function
        .size           $_Z10J_EVALUATEPfS_S_$_Z8J_0_19_4PfS_,($_Z10J_EVALUATEPfS_S_$_Z8J_0_19_5PfS_ - $_Z10J_EVALUATEPfS_S_$_Z8J_0_19_4PfS_)
$_Z10J_EVALUATEPfS_S_$_Z8J_0_19_4PfS_:
[----:B------:R-:W-:Y:S01]  /*53d0*/  IMAD.MOV.U32 R4, RZ, RZ, RZ ;  /* 0x000000ffff047224 */ /* 0x000fe200078e00ff */
[----:B------:R-:W-:Y:S06]  /*53e0*/  RET.REL.NODEC R20 `(_Z10J_EVALUATEPfS_S_) ;  /* 0xffffffac14047950 */ /* 0x000fec0003c3ffff */
        .type           $_Z10J_EVALUATEPfS_S_$_Z8J_0_19_5PfS_,@function
        .size           $_Z10J_EVALUATEPfS_S_$_Z8J_0_19_5PfS_,($_Z10J_EVALUATEPfS_S_$_Z8J_0_19_6PfS_ - $_Z10J_EVALUATEPfS_S_$_Z8J_0_19_5PfS_)
$_Z10J_EVALUATEPfS_S_$_Z8J_0_19_5PfS_:
[----:B------:R-:W-:Y:S01]  /*53f0*/  MOV R4, RZ ;  /* 0x000000ff00047202 */ /* 0x000fe20000000f00 */
[----:B------:R-:W-:Y:S06]  /*5400*/  RET.REL.NODEC R20 `(_Z10J_EVALUATEPfS_S_) ;  /* 0xffffffa814fc7950 */ /* 0x000fec0003c3ffff */
        .type           $_Z10J_EVALUATEPfS_S_$_Z8J_0_19_6PfS_,@function
        .size           $_Z10J_EVALUATEPfS_S_$_Z8J_0_19_6PfS_,($_Z10J_EVALUATEPfS_S_$_Z8J_0_19_7PfS_ - $_Z10J_EVALUATEPfS_S_$_Z8J_0_19_6PfS_)
$_Z10J_EVALUATEPfS_S_$_Z8J_0_19_6PfS_:
[----:B------:R-:W-:Y:S01]  /*5410*/  IMAD.MOV.U32 R4, RZ, RZ, RZ ;  /* 0x000000ffff047224 */ /* 0x000fe200078e00ff */
[----:B------:R-:W-:Y:S06]  /*5420*/  RET.REL.NODEC R20 `(_Z10J_EVALUATEPfS_S_) ;  /* 0xffffffa814f47950 */ /* 0x000fec0003c3ffff */
        .type           $_Z10J_EVALUATEPfS_S_$_Z8J_0_19_7PfS_,@function
        .size           $_Z10J_EVALUATEPfS_S_$_Z8J_0_19_7PfS_,($_Z10J_EVALUATEPfS_S_$_Z8J_0_19_8PfS_ - $_Z10J_EVALUATEPfS_S_$_Z8J_0_19_7PfS_)
$_Z10J_EVALUATEPfS_S_$_Z8J_0_19_7PfS_:
[----:B------:R-:W-:Y:S01]  /*5430*/  HFMA2 R4, -RZ, RZ, 0, 0 ;  /* 0x00000000ff047431 */ /* 0x000fe200000001ff */
[----:B------:R-:W-:Y:S06]  /*5440*/  RET.REL.NODEC R20 `(_Z10J_EVALUATEPfS_S_) ;  /* 0xffffffa814ec7950 */ /* 0x000fec0003c3ffff */
        .type           $_Z10J_EVALUATEPfS_S_$_Z8J_0_19_8PfS_,@function
        .size           $_Z10J_EVALUATEPfS_S_$_Z8J_0_19_8PfS_,($_Z10J_EVALUATEPfS_S_$_Z8J_0_19_9PfS_ - $_Z10J_EVALUATEPfS_S_$_Z8J_0_19_8PfS_)
$_Z10J_EVALUATEPfS_S_$_Z8J_0_19_8PfS_:
[----:B------:R-:W-:Y:S01]  /*5450*/  IMAD.MOV.U32 R4, RZ, RZ, RZ ;  /* 0x000000ffff047224 */ /* 0x000fe200078e00ff */
[----:B------:R-:W-:Y:S06]  /*5460*/  RET.REL.NODEC R20 `(_Z10J_EVALUATEPfS_S_) ;  /* 0xffffffa814e47950 */ /* 0x000fec0003c3ffff */
        .type           $_Z10J_EVALUATEPfS_S_$_Z8J_0_19_9PfS_,@function
        .size           $_Z10J_EVALUATEPfS_S_$_Z8J_0_19_9PfS_,($_Z10J_EVALUATEPfS_S_$_Z8J_0_1_10PfS_ - $_Z10J_EVALUATEPfS_S_$_Z8J_0_19_9PfS_)
$_Z10J_EVALUATEPfS_S_$_Z8J_0_19_9PfS_:
[----:B------:R-:W-:Y:S01]  /*5470*/  MOV R4, RZ ;  /* 0x000000ff00047202 */ /* 0x000fe20000000f00 */
[----:B------:R-:W-:Y:S06]  /*5480*/  RET.REL.NODEC R20 `(_Z10J_EVALUATEPfS_S_) ;  /* 0xffffffa814dc7950 */ /* 0x000fec0003c3ffff */
        .type           $_Z10J_EVALUATEPfS_S_$_Z8J_0_1_10PfS_,@function
        .size           $_Z10J_EVALUATEPfS_S_$_Z8J_0_1_10PfS_,($_Z10J_EVALUATEPfS_S_$_Z8J_0_1_11PfS_ - $_Z10J_EVALUATEPfS_S_$_Z8J_0_1_10PfS_)
$_Z10J_EVALUATEPfS_S_$_Z8J_0_1_10PfS_:
[----:B------:R-:W-:Y:S01]  /*5490*/  IMAD.MOV.U32 R4, RZ, RZ, RZ ;  /* 0x000000ffff047224 */ /* 0x000fe200078e00ff */
[----:B------:R-:W-:Y:S06]  /*54a0*/  RET.REL.NODEC R20 `(_Z10J_EVALUATEPfS_S_) ;  /* 0xffffffa814d47950 */ /* 0x000fec0003c3ffff */
        .type           $_Z10J_EVALUATEPfS_S_$_Z8J_0_1_11PfS_,@function
        .size           $_Z10J_EVALUATEPfS_S_$_Z8J_0_1_11PfS_,($_Z10J_EVALUATEPfS_S_$_Z8J_0_1_12PfS_ - $_Z10J_EVALUATEPfS_S_$_Z8J_0_1_11PfS_)
$_Z10J_EVALUATEPfS_S_$_Z8J_0_1_11PfS_:
[----:B------:R-:W-:Y:S01]  /*54b0*/  HFMA2 R4, -RZ, RZ, 0, 0 ;  /* 0x00000000ff047431 */ /* 0x000fe200000001ff */
[----:B------:R-:W-:Y:S06]  /*54c0*/  RET.REL.NODEC R20 `(_Z10J_EVALUATEPfS_S_) ;  /* 0xffffffa814cc7950 */ /* 0x000fec0003c3ffff */
        .type           $_Z10J_EVALUATEPfS_S_$_Z8J_0_1_12PfS_,@function
        .size           $_Z10J_EVALUATEPfS_S_$_Z8J_0_1_12PfS_,($_Z10J_EVALUATEPfS_S_$_Z8J_0_1_13PfS_ - $_Z10J_EVALUATEPfS_S_$_Z8J_0_1_12PfS_)
$_Z10J_EVALUATEPfS_S_$_Z8J_0_1_12PfS_:
[----:B------:R-:W-:Y:S01]  /*54d0*/  IMAD.MOV.U32 R4, RZ, RZ, RZ ;  /* 0x000000ffff047224 */ /* 0x000fe200078e00ff */
[----:B------:R-:W-:Y:S06]  /*54e0*/  RET.REL.NODEC R20 `(_Z10J_EVALUATEPfS_S_) ;  /* 0xffffffa814c47950 */ /* 0x000fec0003c3ffff */
        .type           $_Z10J_EVALUATEPfS_S_$_Z8J_0_1_13PfS_,@function
        .size           $_Z10J_EVALUATEPfS_S_$_Z8J_0_1_13PfS_,($_Z10J_EVALUATEPfS_S_$_Z8J_0_1_14PfS_ - $_Z10J_EVALUATEPfS_S_$_Z8J_0_1_13PfS_)
$_Z10J_EVALUATEPfS_S_$_Z8J_0_1_13PfS_:
[----:B------:R-:W-:Y:S01]  /*54f0*/  MOV R4, RZ ;  /* 0x000000ff00047202 */ /* 0x000fe20000000f00 */
[----:B------:R-:W-:Y:S06]  /*5500*/  RET.REL.NODEC R20 `(_Z10J_EVALUATEPfS_S_) ;  /* 0xffffffa814bc7950 */ /* 0x000fec0003c3ffff */
        .type           $_Z10J_EVALUATEPfS_S_$_Z8J_0_1_14PfS_,@function
        .size           $_Z10J_EVALUATEPfS_S_$_Z8J_0_1_14PfS_,($_Z10J_EVALUATEPfS_S_$_Z8J_0_1_15PfS_ - $_Z10J_EVALUATEPfS_S_$_Z8J_0_1_14PfS_)
$_Z10J_EVALUATEPfS_S_$_Z8J_0_1_14PfS_:
[----:B------:R-:W-:Y:S01]  /*5510*/  IMAD.MOV.U32 R4, RZ, RZ, RZ ;  /* 0x000000ffff047224 */ /* 0x000fe200078e00ff */
[----:B------:R-:W-:Y:S06]  /*5520*/  RET.REL.NODEC R20 `(_Z10J_EVALUATEPfS_S_) ;  /* 0xffffffa814b47950 */ /* 0x000fec0003c3ffff */
        .type           $_Z10J_EVALUATEPfS_S_$_Z8J_0_1_15PfS_,@function
        .size           $_Z10J_EVALUATEPfS_S_$_Z8J_0_1_15PfS_,($_Z10J_EVALUATEPfS_S_$_Z8J_0_1_16PfS_ - $_Z10J_EVALUATEPfS_S_$_Z8J_0_1_15PfS_)
$_Z10J_EVALUATEPfS_S_$_Z8J_0_1_15PfS_:
[----:B------:R-:W-:Y:S01]  /*5530*/  HFMA2 R4, -RZ, RZ, 0, 0 ;  /* 0x00000000ff047431 */ /* 0x000fe200000001ff */
[----:B------:R-:W-:Y:S06]  /*5540*/  RET.REL.NODEC R20 `(_Z10J_EVALUATEPfS_S_) ;  /* 0xffffffa814ac7950 */ /* 0x000fec0003c3ffff */
        .type           $_Z10J_EVALUATEPfS_S_$_Z8J_0_1_16PfS_,@function
        .size           $_Z10J_EVALUATEPfS_S_$_Z8J_0_1_16PfS_,($_Z10J_EVALUATEPfS_S_$_Z8J_0_1_17PfS_ - $_Z10J_EVALUATEPfS_S_$_Z8J_0_1_16PfS_)
$_Z10J_EVALUATEPfS_S_$_Z8J_0_1_16PfS_:
[----:B------:R-:W-:Y:S01]  /*5550*/  IMAD.MOV.U32 R4, RZ, RZ, RZ ;  /* 0x000000ffff047224 */ /* 0x000fe200078e00ff */
[----:B------:R-:W-:Y:S06]  /*5560*/  RET.REL.NODEC R20 `(_Z10J_EVALUATEPfS_S_) ;  /* 0xffffffa814a47950 */ /* 0x000fec0003c3ffff */
        .type           $_Z10J_EVALUATEPfS_S_$_Z8J_0_1_17PfS_,@function
        .size           $_Z10J_EVALUATEPfS_S_$_Z8J_0_1_17PfS_,($_Z10J_EVALUATEPfS_S_$_Z8J_0_1_18PfS_ - $_Z10J_EVALUATEPfS_S_$_Z8J_0_1_17PfS_)
$_Z10J_EVALUATEPfS_S_$_Z8J_0_1_17PfS_:
[----:B------:R-:W-:Y:S01]  /*5570*/  MOV R4, RZ ;  /* 0x000000ff00047202 */ /* 0x000fe20000000f00 */
[----:B------:R-:W-:Y:S06]  /*5580*/  RET.REL.NODEC R20 `(_Z10J_EVALUATEPfS_S_) ;  /* 0xffffffa8149c7950 */ /* 0x000fec0003c3ffff */
        .type           $_Z10J_EVALUATEPfS_S_$_Z8J_0_1_18PfS_,@function
        .size           $_Z10J_EVALUATEPfS_S_$_Z8J_0_1_18PfS_,($_Z10J_EVALUATEPfS_S_$_Z8J_0_1_19PfS_ - $_Z10J_EVALUATEPfS_S_$_Z8J_0_1_18PfS_)
$_Z10J_EVALUATEPfS_S_$_Z8J_0_1_18PfS_:
[----:B------:R-:W-:Y:S01]  /*5590*/  IMAD.MOV.U32 R4, RZ, RZ, RZ ;  /* 0x000000ffff047224 */ /* 0x000fe200078e00ff */
[----:B------:R-:W-:Y:S06]  /*55a0*/  RET.REL.NODEC R20 `(_Z10J_EVALUATEPfS_S_) ;  /* 0xffffffa814947950 */ /* 0x000fec0003c3ffff */
        .type           $_Z10J_EVALUATEPfS_S_$_Z8J_0_1_19PfS_,@function
        .size           $_Z10J_EVALUATEPfS_S_$_Z8J_0_1_19PfS_,($_Z10J_EVALUATEPfS_S_$_Z8J_0_1_20PfS_ - $_Z10J_EVALUATEPfS_S_$_Z8J_0_1_19PfS_)
$_Z10J_EVALUATEPfS_S_$_Z8J_0_1_19PfS_:
[----:B------:R-:W-:Y:S01]  /*55b0*/  HFMA2 R4, -RZ, RZ, 0, 0 ;  /* 0x00000000ff047431 */ /* 0x000fe200000001ff */
[----:B------:R-:W-:Y:S06]  /*55c0*/  RET.REL.NODEC R20 `(_Z10J_EVALUATEPfS_S_) ;  /* 0xffffffa8148c7950 */ /* 0x000fec0003c3ffff */
        .type           $_Z10J_EVALUATEPfS_S_$_Z8J_0_1_20PfS_,@function
        .size           $_Z10J_EVALUATEPfS_S_$_Z8J_0_1_20PfS_,($_Z10J_EVALUATEPfS_S_$_Z8J_0_1_21PfS_ - $_Z10J_EVALUATEPfS_S_$_Z8J_0_1_20PfS_)
$_Z10J_EVALUATEPfS_S_$_Z8J_0_1_20PfS_:
[----:B------:R-:W-:Y:S01]  /*55d0*/  IMAD.MOV.U32 R4, RZ, RZ, RZ ;  /* 0x000000ffff047224 */ /* 0x000fe200078e00ff */
[----:B------:R-:W-:Y:S06]  /*55e0*/  RET.REL.NODEC R20 `(_Z10J_EVALUATEPfS_S_) ;  /* 0xffffffa814847950 */ /* 0x000fec0003c3ffff */
        .type           $_Z10J_EVALUATEPfS_S_$_Z8J_0_1_21PfS_,@function
        .size           $_Z10J_EVALUATEPfS_S_$_Z8J_0_1_21PfS_,($_Z10J_EVALUATEPfS_S_$_Z8J_0_20_0PfS_ - $_Z10J_EVALUATEPfS_S_$_Z8J_0_1_21PfS_)
$_Z10J_EVALUATEPfS_S_$_Z8J_0_1_21PfS_:
[----:B------:R-:W-:Y:S01]  /*55f0*/  MOV R4, RZ ;  /* 0x000000ff00047202 */ /* 0x000fe20000000f00 */
[----:B------:R-:W-:Y:S06]  /*5600*/  RET.REL.NODEC R20 `(_Z10J_EVALUATEPfS_S_) ;  /* 0xffffffa8147c7950 */ /* 0x000fec0003c3ffff */
        .type           $_Z10J_EVALUATEPfS_S_$_Z8J_0_20_0PfS_,@function
        .size           $_Z10J_EVALUATEPfS_S_$_Z8J_0_20_0PfS_,($_Z10J_EVALUATEPfS_S_$_Z8J_0_20_1PfS_ - $_Z10J_EVALUATEPfS_S_$_Z8J_0_20_0PfS_)
$_Z10J_EVALUATEPfS_S_$_Z8J_0_20_0PfS_:
[----:B------:R-:W-:Y:S01]  /*5610*/  IMAD.MOV.U32 R4, RZ, RZ, RZ ;  /* 0x000000ffff047224 */ /* 0x000fe200078e00ff */
[----:B------:R-:W-:Y:S06]  /*5620*/  RET.REL.NODEC R20 `(_Z10J_EVALUATEPfS_S_) ;  /* 0xffffffa814747950 */ /* 0x000fec0003c3ffff */
        .type           $_Z10J_EVALUATEPfS_S_$_Z8J_0_20_1PfS_,@function
        .size           $_Z10J_EVALUATEPfS_S_$_Z8J_0_20_1PfS_,($_Z10J_EVALUATEPfS_S_$_Z8J_0_20_2PfS_ - $_Z10J_EVALUATEPfS_S_$_Z8J_0_20_1PfS_)
$_Z10J_EVALUATEPfS_S_$_Z8J_0_20_1PfS_:
[----:B------:R-:W-:Y:S01]  /*5630*/  HFMA2 R4, -RZ, RZ, 0, 0 ;  /* 0x00000000ff047431 */ /* 0x000fe200000001ff */
[----:B------:R-:W-:Y:S06]  /*5640*/  RET.REL.NODEC R20 `(_Z10J_EVALUATEPfS_S_) ;  /* 0xffffffa8146c7950 */ /* 0x000fec0003c3ffff */
        .type           $_Z10J_EVALUATEPfS_S_$_Z8J_0_20_2PfS_,@function
        .size           $_Z10J_EVALUATEPfS_S_$_Z8J_0_20_2PfS_,($_Z10J_EVALUATEPfS_S_$_Z8J_0_20_3PfS_ - $_Z10J_EVALUATEPfS_S_$_Z8J_0_20_2PfS_)
$_Z10J_EVALUATEPfS_S_$_Z8J_0_20_2PfS_:
[----:B------:R-:W-:Y:S01]  /*5650*/  IMAD.MOV.U32 R4, RZ, RZ, RZ ;  /* 0x000000ffff047224 */ /* 0x000fe200078e00ff */
[----:B------:R-:W-:Y:S06]  /*5660*/  RET.REL.NODEC R20 `(_Z10J_EVALUATEPfS_S_) ;  /* 0xffffffa814647950 */ /* 0x000fec0003c3ffff */
        .type           $_Z10J_EVALUATEPfS_S_$_Z8J_0_20_3PfS_,@function
        .size           $_Z10J_EVALUATEPfS_S_$_Z8J_0_20_3PfS_,($_Z10J_EVALUATEPfS_S_$_Z8J_0_20_4PfS_ - $_Z10J_EVALUATEPfS_S_$_Z8J_0_20_3PfS_)
$_Z10J_EVALUATEPfS_S_$_Z8J_0_20_3PfS_:
[----:B------:R-:W-:Y:S01]  /*5670*/  MOV R4, RZ ;  /* 0x000000ff00047202 */ /* 0x000fe20000000f00 */
[----:B------:R-:W-:Y:S06]  /*5680*/  RET.REL.NODEC R20 `(_Z10J_EVALUATEPfS_S_) ;  /* 0xffffffa8145c7950 */ /* 0x000fec0003c3ffff */
        .type           $_Z10J_EVALUATEPfS_S_$_Z8J_0_20_4PfS_,@function
        .size           $_Z10J_EVALUATEPfS_S_$_Z8J_0_20_4PfS_,($_Z10J_EVALUATEPfS_S_$_Z8J_0_20_5PfS_ - $_Z10J_EVALUATEPfS_S_$_Z8J_0_20_4PfS_)
$_Z10J_EVALUATEPfS_S_$_Z8J_0_20_4PfS_:
[----:B------:R-:W-:Y:S01]  /*5690*/  IMAD.MOV.U32 R4, RZ, RZ, RZ ;  /* 0x000000ffff047224 */ /* 0x000fe200078e00ff */
[----:B------:R-:W-:Y:S06]  /*56a0*/  RET.REL.NODEC R20 `(_Z10J_EVALUATEPfS_S_) ;  /* 0xffffffa814547950 */ /* 0x000fec0003c3ffff */
        .type           $_Z10J_EVALUATEPfS_S_$_Z8J_0_20_5PfS_,@function
        .size           $_Z10J_EVALUATEPfS_S_$_Z8J_0_20_5PfS_,($_Z10J_EVALUATEPfS_S_$_Z8J_0_20_6PfS_ - $_Z10J_EVALUATEPfS_S_$_Z8J_0_20_5PfS_)
$_Z10J_EVALUATEPfS_S_$_Z8J_0_20_5PfS_:
[----:B------:R-:W-:Y:S01]  /*56b0*/  HFMA2 R4, -RZ, RZ, 0, 0 ;  /* 0x00000000ff047431 */ /* 0x000fe200000001ff */
[----:B------:R-:W-:Y:S06]  /*56c0*/  RET.REL.NODEC R20 `(_Z10J_EVALUATEPfS_S_) ;  /* 0xffffffa8144c7950 */ /* 0x000fec0003c3ffff */
        .type           $_Z10J_EVALUATEPfS_S_$_Z8J_0_20_6PfS_,@function
        .size           $_Z10J_EVALUATEPfS_S_$_Z8J_0_20_6PfS_,($_Z10J_EVALUATEPfS_S_$_Z8J_0_20_7PfS_ - $_Z10J_EVALUATEPfS_S_$_Z8J_0_20_6PfS_)
$_Z10J_EVALUATEPfS_S_$_Z8J_0_20_6PfS_:
[----:B------:R-:W-:Y:S01]  /*56d0*/  IMAD.MOV.U32 R4, RZ, RZ, RZ ;  /* 0x000000ffff047224 */ /* 0x000fe200078e00ff */
[----:B------:R-:W-:Y:S06]  /*56e0*/  RET.REL.NODEC R20 `(_Z10J_EVALUATEPfS_S_) ;  /* 0xffffffa814447950 */ /* 0x000fec0003c3ffff */
        .type           $_Z10J_EVALUATEPfS_S_$_Z8J_0_20_7PfS_,@function
        .size           $_Z10J_EVALUATEPfS_S_$_Z8J_0_20_7PfS_,($_Z10J_EVALUATEPfS_S_$_Z8J_0_20_8PfS_ - $_Z10J_EVALUATEPfS_S_$_Z8J_0_20_7PfS_)
$_Z10J_EVALUATEPfS_S_$_Z8J_0_20_7PfS_:
[----:B------:R-:W-:Y:S01]  /*56f0*/  MOV R4, RZ ;  /* 0x000000ff00047202 */ /* 0x000fe20000000f00 */
[----:B------:R-:W-:Y:S06]  /*5700*/  RET.REL.NODEC R20 `(_Z10J_EVALUATEPfS_S_) ;  /* 0xffffffa8143c7950 */ /* 0x000fec0003c3ffff */
        .type           $_Z10J_EVALUATEPfS_S_$_Z8J_0_20_8PfS_,@function
        .size           $_Z10J_EVALUATEPfS_S_$_Z8J_0_20_8PfS_,($_Z10J_EVALUATEPfS_S_$_Z8J_0_20_9PfS_ - $_Z10J_EVALUATEPfS_S_$_Z8J_0_20_8PfS_)
$_Z10J_EVALUATEPfS_S_$_Z8J_0_20_8PfS_:
[----:B------:R-:W-:Y:S01]  /*5710*/  IMAD.MOV.U32 R4, RZ, RZ, RZ ;  /* 0x000000ffff047224 */ /* 0x000fe200078e00ff */
[----:B------:R-:W-:Y:S06]  /*5720*/  RET.REL.NODEC R20 `(_Z10J_EVALUATEPfS_S_) ;  /* 0xffffffa814347950 */ /* 0x000fec0003c3ffff */
        .type           $_Z10J_EVALUATEPfS_S_$_Z8J_0_20_9PfS_,@function
        .size           $_Z10J_EVALUATEPfS_S_$_Z8J_0_20_9PfS_,($_Z10J_EVALUATEPfS_S_$_Z8J_0_21_0PfS_ - $_Z10J_EVALUATEPfS_S_$_Z8J_0_20_9PfS_)
$_Z10J_EVALUATEPfS_S_$_Z8J_0_20_9PfS_:
[----:B------:R-:W-:Y:S01]  /*5730*/  HFMA2 R4, -RZ, RZ, 0, 0 ;  /* 0x00000000ff047431 */ /* 0x000fe200000001ff */
[----:B------:R-:W-:Y:S06]  /*5740*/  RET.REL.NODEC R20 `(_Z10J_EVALUATEPfS_S_) ;  /* 0xffffffa8142c7950 */ /* 0x000fec0003c3ffff */
        .type           $_Z10J_EVALUATEPfS_S_$_Z8J_0_21_0PfS_,@function
        .size           $_Z10J_EVALUATEPfS_S_$_Z8J_0_21_0PfS_,($_Z10J_EVALUATEPfS_S_$_Z8J_0_21_1PfS_ - $_Z10J_EVALUATEPfS_S_$_Z8J_0_21_0PfS_)
$_Z10J_EVALUATEPfS_S_$_Z8J_0_21_0PfS_:
[----:B------:R-:W-:Y:S01]  /*5750*/  IMAD.MOV.U32 R4, RZ, RZ, RZ ;  /* 0x000000ffff047224 */ /* 0x000fe200078e00ff */
[----:B------:R-:W-:Y:S06]  /*5760*/  RET.REL.NODEC R20 `(_Z10J_EVALUATEPfS_S_) ;  /* 0xffffffa814247950 */ /* 0x000fec0003c3ffff */
        .type           $_Z10J_EVALUATEPfS_S_$_Z8J_0_21_1PfS_,@function
        .size           $_Z10J_EVALUATEPfS_S_$_Z8J_0_21_1PfS_,($_Z10J_EVALUATEPfS_S_$_Z8J_0_21_2PfS_ - $_Z10J_EVALUATEPfS_S_$_Z8J_0_21_1PfS_)
$_Z10J_EVALUATEPfS_S_$_Z8J_0_21_1PfS_:
[----:B------:R-:W-:Y:S01]  /*5770*/  MOV R4, RZ ;  /* 0x000000ff00047202 */ /* 0x000fe20000000f00 */
[----:B------:R-:W-:Y:S06]  /*5780*/  RET.REL.NODEC R20 `(_Z10J_EVALUATEPfS_S_) ;  /* 0xffffffa8141c7950 */ /* 0x000fec0003c3ffff */
        .type           $_Z10J_EVALUATEPfS_S_$_Z8J_0_21_2PfS_,@function
        .size           $_Z10J_EVALUATEPfS_S_$_Z8J_0_21_2PfS_,($_Z10J_EVALUATEPfS_S_$_Z8J_0_21_3PfS_ - $_Z10J_EVALUATEPfS_S_$_Z8J_0_21_2PfS_)
$_Z10J_EVALUATEPfS_S_$_Z8J_0_21_2PfS_:
[----:B------:R-:W-:Y:S01]  /*5790*/  IMAD.MOV.U32 R4, RZ, RZ, RZ ;  /* 0x000000ffff047224 */ /* 0x000fe200078e00ff */
[----:B------:R-:W-:Y:S06]  /*57a0*/  RET.REL.NODEC R20 `(_Z10J_EVALUATEPfS_S_) ;  /* 0xffffffa814147950 */ /* 0x000fec0003c3ffff */
        .type           $_Z10J_EVALUATEPfS_S_$_Z8J_0_21_3PfS_,@function
        .size           $_Z10J_EVALUATEPfS_S_$_Z8J_0_21_3PfS_,($_Z10J_EVALUATEPfS_S_$_Z8J_0_21_4PfS_ - $_Z10J_EVALUATEPfS_S_$_Z8J_0_21_3PfS_)
$_Z10J_EVALUATEPfS_S_$_Z8J_0_21_3PfS_:
[----:B------:R-:W-:Y:S01]  /*57b0*/  HFMA2 R4, -RZ, RZ, 0, 0 ;  /* 0x00000000ff047431 */ /* 0x000fe200000001ff */
[----:B------:R-:W-:Y:S06]  /*57c0*/  RET.REL.NODEC R20 `(_Z10J_EVALUATEPfS_S_) ;  /* 0xffffffa8140c7950 */ /* 0x000fec0003c3ffff */
        .type           $_Z10J_EVALUATEPfS_S_$_Z8J_0_21_4PfS_,@function
        .size           $_Z10J_EVALUATEPfS_S_$_Z8J_0_21_4PfS_,($_Z10J_EVALUATEPfS_S_$_Z8J_0_21_5PfS_ - $_Z10J_EVALUATEPfS_S_$_Z8J_0_21_4PfS_)
$_Z10J_EVALUATEPfS_S_$_Z8J_0_21_4PfS_:
[----:B------:R-:W-:Y:S01]  /*57d0*/  IMAD.MOV.U32 R4, RZ, RZ, RZ ;  /* 0x000000ffff047224 */ /* 0x000fe200078e00ff */
[----:B------:R-:W-:Y:S06]  /*57e0*/  RET.REL.NODEC R20 `(_Z10J_EVALUATEPfS_S_) ;  /* 0xffffffa814047950 */ /* 0x000fec0003c3ffff */
        .type           $_Z10J_EVALUATEPfS_S_$_Z8J_0_21_5PfS_,@function
        .size           $_Z10J_EVALUATEPfS_S_$_Z8J_0_21_5PfS_,($_Z10J_EVALUATEPfS_S_$_Z8J_0_21_6PfS_ - $_Z10J_EVALUATEPfS_S_$_Z8J_0_21_5PfS_)
$_Z10J_EVALUATEPfS_S_$_Z8J_0_21_5PfS_:
[----:B------:R-:W-:Y:S01]  /*57f0*/  MOV R4, RZ ;  /* 0x000000ff00047202 */ /* 0x000fe20000000f00 */
[----:B------:R-:W-:Y:S06]  /*5800*/  RET.REL.NODEC R20 `(_Z10J_EVALUATEPfS_S_) ;  /* 0xffffffa414fc7950 */ /* 0x000fec0003c3ffff */
        .type           $_Z10J_EVALUATEPfS_S_$_Z8J_0_21_6PfS_,@function
        .size           $_Z10J_EVALUATEPfS_S_$_Z8J_0_21_6PfS_,($_Z10J_EVALUATEPfS_S_$_Z8J_0_21_7PfS_ - $_Z10J_EVALUATEPfS_S_$_Z8J_0_21_6PfS_)
$_Z10J_EVALUATEPfS_S_$_Z8J_0_21_6PfS_:
[----:B------:R-:W-:Y:S01]  /*5810*/  IMAD.MOV.U32 R4, RZ, RZ, RZ ;  /* 0x000000ffff047224 */ /* 0x000fe200078e00ff */
[----:B------:R-:W-:Y:S06]  /*5820*/  RET.REL.NODEC R20 `(_Z10J_EVALUATEPfS_S_) ;  /* 0xffffffa414f47950 */ /* 0x000fec0003c3ffff */
        .type           $_Z10J_EVALUATEPfS_S_$_Z8J_0_21_7PfS_,@function
        .size           $_Z10J_EVALUATEPfS_S_$_Z8J_0_21_7PfS_,($_Z10J_EVALUATEPfS_S_$_Z8J_0_21_8PfS_ - $_Z10J_EVALUATEPfS_S_$_Z8J_0_21_7PfS_)
$_Z10J_EVALUATEPfS_S_$_Z8J_0_21_7PfS_:
[----:B------:R-:W-:Y:S01]  /*5830*/  HFMA2 R4, -RZ, RZ, 0, 0 ;  /* 0x00000000ff047431 */ /* 0x000fe200000001ff */
[----:B------:R-:W-:Y:S06]  /*5840*/  RET.REL.NODEC R20 `(_Z10J_EVALUATEPfS_S_) ;  /* 0xffffffa414ec7950 */ /* 0x000fec0003c3ffff */
        .type           $_Z10J_EVALUATEPfS_S_$_Z8J_0_21_8PfS_,@function
        .size           $_Z10J_EVALUATEPfS_S_$_Z8J_0_21_8PfS_,($_Z10J_EVALUATEPfS_S_$_Z8J_0_21_9PfS_ - $_Z10J_EVALUATEPfS_S_$_Z8J_0_21_8PfS_)
$_Z10J_EVALUATEPfS_S_$_Z8J_0_21_8PfS_:
[----:B------:R-:W-:Y:S01]  /*5850*/  IMAD.MOV.U32 R4, RZ, RZ, RZ ;  /* 0x000000ffff047224 */ /* 0x000fe200078e00ff */
[----:B------:R-:W-:Y:S06]  /*5860*/  RET.REL.NODEC R20 `(_Z10J_EVALUATEPfS_S_) ;  /* 0xffffffa414e47950 */ /* 0x000fec0003c3ffff */
        .type           $_Z10J_EVALUATEPfS_S_$_Z8J_0_21_9PfS_,@function
        .size           $_Z10J_EVALUATEPfS_S_$_Z8J_0_21_9PfS_,($_Z10J_EVALUATEPfS_S_$_Z8J_0_2_10PfS_ - $_Z10J_EVALUATEPfS_S_$_Z8J_0_21_9PfS_)
$_Z10J_EVALUATEPfS_S_$_Z8J_0_21_9PfS_:
[----:B------:R-:W-:Y:S01]  /*5870*/  MOV R4, RZ ;  /* 0x000000ff00047202 */ /* 0x000fe20000000f00 */
[----:B------:R-:W-:Y:S06]  /*5880*/  RET.REL.NODEC R20 `(_Z10J_EVALUATEPfS_S_) ;  /* 0xffffffa414dc7950 */ /* 0x000fec0003c3ffff */
        .type           $_Z10J_EVALUATEPfS_S_$_Z8J_0_2_10PfS_,@function
        .size           $_Z10J_EVALUATEPfS_S_$_Z8J_0_2_10PfS_,($_Z10J_EVALUATEPfS_S_$_Z8J_0_2_11PfS_ - $_Z10J_EVALUATEPfS_S_$_Z8J_0_2_10PfS_)
$_Z10J_EVALUATEPfS_S_$_Z8J_0_2_10PfS_:
[----:B------:R-:W-:Y:S01]  /*5890*/  IMAD.MOV.U32 R4, RZ, RZ, RZ ;  /* 0x000000ffff047224 */ /* 0x000fe200078e00ff */
[----:B------:R-:W-:Y:S06]  /*58a0*/  RET.REL.NODEC R20 `(_Z10J_EVALUATEPfS_S_) ;  /* 0xffffffa414d47950 */ /* 0x000fec0003c3ffff */
        .type           $_Z10J_EVALUATEPfS_S_$_Z8J_0_2_11PfS_,@function
        .size           $_Z10J_EVALUATEPfS_S_$_Z8J_0_2_11PfS_,($_Z10J_EVALUATEPfS_S_$_Z8J_0_2_12PfS_ - $_Z10J_EVALUATEPfS_S_$_Z8J_0_2_11PfS_)
$_Z10J_EVALUATEPfS_S_$_Z8J_0_2_11PfS_:
[----:B------:R-:W-:Y:S01]  /*58b0*/  HFMA2 R4, -RZ, RZ, 0, 0 ;  /* 0x00000000ff047431 */ /* 0x000fe200000001ff */
[----:B------:R-:W-:Y:S06]  /*58c0*/  RET.REL.NODEC R20 `(_Z10J_EVALUATEPfS_S_) ;  /* 0xffffffa414cc7950 */ /* 0x000fec0003c3ffff */
        .type           $_Z10J_EVALUATEPfS_S_$_Z8J_0_2_12PfS_,@function
        .size           $_Z10J_EVALUATEPfS_S_$_Z8J_0_2_12PfS_,($_Z10J_EVALUATEPfS_S_$_Z8J_0_2_13PfS_ - $_Z10J_EVALUATEPfS_S_$_Z8J_0_2_12PfS_)
$_Z10J_EVALUATEPfS_S_$_Z8J_0_2_12PfS_:
[----:B------:R-:W-:Y:S01]  /*58d0*/  IMAD.MOV.U32 R4, RZ, RZ, RZ ;  /* 0x000000ffff047224 */ /* 0x000fe200078e00ff */
[----:B------:R-:W-:Y:S06]  /*58e0*/  RET.REL.NODEC R20 `(_Z10J_EVALUATEPfS_S_) ;  /* 0xffffffa414c47950 */ /* 0x000fec0003c3ffff */
        .type           $_Z10J_EVALUATEPfS_S_$_Z8J_0_2_13PfS_,@function
        .size           $_Z10J_EVALUATEPfS_S_$_Z8J_0_2_13PfS_,($_Z10J_EVALUATEPfS_S_$_Z8J_0_2_14PfS_ - $_Z10J_EVALUATEPfS_S_$_Z8J_0_2_13PfS_)
$_Z10J_EVALUATEPfS_S_$_Z8J_0_2_13PfS_:
[----:B------:R-:W-:Y:S01]  /*58f0*/  MOV R4, RZ ;  /* 0x000000ff00047202 */ /* 0x000fe20000000f00 */
[----:B------:R-:W-:Y:S06]  /*5900*/  RET.REL.NODEC R20 `(_Z10J_EVALUATEPfS_S_) ;  /* 0xffffffa414bc7950 */ /* 0x000fec0003c3ffff */
        .type           $_Z10J_EVALUATEPfS_S_$_Z8J_0_2_14PfS_,@function
        .size           $_Z10J_EVALUATEPfS_S_$_Z8J_0_2_14PfS_,($_Z10J_EVALUATEPfS_S_$_Z8J_0_2_15PfS_ - $_Z10J_EVALUATEPfS_S_$_Z8J_0_2_14PfS_)
$_Z10J_EVALUATEPfS_S_$_Z8J_0_2_14PfS_:
[----:B------:R-:W-:Y:S01]  /*5910*/  IMAD.MOV.U32 R4, RZ, RZ, RZ ;  /* 0x000000ffff047224 */ /* 0x000fe200078e00ff */
[----:B------:R-:W-:Y:S06]  /*5920*/  RET.REL.NODEC R20 `(_Z10J_EVALUATEPfS_S_) ;  /* 0xffffffa414b47950 */ /* 0x000fec0003c3ffff */
        .type           $_Z10J_EVALUATEPfS_S_$_Z8J_0_2_15PfS_,@function
        .size           $_Z10J_EVALUATEPfS_S_$_Z8J_0_2_15PfS_,($_Z10J_EVALUATEPfS_S_$_Z8J_0_2_16PfS_ - $_Z10J_EVALUATEPfS_S_$_Z8J_0_2_15PfS_)
$_Z10J_EVALUATEPfS_S_$_Z8J_0_2_15PfS_:
[----:B------:R-:W-:Y:S01]  /*5930*/  HFMA2 R4, -RZ, RZ, 0, 0 ;  /* 0x00000000ff047431 */ /* 0x000fe200000001ff */
[----:B------:R-:W-:Y:S06]  /*5940*/  RET.REL.NODEC R20 `(_Z10J_EVALUATEPfS_S_) ;  /* 0xffffffa414ac7950 */ /* 0x000fec0003c3ffff */
        .type           $_Z10J_EVALUATEPfS_S_$_Z8J_0_2_16PfS_,@function
        .size           $_Z10J_EVALUATEPfS_S_$_Z8J_0_2_16PfS_,($_Z10J_EVALUATEPfS_S_$_Z8J_0_2_17PfS_ - $_Z10J_EVALUATEPfS_S_$_Z8J_0_2_16PfS_)
$_Z10J_EVALUATEPfS_S_$_Z8J_0_2_16PfS_:
[----:B------:R-:W-:Y:S01]  /*5950*/  IMAD.MOV.U32 R4, RZ, RZ, RZ ;  /* 0x000000ffff047224 */ /* 0x000fe200078e00ff */
[----:B------:R-:W-:Y:S06]  /*5960*/  RET.REL.NODEC R20 `(_Z10J_EVALUATEPfS_S_) ;  /* 0xffffffa414a47950 */ /* 0x000fec0003c3ffff */
        .type           $_Z10J_EVALUATEPfS_S_$_Z8J_0_2_17PfS_,@function
        .size           $_Z10J_EVALUATEPfS_S_$_Z8J_0_2_17PfS_,($_Z10J_EVALUATEPfS_S_$_Z8J_0_2_18PfS_ - $_Z10J_EVALUATEPfS_S_$_Z8J_0_2_17PfS_)
$_Z10J_EVALUATEPfS_S_$_Z8J_0_2_17PfS_:
[----:B------:R-:W-:Y:S01]  /*5970*/  MOV R4, RZ ;  /* 0x000000ff00047202 */ /* 0x000fe20000000f00 */
[----:B------:R-:W-:Y:S06]  /*5980*/  RET.REL.NODEC R20 `(_Z10J_EVALUATEPfS_S_) ;  /* 0xffffffa4149c7950 */ /* 0x000fec0003c3ffff */
        .type           $_Z10J_EVALUATEPfS_S_$_Z8J_0_2_18PfS_,@function
        .size           $_Z10J_EVALUATEPfS_S_$_Z8J_0_2_18PfS_,($_Z10J_EVALUATEPfS_S_$_Z8J_0_2_19PfS_ - $_Z10J_EVALUATEPfS_S_$_Z8J_0_2_18PfS_)
$_Z10J_EVALUATEPfS_S_$_Z8J_0_2_18PfS_:
[----:B------:R-:W-:Y:S01]  /*5990*/  IMAD.MOV.U32 R4, RZ, RZ, RZ ;  /* 0x000000ffff047224 */ /* 0x000fe200078e00ff */
[----:B------:R-:W-:Y:S06]  /*59a0*/  RET.REL.NODEC R20 `(_Z10J_EVALUATEPfS_S_) ;  /* 0xffffffa414947950 */ /* 0x000fec0003c3ffff */
        .type           $_Z10J_EVALUATEPfS_S_$_Z8J_0_2_19PfS_,@function
        .size           $_Z10J_EVALUATEPfS_S_$_Z8J_0_2_19PfS_,($_Z10J_EVALUATEPfS_S_$_Z8J_0_2_20PfS_ - $_Z10J_EVALUATEPfS_S_$_Z8J_0_2_19PfS_)
$_Z10J_EVALUATEPfS_S_$_Z8J_0_2_19PfS_:
[----:B------:R-:W-:Y:S01]  /*59b0*/  HFMA2 R4, -RZ, RZ, 0, 0 ;  /* 0x00000000ff047431 */ /* 0x000fe200000001ff */
[----:B------:R-:W-:Y:S06]  /*59c0*/  RET.REL.NODEC R20 `(_Z10J_EVALUATEPfS_S_) ;  /* 0xffffffa4148c7950 */ /* 0x000fec0003c3ffff */
        .type           $_Z10J_EVALUATEPfS_S_$_Z8J_0_2_20PfS_,@function
        .size           $_Z10J_EVALUATEPfS_S_$_Z8J_0_2_20PfS_,($_Z10J_EVALUATEPfS_S_$_Z8J_0_2_21PfS_ - $_Z10J_EVALUATEPfS_S_$_Z8J_0_2_20PfS_)
$_Z10J_EVALUATEPfS_S_$_Z8J_0_2_20PfS_:
[----:B------:R-:W-:Y:S01]  /*59d0*/  IMAD.MOV.U32 R4, RZ, RZ, RZ ;  /* 0x000000ffff047224 */ /* 0x000fe200078e00ff */
[----:B------:R-:W-:Y:S06]  /*59e0*/  RET.REL.NODEC R20 `(_Z10J_EVALUATEPfS_S_) ;  /* 0xffffffa414847950 */ /* 0x000fec0003c3ffff */
        .type           $_Z10J_EVALUATEPfS_S_$_Z8J_0_2_21PfS_,@function
        .size           $_Z10J_EVALUATEPfS_S_$_Z8J_0_2_21PfS_,($_Z10J_EVALUATEPfS_S_$_Z8J_0_3_10PfS_ - $_Z10J_EVALUATEPfS_S_$_Z8J_0_2_21PfS_)
$_Z10J_EVALUATEPfS_S_$_Z8J_0_2_21PfS_:
[----:B------:R-:W-:Y:S01]  /*59f0*/  MOV R4, RZ ;  /* 0x000000ff00047202 */ /* 0x000fe20000000f00 */
[----:B------:R-:W-:Y:S06]  /*5a00*/  RET.REL.NODEC R20 `(_Z10J_EVALUATEPfS_S_) ;  /* 0xffffffa4147c7950 */ /* 0x000fec0003c3ffff */
        .type           $_Z10J_EVALUATEPfS_S_$_Z8J_0_3_10PfS_,@function
        .size           $_Z10J_EVALUATEPfS_S_$_Z8J_0_3_10PfS_,($_Z10J_EVALUATEPfS_S_$_Z8J_0_3_11PfS_ - $_Z10J_EVALUATEPfS_S_$_Z8J_0_3_10PfS_)
$_Z10J_EVALUATEPfS_S_$_Z8J_0_3_10PfS_:
[----:B------:R-:W-:Y:S01]  /*5a10*/  IMAD.MOV.U32 R4, RZ, RZ, RZ ;  /* 0x000000ffff047224 */ /* 0x000fe200078e00ff */
[----:B------:R-:W-:Y:S06]  /*5a20*/  RET.REL.NODEC R20 `(_Z10J_EVALUATEPfS_S_) ;  /* 0xffffffa414747950 */ /* 0x000fec0003c3ffff */
        .type           $_Z10J_EVALUATEPfS_S_$_Z8J_0_3_11PfS_,@function
        .size           $_Z10J_EVALUATEPfS_S_$_Z8J_0_3_11PfS_,($_Z10J_EVALUATEPfS_S_$_Z8J_0_3_12PfS_ - $_Z10J_EVALUATEPfS_S_$_Z8J_0_3_11PfS_)
$_Z10J_EVALUATEPfS_S_$_Z8J_0_3_11PfS_:
[----:B------:R-:W-:Y:S01]  /*5a30*/  HFMA2 R4, -RZ, RZ, 0, 0 ;  /* 0x00000000ff047431 */ /* 0x000fe200000001ff */
[----:B------:R-:W-:Y:S06]  /*5a40*/  RET.REL.NODEC R20 `(_Z10J_EVALUATEPfS_S_) ;  /* 0xffffffa4146c7950 */ /* 0x000fec0003c3ffff */
        .type           $_Z10J_EVALUATEPfS_S_$_Z8J_0_3_12PfS_,@function
        .size           $_Z10J_EVALUATEPfS_S_$_Z8J_0_3_12PfS_,($_Z10J_EVALUATEPfS_S_$_Z8J_0_3_13PfS_ - $_Z10J_EVALUATEPfS_S_$_Z8J_0_3_12PfS_)
$_Z10J_EVALUATEPfS_S_$_Z8J_0_3_12PfS_:
[----:B------:R-:W-:Y:S01]  /*5a50*/  IMAD.MOV.U32 R4, RZ, RZ, RZ ;  /* 0x000000ffff047224 */ /* 0x000fe200078e00ff */
[----:B------:R-:W-:Y:S06]  /*5a60*/  RET.REL.NODEC R20 `(_Z10J_EVALUATEPfS_S_) ;  /* 0xffffffa414647950 */ /* 0x000fec0003c3ffff */
        .type           $_Z10J_EVALUATEPfS_S_$_Z8J_0_3_13PfS_,@function
        .size           $_Z10J_EVALUATEPfS_S_$_Z8J_0_3_13PfS_,($_Z10J_EVALUATEPfS_S_$_Z8J_0_3_14PfS_ - $_Z10J_EVALUATEPfS_S_$_Z8J_0_3_13PfS_)
$_Z10J_EVALUATEPfS_S_$_Z8J_0_3_13PfS_:
[----:B------:R-:W-:Y:S01]  /*5a70*/  MOV R4, RZ ;  /* 0x000000ff00047202 */ /* 0x000fe20000000f00 */
[----:B------:R-:W-:Y:S06]  /*5a80*/  RET.REL.NODEC R20 `(_Z10J_EVALUATEPfS_S_) ;  /* 0xffffffa4145c7950 */ /* 0x000fec0003c3ffff */
        .type           $_Z10J_EVALUATEPfS_S_$_Z8J_0_3_14PfS_,@function
        .size           $_Z10J_EVALUATEPfS_S_$_Z8J_0_3_14PfS_,($_Z10J_EVALUATEPfS_S_$_Z8J_0_3_15PfS_ - $_Z10J_EVALUATEPfS_S_$_Z8J_0_3_14PfS_)
$_Z10J_EVALUATEPfS_S_$_Z8J_0_3_14PfS_:
[----:B------:R-:W-:Y:S01]  /*5a90*/  IMAD.MOV.U32 R4, RZ, RZ, RZ ;  /* 0x000000ffff047224 */ /* 0x000fe200078e00ff */
[----:B------:R-:W-:Y:S06]  /*5aa0*/  RET.REL.NODEC R20 `(_Z10J_EVALUATEPfS_S_) ;  /* 0xffffffa414547950 */ /* 0x000fec0003c3ffff */
        .type           $_Z10J_EVALUATEPfS_S_$_Z8J_0_3_15PfS_,@function
        .size           $_Z10J_EVALUATEPfS_S_$_Z8J_0_3_15PfS_,($_Z10J_EVALUATEPfS_S_$_Z8J_0_3_16PfS_ - $_Z10J_EVALUATEPfS_S_$_Z8J_0_3_15PfS_)
$_Z10J_EVALUATEPfS_S_$_Z8J_0_3_15PfS_:
[----:B------:R-:W-:Y:S01]  /*5ab0*/  HFMA2 R4, -RZ, RZ, 0, 0 ;  /* 0x00000000ff047431 */ /* 0x000fe200000001ff */
[----:B------:R-:W-:Y:S06]  /*5ac0*/  RET.REL.NODEC R20 `(_Z10J_EVALUATEPfS_S_) ;  /* 0xffffffa4144c7950 */ /* 0x000fec0003c3ffff */
        .type           $_Z10J_EVALUATEPfS_S_$_Z8J_0_3_16PfS_,@function
        .size           $_Z10J_EVALUATEPfS_S_$_Z8J_0_3_16PfS_,($_Z10J_EVALUATEPfS_S_$_Z8J_0_3_17PfS_ - $_Z10J_EVALUATEPfS_S_$_Z8J_0_3_16PfS_)
$_Z10J_EVALUATEPfS_S_$_Z8J_0_3_16PfS_:
[----:B------:R-:W-:Y:S01]  /*5ad0*/  IMAD.MOV.U32 R4, RZ, RZ, RZ ;  /* 0x000000ffff047224 */ /* 0x000fe200078e00ff */
[----:B------:R-:W-:Y:S06]  /*5ae0*/  RET.REL.NODEC R20 `(_Z10J_EVALUATEPfS_S_) ;  /* 0xffffffa414447950 */ /* 0x000fec0003c3ffff */
        .type           $_Z10J_EVALUATEPfS_S_$_Z8J_0_3_17PfS_,@function
        .size           $_Z10J_EVALUATEPfS_S_$_Z8J_0_3_17PfS_,($_Z10J_EVALUATEPfS_S_$_Z8J_0_3_18PfS_ - $_Z10J_EVALUATEPfS_S_$_Z8J_0_3_17PfS_)
$_Z10J_EVALUATEPfS_S_$_Z8J_0_3_17PfS_:
[----:B------:R-:W-:Y:S01]  /*5af0*/  MOV R4, RZ ;  /* 0x000000ff00047202 */ /* 0x000fe20000000f00 */
[----:B------:R-:W-:Y:S06]  /*5b00*/  RET.REL.NODEC R20 `(_Z10J_EVALUATEPfS_S_) ;  /* 0xffffffa4143c7950 */ /* 0x000fec0003c3ffff */
        .type           $_Z10J_EVALUATEPfS_S_$_Z8J_0_3_18PfS_,@function
        .size           $_Z10J_EVALUATEPfS_S_$_Z8J_0_3_18PfS_,($_Z10J_EVALUATEPfS_S_$_Z8J_0_3_19PfS_ - $_Z10J_EVALUATEPfS_S_$_Z8J_0_3_18PfS_)
$_Z10J_EVALUATEPfS_S_$_Z8J_0_3_18PfS_:
[----:B------:R-:W-:Y:S01]  /*5b10*/  IMAD.MOV.U32 R4, RZ, RZ, RZ ;  /* 0x000000ffff047224 */ /* 0x000fe200078e00ff */
[----:B------:R-:W-:Y:S06]  /*5b20*/  RET.REL.NODEC R20 `(_Z10J_EVALUATEPfS_S_) ;  /* 0xffffffa414347950 */ /* 0x000fec0003c3ffff */
        .type           $_Z10J_EVALUATEPfS_S_$_Z8J_0_3_19PfS_,@function
        .size           $_Z10J_EVALUATEPfS_S_$_Z8J_0_3_19PfS_,($_Z10J_EVALUATEPfS_S_$_Z8J_0_3_20PfS_ - $_Z10J_EVALUATEPfS_S_$_Z8J_0_3_19PfS_)
$_Z10J_EVALUATEPfS_S_$_Z8J_0_3_19PfS_:
[----:B------:R-:W-:Y:S01]  /*5b30*/  HFMA2 R4, -RZ, RZ, 0, 0 ;  /* 0x00000000ff047431 */ /* 0x000fe200000001ff */
[----:B------:R-:W-:Y:S06]  /*5b40*/  RET.REL.NODEC R20 `(_Z10J_EVALUATEPfS_S_) ;  /* 0xffffffa4142c7950 */ /* 0x000fec0003c3ffff */
        .type           $_Z10J_EVALUATEPfS_S_$_Z8J_0_3_20PfS_,@function
        .size           $_Z10J_EVALUATEPfS_S_$_Z8J_0_3_20PfS_,($_Z10J_EVALUATEPfS_S_$_Z8J_0_3_21PfS_ - $_Z10J_EVALUATEPfS_S_$_Z8J_0_3_20PfS_)
$_Z10J_EVALUATEPfS_S_$_Z8J_0_3_20PfS_:
[----:B------:R-:W-:Y:S01]  /*5b50*/  IMAD.MOV.U32 R4, RZ, RZ, RZ ;  /* 0x000000ffff047224 */ /* 0x000fe200078e00ff */
[----:B------:R-:W-:Y:S06]  /*5b60*/  RET.REL.NODEC R20 `(_Z10J_EVALUATEPfS_S_) ;  /* 0xffffffa414247950 */ /* 0x000fec0003c3ffff */
        .type           $_Z10J_EVALUATEPfS_S_$_Z8J_0_3_21PfS_,@function
        .size           $_Z10J_EVALUATEPfS_S_$_Z8J_0_3_21PfS_,($_Z10J_EVALUATEPfS_S_$_Z8J_0_4_10PfS_ - $_Z10J_EVALUATEPfS_S_$_Z8J_0_3_21PfS_)
$_Z10J_EVALUATEPfS_S_$_Z8J_0_3_21PfS_:
[----:B------:R-:W-:Y:S01]  /*5b70*/  MOV R4, RZ ;  /* 0x000000ff00047202 */ /* 0x000fe20000000f00 */
[----:B------:R-:W-:Y:S06]  /*5b80*/  RET.REL.NODEC R20 `(_Z10J_EVALUATEPfS_S_) ;  /* 0xffffffa4141c7950 */ /* 0x000fec0003c3ffff */
        .type           $_Z10J_EVALUATEPfS_S_$_Z8J_0_4_10PfS_,@function
        .size           $_Z10J_EVALUATEPfS_S_$_Z8J_0_4_10PfS_,($_Z10J_EVALUATEPfS_S_$_Z8J_0_4_11PfS_ - $_Z10J_EVALUATEPfS_S_$_Z8J_0_4_10PfS_)
$_Z10J_EVALUATEPfS_S_$_Z8J_0_4_10PfS_:
[----:B------:R-:W-:Y:S01]  /*5b90*/  IMAD.MOV.U32 R4, RZ, RZ, RZ ;  /* 0x000000ffff047224 */ /* 0x000fe200078e00ff */
[----:B------:R-:W-:Y:S06]  /*5ba0*/  RET.REL.NODEC R20 `(_Z10J_EVALUATEPfS_S_) ;  /* 0xffffffa414147950 */ /* 0x000fec0003c3ffff */
        .type           $_Z10J_EVALUATEPfS_S_$_Z8J_0_4_11PfS_,@function
        .size           $_Z10J_EVALUATEPfS_S_$_Z8J_0_4_11PfS_,($_Z10J_EVALUATEPfS_S_$_Z8J_0_4_12PfS_ - $_Z10J_EVALUATEPfS_S_$_Z8J_0_4_11PfS_)
$_Z10J_EVALUATEPfS_S_$_Z8J_0_4_11PfS_:
[----:B------:R-:W-:Y:S01]  /*5bb0*/  HFMA2 R4, -RZ, RZ, 0, 0 ;  /* 0x00000000ff047431 */ /* 0x000fe200000001ff */
[----:B------:R-:W-:Y:S06]  /*5bc0*/  RET.REL.NODEC R20 `(_Z10J_EVALUATEPfS_S_) ;  /* 0xffffffa4140c7950 */ /* 0x000fec0003c3ffff */
        .type           $_Z10J_EVALUATEPfS_S_$_Z8J_0_4_12PfS_,@function
        .size           $_Z10J_EVALUATEPfS_S_$_Z8J_0_4_12PfS_,($_Z10J_EVALUATEPfS_S_$_Z8J_0_4_13PfS_ - $_Z10J_EVALUATEPfS_S_$_Z8J_0_4_12PfS_)
$_Z10J_EVALUATEPfS_S_$_Z8J_0_4_12PfS_:
[----:B------:R-:W-:Y:S01]  /*5bd0*/  IMAD.MOV.U32 R4, RZ, RZ, RZ ;  /* 0x000000ffff047224 */ /* 0x000fe200078e00ff */
[----:B------:R-:W-:Y:S06]  /*5be0*/  RET.REL.NODEC R20 `(_Z10J_EVALUATEPfS_S_) ;  /* 0xffffffa414047950 */ /* 0x000fec0003c3ffff */
        .type           $_Z10J_EVALUATEPfS_S_$_Z8J_0_4_13PfS_,@function
        .size           $_Z10J_EVALUATEPfS_S_$_Z8J_0_4_13PfS_,($_Z10J_EVALUATEPfS_S_$_Z8J_0_4_14PfS_ - $_Z10J_EVALUATEPfS_S_$_Z8J_0_4_13PfS_)
$_Z10J_EVALUATEPfS_S_$_Z8J_0_4_13PfS_:
[----:B------:R-:W-:Y:S01]  /*5bf0*/  MOV R4, RZ ;  /* 0x000000ff00047202 */ /* 0x000fe20000000f00 */
[----:B------:R-:W-:Y:S06]  /*5c00*/  RET.REL.NODEC R20 `(_Z10J_EVALUATEPfS_S_) ;  /* 0xffffffa014fc7950 */ /* 0x000fec0003c3ffff */
        .type           $_Z10J_EVALUATEPfS_S_$_Z8J_0_4_14PfS_,@function
        .size           $_Z10J_EVALUATEPfS_S_$_Z8J_0_4_14PfS_,($_Z10J_EVALUATEPfS_S_$_Z8J_0_4_15PfS_ - $_Z10J_EVALUATEPfS_S_$_Z8J_0_4_14PfS_)
$_Z10J_EVALUATEPfS_S_$_Z8J_0_4_14PfS_:
[----:B------:R-:W-:Y:S01]  /*5c10*/  IMAD.MOV.U32 R4, RZ, RZ, RZ ;  /* 0x000000ffff047224 */ /* 0x000fe200078e00ff */
[----:B------:R-:W-:Y:S06]  /*5c20*/  RET.REL.NODEC R20 `(_Z10J_EVALUATEPfS_S_) ;  /* 0xffffffa014f47950 */ /* 0x000fec0003c3ffff */
        .type           $_Z10J_EVALUATEPfS_S_$_Z8J_0_4_15PfS_,@function
        .size           $_Z10J_EVALUATEPfS_S_$_Z8J_0_4_15PfS_,($_Z10J_EVALUATEPfS_S_$_Z8J_0_4_16PfS_ - $_Z10J_EVALUATEPfS_S_$_Z8J_0_4_15PfS_)
$_Z10J_EVALUATEPfS_S_$_Z8J_0_4_15PfS_:
[----:B------:R-:W-:Y:S01]  /*5c30*/  HFMA2 R4, -RZ, RZ, 0, 0 ;  /* 0x00000000ff047431 */ /* 0x000fe200000001ff */
[----:B------:R-:W-:Y:S06]  /*5c40*/  RET.REL.NODEC R20 `(_Z10J_EVALUATEPfS_S_) ;  /* 0xffffffa014ec7950 */ /* 0x000fec0003c3ffff */
        .type           $_Z10J_EVALUATEPfS_S_$_Z8J_0_4_16PfS_,@function
        .size           $_Z10J_EVALUATEPfS_S_$_Z8J_0_4_16PfS_,($_Z10J_EVALUATEPfS_S_$_Z8J_0_4_17PfS_ - $_Z10J_EVALUATEPfS_S_$_Z8J_0_4_16PfS_)
$_Z10J_EVALUATEPfS_S_$_Z8J_0_4_16PfS_:
[----:B------:R-:W-:Y:S01]  /*5c50*/  IMAD.MOV.U32 R4, RZ, RZ, RZ ;  /* 0x000000ffff047224 */ /* 0x000fe200078e00ff */
[----:B------:R-:W-:Y:S06]  /*5c60*/  RET.REL.NODEC R20 `(_Z10J_EVALUATEPfS_S_) ;  /* 0xffffffa014e47950 */ /* 0x000fec0003c3ffff */
        .type           $_Z10J_EVALUATEPfS_S_$_Z8J_0_4_17PfS_,@function
        .size           $_Z10J_EVALUATEPfS_S_$_Z8J_0_4_17PfS_,($_Z10J_EVALUATEPfS_S_$_Z8J_0_4_18PfS_ - $_Z10J_EVALUATEPfS_S_$_Z8J_0_4_17PfS_)
$_Z10J_EVALUATEPfS_S_$_Z8J_0_4_17PfS_:
[----:B------:R-:W-:Y:S01]  /*5c70*/  MOV R4, RZ ;  /* 0x000000ff00047202 */ /* 0x000fe20000000f00 */
[----:B------:R-:W-:Y:S06]  /*5c80*/  RET.REL.NODEC R20 `(_Z10J_EVALUATEPfS_S_) ;  /* 0xffffffa014dc7950 */ /* 0x000fec0003c3ffff */
        .type           $_Z10J_EVALUATEPfS_S_$_Z8J_0_4_18PfS_,@function
        .size           $_Z10J_EVALUATEPfS_S_$_Z8J_0_4_18PfS_,($_Z10J_EVALUATEPfS_S_$_Z8J_0_4_19PfS_ - $_Z10J_EVALUATEPfS_S_$_Z8J_0_4_18PfS_)
$_Z10J_EVALUATEPfS_S_$_Z8J_0_4_18PfS_:
[----:B------:R-:W-:Y:S01]  /*5c90*/  IMAD.MOV.U32 R4, RZ, RZ, RZ ;  /* 0x000000ffff047224 */ /* 0x000fe200078e00ff */
[----:B------:R-:W-:Y:S06]  /*5ca0*/  RET.REL.NODEC R20 `(_Z10J_EVALUATEPfS_S_) ;  /* 0xffffffa014d47950 */ /* 0x000fec0003c3ffff */
        .type           $_Z10J_EVALUATEPfS_S_$_Z8J_0_4_19PfS_,@function
        .size           $_Z10J_EVALUATEPfS_S_$_Z8J_0_4_19PfS_,($_Z10J_EVALUATEPfS_S_$_Z8J_0_4_20PfS_ - $_Z10J_EVALUATEPfS_S_$_Z8J_0_4_19PfS_)
$_Z10J_EVALUATEPfS_S_$_Z8J_0_4_19PfS_:
[----:B------:R-:W-:Y:S01]  /*5cb0*/  HFMA2 R4, -RZ, RZ, 0, 0 ;  /* 0x00000000ff047431 */ /* 0x000fe200000001ff */
[----:B------:R-:W-:Y:S06]  /*5cc0*/  RET.REL.NODEC R20 `(_Z10J_EVALUATEPfS_S_) ;  /* 0xffffffa014cc7950 */ /* 0x000fec0003c3ffff */
        .type           $_Z10J_EVALUATEPfS_S_$_Z8J_0_4_20PfS_,@function
        .size           $_Z10J_EVALUATEPfS_S_$_Z8J_0_4_20PfS_,($_Z10J_EVALUATEPfS_S_$_Z8J_0_4_21PfS_ - $_Z10J_EVALUATEPfS_S_$_Z8J_0_4_20PfS_)
$_Z10J_EVALUATEPfS_S_$_Z8J_0_4_20PfS_:
[----:B------:R-:W-:Y:S01]  /*5cd0*/  IMAD.MOV.U32 R4, RZ, RZ, RZ ;  /* 0x000000ffff047224 */ /* 0x000fe200078e00ff */
[----:B------:R-:W-:Y:S06]  /*5ce0*/  RET.REL.NODEC R20 `(_Z10J_EVALUATEPfS_S_) ;  /* 0xffffffa014c47950 */ /* 0x000fec0003c3ffff */
        .type           $_Z10J_EVALUATEPfS_S_$_Z8J_0_4_21PfS_,@function
        .size           $_Z10J_EVALUATEPfS_S_$_Z8J_0_4_21PfS_,($_Z10J_EVALUATEPfS_S_$_Z8J_0_5_10PfS_ - $_Z10J_EVALUATEPfS_S_$_Z8J_0_4_21PfS_)
$_Z10J_EVALUATEPfS_S_$_Z8J_0_4_21PfS_:
[----:B------:R-:W-:Y:S01]  /*5cf0*/  MOV R4, RZ ;  /* 0x000000ff00047202 */ /* 0x000fe20000000f00 */
[----:B------:R-:W-:Y:S06]  /*5d00*/  RET.REL.NODEC R20 `(_Z10J_EVALUATEPfS_S_) ;  /* 0xffffffa014bc7950 */ /* 0x000fec0003c3ffff */
        .type           $_Z10J_EVALUATEPfS_S_$_Z8J_0_5_10PfS_,@function
        .size           $_Z10J_EVALUATEPfS_S_$_Z8J_0_5_10PfS_,($_Z10J_EVALUATEPfS_S_$_Z8J_0_5_11PfS_ - $_Z10J_EVALUATEPfS_S_$_Z8J_0_5_10PfS_)
$_Z10J_EVALUATEPfS_S_$_Z8J_0_5_10PfS_:
[----:B------:R-:W-:Y:S01]  /*5d10*/  IMAD.MOV.U32 R4, RZ, RZ, RZ ;  /* 0x000000ffff047224 */ /* 0x000fe200078e00ff */
[----:B------:R-:W-:Y:S06]  /*5d20*/  RET.REL.NODEC R20 `(_Z10J_EVALUATEPfS_S_) ;  /* 0xffffffa014b47950 */ /* 0x000fec0003c3ffff */
        .type           $_Z10J_EVALUATEPfS_S_$_Z8J_0_5_11PfS_,@function
        .size           $_Z10J_EVALUATEPfS_S_$_Z8J_0_5_11PfS_,($_Z10J_EVALUATEPfS_S_$_Z8J_0_5_12PfS_ - $_Z10J_EVALUATEPfS_S_$_Z8J_0_5_11PfS_)
$_Z10J_EVALUATEPfS_S_$_Z8J_0_5_11PfS_:
[----:B------:R-:W-:Y:S01]  /*5d30*/  HFMA2 R4, -RZ, RZ, 0, 0 ;  /* 0x00000000ff047431 */ /* 0x000fe200000001ff */
[----:B------:R-:W-:Y:S06]  /*5d40*/  RET.REL.NODEC R20 `(_Z10J_EVALUATEPfS_S_) ;  /* 0xffffffa014ac7950 */ /* 0x000fec0003c3ffff */
        .type           $_Z10J_EVALUATEPfS_S_$_Z8J_0_5_12PfS_,@function
        .size           $_Z10J_EVALUATEPfS_S_$_Z8J_0_5_12PfS_,($_Z10J_EVALUATEPfS_S_$_Z8J_0_5_13PfS_ - $_Z10J_EVALUATEPfS_S_$_Z8J_0_5_12PfS_)
$_Z10J_EVALUATEPfS_S_$_Z8J_0_5_12PfS_:
[----:B------:R-:W-:Y:S01]  /*5d50*/  IMAD.MOV.U32 R4, RZ, RZ, RZ ;  /* 0x000000ffff047224 */ /* 0x000fe200078e00ff */
[----:B------:R-:W-:Y:S06]  /*5d60*/  RET.REL.NODEC R20 `(_Z10J_EVALUATEPfS_S_) ;  /* 0xffffffa014a47950 */ /* 0x000fec0003c3ffff */
        .type           $_Z10J_EVALUATEPfS_S_$_Z8J_0_5_13PfS_,@function
        .size           $_Z10J_EVALUATEPfS_S_$_Z8J_0_5_13PfS_,($_Z10J_EVALUATEPfS_S_$_Z8J_0_5_14PfS_ - $_Z10J_EVALUATEPfS_S_$_Z8J_0_5_13PfS_)
$_Z10J_EVALUATEPfS_S_$_Z8J_0_5_13PfS_:
[----:B------:R-:W-:Y:S01]  /*5d70*/  MOV R4, RZ ;  /* 0x000000ff00047202 */ /* 0x000fe20000000f00 */
[----:B------:R-:W-:Y:S06]  /*5d80*/  RET.REL.NODEC R20 `(_Z10J_EVALUATEPfS_S_) ;  /* 0xffffffa0149c7950 */ /* 0x000fec0003c3ffff */
        .type           $_Z10J_EVALUATEPfS_S_$_Z8J_0_5_14PfS_,@function
        .size           $_Z10J_EVALUATEPfS_S_$_Z8J_0_5_14PfS_,($_Z10J_EVALUATEPfS_S_$_Z8J_0_5_15PfS_ - $_Z10J_EVALUATEPfS_S_$_Z8J_0_5_14PfS_)
$_Z10J_EVALUATEPfS_S_$_Z8J_0_5_14PfS_:
[----:B------:R-:W-:Y:S01]  /*5d90*/  IMAD.MOV.U32 R4, RZ, RZ, RZ ;  /* 0x000000ffff047224 */ /* 0x000fe200078e00ff */
[----:B------:R-:W-:Y:S06]  /*5da0*/  RET.REL.NODEC R20 `(_Z10J_EVALUATEPfS_S_) ;  /* 0xffffffa014947950 */ /* 0x000fec0003c3ffff */
        .type           $_Z10J_EVALUATEPfS_S_$_Z8J_0_5_15PfS_,@function
        .size           $_Z10J_EVALUATEPfS_S_$_Z8J_0_5_15PfS_,($_Z10J_EVALUATEPfS_S_$_Z8J_0_5_16PfS_ - $_Z10J_EVALUATEPfS_S_$_Z8J_0_5_15PfS_)
$_Z10J_EVALUATEPfS_S_$_Z8J_0_5_15PfS_:
[----:B------:R-:W-:Y:S01]  /*5db0*/  HFMA2 R4, -RZ, RZ, 0, 0 ;  /* 0x00000000ff047431 */ /* 0x000fe200000001ff */
[----:B------:R-:W-:Y:S06]  /*5dc0*/  RET.REL.NODEC R20 `(_Z10J_EVALUATEPfS_S_) ;  /* 0xffffffa0148c7950 */ /* 0x000fec0003c3ffff */
        .type           $_Z10J_EVALUATEPfS_S_$_Z8J_0_5_16PfS_,@function
        .size           $_Z10J_EVALUATEPfS_S_$_Z8J_0_5_16PfS_,($_Z10J_EVALUATEPfS_S_$_Z8J_0_5_17PfS_ - $_Z10J_EVALUATEPfS_S_$_Z8J_0_5_16PfS_)
$_Z10J_EVALUATEPfS_S_$_Z8J_0_5_16PfS_:
[----:B------:R-:W-:Y:S01]  /*5dd0*/  IMAD.MOV.U32 R4, RZ, RZ, RZ ;  /* 0x000000ffff047224 */ /* 0x000fe200078e00ff */
[----:B------:R-:W-:Y:S06]  /*5de0*/  RET.REL.NODEC R20 `(_Z10J_EVALUATEPfS_S_) ;  /* 0xffffffa014847950 */ /* 0x000fec0003c3ffff */
        .type           $_Z10J_EVALUATEPfS_S_$_Z8J_0_5_17PfS_,@function
        .size           $_Z10J_EVALUATEPfS_S_$_Z8J_0_5_17PfS_,($_Z10J_EVALUATEPfS_S_$_Z8J_0_5_18PfS_ - $_Z10J_EVALUATEPfS_S_$_Z8J_0_5_17PfS_)
$_Z10J_EVALUATEPfS_S_$_Z8J_0_5_17PfS_:
[----:B------:R-:W-:Y:S01]  /*5df0*/  MOV R4, RZ ;  /* 0x000000ff00047202 */ /* 0x000fe20000000f00 */
[----:B------:R-:W-:Y:S06]  /*5e00*/  RET.REL.NODEC R20 `(_Z10J_EVALUATEPfS_S_) ;  /* 0xffffffa0147c7950 */ /* 0x000fec0003c3ffff */
        .type           $_Z10J_EVALUATEPfS_S_$_Z8J_0_5_18PfS_,@function
        .size           $_Z10J_EVALUATEPfS_S_$_Z8J_0_5_18PfS_,($_Z10J_EVALUATEPfS_S_$_Z8J_0_5_19PfS_ - $_Z10J_EVALUATEPfS_S_$_Z8J_0_5_18PfS_)
$_Z10J_EVALUATEPfS_S_$_Z8J_0_5_18PfS_:
[----:B------:R-:W-:Y:S01]  /*5e10*/  IMAD.MOV.U32 R4, RZ, RZ, RZ ;  /* 0x000000ffff047224 */ /* 0x000fe200078e00ff */
[----:B------:R-:W-:Y:S06]  /*5e20*/  RET.REL.NODEC R20 `(_Z10J_EVALUATEPfS_S_) ;  /* 0xffffffa014747950 */ /* 0x000fec0003c3ffff */
        .type           $_Z10J_EVALUATEPfS_S_$_Z8J_0_5_19PfS_,@function
        .size           $_Z10J_EVALUATEPfS_S_$_Z8J_0_5_19PfS_,($_Z10J_EVALUATEPfS_S_$_Z8J_0_5_20PfS_ - $_Z10J_EVALUATEPfS_S_$_Z8J_0_5_19PfS_)
$_Z10J_EVALUATEPfS_S_$_Z8J_0_5_19PfS_:
[----:B------:R-:W-:Y:S01]  /*5e30*/  HFMA2 R4, -RZ, RZ, 0, 0 ;  /* 0x00000000ff047431 */ /* 0x000fe200000001ff */
[----:B------:R-:W-:Y:S06]  /*5e40*/  RET.REL.NODEC R20 `(_Z10J_EVALUATEPfS_S_) ;  /* 0xffffffa0146c7950 */ /* 0x000fec0003c3ffff */
        .type           $_Z10J_EVALUATEPfS_S_$_Z8J_0_5_20PfS_,@function
        .size           $_Z10J_EVALUATEPfS_S_$_Z8J_0_5_20PfS_,($_Z10J_EVALUATEPfS_S_$_Z8J_0_5_21PfS_ - $_Z10J_EVALUATEPfS_S_$_Z8J_0_5_20PfS_)
$_Z10J_EVALUATEPfS_S_$_Z8J_0_5_20PfS_:
[----:B------:R-:W-:Y:S01]  /*5e50*/  IMAD.MOV.U32 R4, RZ, RZ, RZ ;  /* 0x000000ffff047224 */ /* 0x000fe200078e00ff */
[----:B------:R-:W-:Y:S06]  /*5e60*/  RET.REL.NODEC R20 `(_Z10J_EVALUATEPfS_S_) ;  /* 0xffffffa014647950 */ /* 0x000fec0003c3ffff */
        .type           $_Z10J_EVALUATEPfS_S_$_Z8J_0_5_21PfS_,@function
        .size           $_Z10J_EVALUATEPfS_S_$_Z8J_0_5_21PfS_,($_Z10J_EVALUATEPfS_S_$_Z8J_0_6_10PfS_ - $_Z10J_EVALUATEPfS_S_$_Z8J_0_5_21PfS_)
$_Z10J_EVALUATEPfS_S_$_Z8J_0_5_21PfS_:
[----:B------:R-:W-:Y:S01]  /*5e70*/  MOV R4, RZ ;  /* 0x000000ff00047202 */ /* 0x000fe20000000f00 */
[----:B------:R-:W-:Y:S06]  /*5e80*/  RET.REL.NODEC R20 `(_Z10J_EVALUATEPfS_S_) ;  /* 0xffffffa0145c7950 */ /* 0x000fec0003c3ffff */
        .type           $_Z10J_EVALUATEPfS_S_$_Z8J_0_6_10PfS_,@function
        .size           $_Z10J_EVALUATEPfS_S_$_Z8J_0_6_10PfS_,($_Z10J_EVALUATEPfS_S_$_Z8J_0_6_11PfS_ - $_Z10J_EVALUATEPfS_S_$_Z8J_0_6_10PfS_)
$_Z10J_EVALUATEPfS_S_$_Z8J_0_6_10PfS_:
[----:B------:R-:W-:Y:S01]  /*5e90*/  IMAD.MOV.U32 R4, RZ, RZ, RZ ;  /* 0x000000ffff047224 */ /* 0x000fe200078e00ff */
[----:B------:R-:W-:Y:S06]  /*5ea0*/  RET.REL.NODEC R20 `(_Z10J_EVALUATEPfS_S_) ;  /* 0xffffffa014547950 */ /* 0x000fec0003c3ffff */
        .type           $_Z10J_EVALUATEPfS_S_$_Z8J_0_6_11PfS_,@function
        .size           $_Z10J_EVALUATEPfS_S_$_Z8J_0_6_11PfS_,($_Z10J_EVALUATEPfS_S_$_Z8J_0_6_12PfS_ - $_Z10J_EVALUATEPfS_S_$_Z8J_0_6_11PfS_)
$_Z10J_EVALUATEPfS_S_$_Z8J_0_6_11PfS_:
[----:B------:R-:W-:Y:S01]  /*5eb0*/  HFMA2 R4, -RZ, RZ, 0, 0 ;  /* 0x00000000ff047431 */ /* 0x000fe200000001ff */
[----:B------:R-:W-:Y:S06]  /*5ec0*/  RET.REL.NODEC R20 `(_Z10J_EVALUATEPfS_S_) ;  /* 0xffffffa0144c7950 */ /* 0x000fec0003c3ffff */
        .type           $_Z10J_EVALUATEPfS_S_$_Z8J_0_6_12PfS_,@function
        .size           $_Z10J_EVALUATEPfS_S_$_Z8J_0_6_12PfS_,($_Z10J_EVALUATEPfS_S_$_Z8J_0_6_13PfS_ - $_Z10J_EVALUATEPfS_S_$_Z8J_0_6_12PfS_)
$_Z10J_EVALUATEPfS_S_$_Z8J_0_6_12PfS_:
[----:B------:R-:W-:Y:S01]  /*5ed0*/  IMAD.MOV.U32 R4, RZ, RZ, RZ ;  /* 0x000000ffff047224 */ /* 0x000fe200078e00ff */
[----:B------:R-:W-:Y:S06]  /*5ee0*/  RET.REL.NODEC R20 `(_Z10J_EVALUATEPfS_S_) ;  /* 0xffffffa014447950 */ /* 0x000fec0003c3ffff */
        .type           $_Z10J_EVALUATEPfS_S_$_Z8J_0_6_13PfS_,@function
        .size           $_Z10J_EVALUATEPfS_S_$_Z8J_0_6_13PfS_,($_Z10J_EVALUATEPfS_S_$_Z8J_0_6_14PfS_ - $_Z10J_EVALUATEPfS_S_$_Z8J_0_6_13PfS_)
$_Z10J_EVALUATEPfS_S_$_Z8J_0_6_13PfS_:
[----:B------:R-:W-:Y:S01]  /*5ef0*/  MOV R4, RZ ;  /* 0x000000ff00047202 */ /* 0x000fe20000000f00 */
[----:B------:R-:W-:Y:S06]  /*5f00*/  RET.REL.NODEC R20 `(_Z10J_EVALUATEPfS_S_) ;  /* 0xffffffa0143c7950 */ /* 0x000fec0003c3ffff */
        .type           $_Z10J_EVALUATEPfS_S_$_Z8J_0_6_14PfS_,@function
        .size           $_Z10J_EVALUATEPfS_S_$_Z8J_0_6_14PfS_,($_Z10J_EVALUATEPfS_S_$_Z8J_0_6_15PfS_ - $_Z10J_EVALUATEPfS_S_$_Z8J_0_6_14PfS_)
$_Z10J_EVALUATEPfS_S_$_Z8J_0_6_14PfS_:
        /* <DEDUP_REMOVED lines=10> */
        .type           $_Z10J_EVALUATEPfS_S_$_Z8J_0_6_15PfS_,@function
        .size           $_Z10J_EVALUATEPfS_S_$_Z8J_0_6_15PfS_,($_Z10J_EVALUATEPfS_S_$_Z8J_0_6_16PfS_ - $_Z10J_EVALUATEPfS_S_$_Z8J_0_6_15PfS_)
$_Z10J_EVALUATEPfS_S_$_Z8J_0_6_15PfS_:
[----:B------:R-:W-:Y:S01]  /*5fb0*/  IMAD.MOV.U32 R4, RZ, RZ, RZ ;  /* 0x000000ffff047224 */ /* 0x000fe200078e00ff */
[----:B------:R-:W-:Y:S06]  /*5fc0*/  RET.REL.NODEC R20 `(_Z10J_EVALUATEPfS_S_) ;  /* 0xffffffa0140c7950 */ /* 0x000fec0003c3ffff */
        .type           $_Z10J_EVALUATEPfS_S_$_Z8J_0_6_16PfS_,@function
        .size           $_Z10J_EVALUATEPfS_S_$_Z8J_0_6_16PfS_,($_Z10J_EVALUATEPfS_S_$_Z8J_0_6_17PfS_ - $_Z10J_EVALUATEPfS_S_$_Z8J_0_6_16PfS_)
$_Z10J_EVALUATEPfS_S_$_Z8J_0_6_16PfS_:
[----:B------:R-:W-:Y:S01]  /*5fd0*/  HFMA2 R4, -RZ, RZ, 0, 0 ;  /* 0x00000000ff047431 */ /* 0x000fe200000001ff */
[----:B------:R-:W-:Y:S06]  /*5fe0*/  RET.REL.NODEC R20 `(_Z10J_EVALUATEPfS_S_) ;  /* 0xffffffa014047950 */ /* 0x000fec0003c3ffff */
        .type           $_Z10J_EVALUATEPfS_S_$_Z8J_0_6_17PfS_,@function
        .size           $_Z10J_EVALUATEPfS_S_$_Z8J_0_6_17PfS_,($_Z10J_EVALUATEPfS_S_$_Z8J_0_6_18PfS_ - $_Z10J_EVALUATEPfS_S_$_Z8J_0_6_17PfS_)
$_Z10J_EVALUATEPfS_S_$_Z8J_0_6_17PfS_:
[----:B------:R-:W-:Y:S01]  /*5ff0*/  IMAD.MOV.U32 R4, RZ, RZ, RZ ;  /* 0x000000ffff047224 */ /* 0x000fe200078e00ff */
[----:B------:R-:W-:Y:S06]  /*6000*/  RET.REL.NODEC R20 `(_Z10J_EVALUATEPfS_S_) ;  /* 0xffffff9c14fc7950 */ /* 0x000fec0003c3ffff */
        .type           $_Z10J_EVALUATEPfS_S_$_Z8J_0_6_18PfS_,@function
        .size           $_Z10J_EVALUATEPfS_S_$_Z8J_0_6_18PfS_,($_Z10J_EVALUATEPfS_S_$_Z8J_0_6_19PfS_ - $_Z10J_EVALUATEPfS_S_$_Z8J_0_6_18PfS_)
$_Z10J_EVALUATEPfS_S_$_Z8J_0_6_18PfS_:
[----:B------:R-:W-:Y:S01]  /*6010*/  MOV R4, RZ ;  /* 0x000000ff00047202 */ /* 0x000fe20000000f00 */
[----:B------:R-:W-:Y:S06]  /*6020*/  RET.REL.NODEC R20 `(_Z10J_EVALUATEPfS_S_) ;  /* 0xffffff9c14f47950 */ /* 0x000fec0003c3ffff */
        .type           $_Z10J_EVALUATEPfS_S_$_Z8J_0_6_19PfS_,@function
        .size           $_Z10J_EVALUATEPfS_S_$_Z8J_0_6_19PfS_,($_Z10J_EVALUATEPfS_S_$_Z8J_0_6_20PfS_ - $_Z10J_EVALUATEPfS_S_$_Z8J_0_6_19PfS_)
$_Z10J_EVALUATEPfS_S_$_Z8J_0_6_19PfS_:
[----:B------:R-:W-:Y:S01]  /*6030*/  IMAD.MOV.U32 R4, RZ, RZ, RZ ;  /* 0x000000ffff047224 */ /* 0x000fe200078e00ff */
[----:B------:R-:W-:Y:S06]  /*6040*/  RET.REL.NODEC R20 `(_Z10J_EVALUATEPfS_S_) ;  /* 0xffffff9c14ec7950 */ /* 0x000fec0003c3ffff */
        .type           $_Z10J_EVALUATEPfS_S_$_Z8J_0_6_20PfS_,@function
        .size           $_Z10J_EVALUATEPfS_S_$_Z8J_0_6_20PfS_,($_Z10J_EVALUATEPfS_S_$_Z8J_0_6_21PfS_ - $_Z10J_EVALUATEPfS_S_$_Z8J_0_6_20PfS_)
$_Z10J_EVALUATEPfS_S_$_Z8J_0_6_20PfS_:
[----:B------:R-:W-:Y:S01]  /*6050*/  HFMA2 R4, -RZ, RZ, 0, 0 ;  /* 0x00000000ff047431 */ /* 0x000fe200000001ff */
[----:B------:R-:W-:Y:S06]  /*6060*/  RET.REL.NODEC R20 `(_Z10J_EVALUATEPfS_S_) ;  /* 0xffffff9c14e47950 */ /* 0x000fec0003c3ffff */
        .type           $_Z10J_EVALUATEPfS_S_$_Z8J_0_6_21PfS_,@function
        .size           $_Z10J_EVALUATEPfS_S_$_Z8J_0_6_21PfS_,($_Z10J_EVALUATEPfS_S_$_Z8J_0_7_10PfS_ - $_Z10J_EVALUATEPfS_S_$_Z8J_0_6_21PfS_)
$_Z10J_EVALUATEPfS_S_$_Z8J_0_6_21PfS_:
[----:B------:R-:W-:Y:S01]  /*6070*/  IMAD.MOV.U32 R4, RZ, RZ, RZ ;  /* 0x000000ffff047224 */ /* 0x000fe200078e00ff */
[----:B------:R-:W-:Y:S06]  /*6080*/  RET.REL.NODEC R20 `(_Z10J_EVALUATEPfS_S_) ;  /* 0xffffff9c14dc7950 */ /* 0x000fec0003c3ffff */
        .type           $_Z10J_EVALUATEPfS_S_$_Z8J_0_7_10PfS_,@function
        .size           $_Z10J_EVALUATEPfS_S_$_Z8J_0_7_10PfS_,($_Z10J_EVALUATEPfS_S_$_Z8J_0_7_11PfS_ - $_Z10J_EVALUATEPfS_S_$_Z8J_0_7_10PfS_)
$_Z10J_EVALUATEPfS_S_$_Z8J_0_7_10PfS_:
[----:B------:R-:W-:Y:S01]  /*6090*/  MOV R4, RZ ;  /* 0x000000ff00047202 */ /* 0x000fe20000000f00 */
[----:B------:R-:W-:Y:S06]  /*60a0*/  RET.REL.NODEC R20 `(_Z10J_EVALUATEPfS_S_) ;  /* 0xffffff9c14d47950 */ /* 0x000fec0003c3ffff */
        .type           $_Z10J_EVALUATEPfS_S_$_Z8J_0_7_11PfS_,@function
        .size           $_Z10J_EVALUATEPfS_S_$_Z8J_0_7_11PfS_,($_Z10J_EVALUATEPfS_S_$_Z8J_0_7_12PfS_ - $_Z10J_EVALUATEPfS_S_$_Z8J_0_7_11PfS_)
$_Z10J_EVALUATEPfS_S_$_Z8J_0_7_11PfS_:
[----:B------:R-:W-:Y:S01]  /*60b0*/  IMAD.MOV.U32 R4, RZ, RZ, RZ ;  /* 0x000000ffff047224 */ /* 0x000fe200078e00ff */
[----:B------:R-:W-:Y:S06]  /*60c0*/  RET.REL.NODEC R20 `(_Z10J_EVALUATEPfS_S_) ;  /* 0xffffff9c14cc7950 */ /* 0x000fec0003c3ffff */
        .type           $_Z10J_EVALUATEPfS_S_$_Z8J_0_7_12PfS_,@function
        .size           $_Z10J_EVALUATEPfS_S_$_Z8J_0_7_12PfS_,($_Z10J_EVALUATEPfS_S_$_Z8J_0_7_13PfS_ - $_Z10J_EVALUATEPfS_S_$_Z8J_0_7_12PfS_)
$_Z10J_EVALUATEPfS_S_$_Z8J_0_7_12PfS_:
[----:B------:R-:W-:Y:S01]  /*60d0*/  HFMA2 R4, -RZ, RZ, 0, 0 ;  /* 0x00000000ff047431 */ /* 0x000fe200000001ff */
[----:B------:R-:W-:Y:S06]  /*60e0*/  RET.REL.NODEC R20 `(_Z10J_EVALUATEPfS_S_) ;  /* 0xffffff9c14c47950 */ /* 0x000fec0003c3ffff */
        .type           $_Z10J_EVALUATEPfS_S_$_Z8J_0_7_13PfS_,@function
        .size           $_Z10J_EVALUATEPfS_S_$_Z8J_0_7_13PfS_,($_Z10J_EVALUATEPfS_S_$_Z8J_0_7_14PfS_ - $_Z10J_EVALUATEPfS_S_$_Z8J_0_7_13PfS_)
$_Z10J_EVALUATEPfS_S_$_Z8J_0_7_13PfS_:
[----:B------:R-:W-:Y:S01]  /*60f0*/  IMAD.MOV.U32 R4, RZ, RZ, RZ ;  /* 0x000000ffff047224 */ /* 0x000fe200078e00ff */
[----:B------:R-:W-:Y:S06]  /*6100*/  RET.REL.NODEC R20 `(_Z10J_EVALUATEPfS_S_) ;  /* 0xffffff9c14bc7950 */ /* 0x000fec0003c3ffff */
        .type           $_Z10J_EVALUATEPfS_S_$_Z8J_0_7_14PfS_,@function
        .size           $_Z10J_EVALUATEPfS_S_$_Z8J_0_7_14PfS_,($_Z10J_EVALUATEPfS_S_$_Z8J_0_7_15PfS_ - $_Z10J_EVALUATEPfS_S_$_Z8J_0_7_14PfS_)
$_Z10J_EVALUATEPfS_S_$_Z8J_0_7_14PfS_:
[----:B------:R-:W-:Y:S01]  /*6110*/  MOV R4, RZ ;  /* 0x000000ff00047202 */ /* 0x000fe20000000f00 */
[----:B------:R-:W-:Y:S06]  /*6120*/  RET.REL.NODEC R20 `(_Z10J_EVALUATEPfS_S_) ;  /* 0xffffff9c14b47950 */ /* 0x000fec0003c3ffff */
        .type           $_Z10J_EVALUATEPfS_S_$_Z8J_0_7_15PfS_,@function
        .size           $_Z10J_EVALUATEPfS_S_$_Z8J_0_7_15PfS_,($_Z10J_EVALUATEPfS_S_$_Z8J_0_7_16PfS_ - $_Z10J_EVALUATEPfS_S_$_Z8J_0_7_15PfS_)
$_Z10J_EVALUATEPfS_S_$_Z8J_0_7_15PfS_:
        /* <DEDUP_REMOVED lines=10> */
        .type           $_Z10J_EVALUATEPfS_S_$_Z8J_0_7_16PfS_,@function
        .size           $_Z10J_EVALUATEPfS_S_$_Z8J_0_7_16PfS_,($_Z10J_EVALUATEPfS_S_$_Z8J_0_7_17PfS_ - $_Z10J_EVALUATEPfS_S_$_Z8J_0_7_16PfS_)
$_Z10J_EVALUATEPfS_S_$_Z8J_0_7_16PfS_:
[----:B------:R-:W-:Y:S01]  /*61d0*/  IMAD.MOV.U32 R4, RZ, RZ, RZ ;  /* 0x000000ffff047224 */ /* 0x000fe200078e00ff */
[----:B------:R-:W-:Y:S06]  /*61e0*/  RET.REL.NODEC R20 `(_Z10J_EVALUATEPfS_S_) ;  /* 0xffffff9c14847950 */ /* 0x000fec0003c3ffff */
        .type           $_Z10J_EVALUATEPfS_S_$_Z8J_0_7_17PfS_,@function
        .size           $_Z10J_EVALUATEPfS_S_$_Z8J_0_7_17PfS_,($_Z10J_EVALUATEPfS_S_$_Z8J_0_7_18PfS_ - $_Z10J_EVALUATEPfS_S_$_Z8J_0_7_17PfS_)
$_Z10J_EVALUATEPfS_S_$_Z8J_0_7_17PfS_:
[----:B------:R-:W-:Y:S01]  /*61f0*/  HFMA2 R4, -RZ, RZ, 0, 0 ;  /* 0x00000000ff047431 */ /* 0x000fe200000001ff */
[----:B------:R-:W-:Y:S06]  /*6200*/  RET.REL.NODEC R20 `(_Z10J_EVALUATEPfS_S_) ;  /* 0xffffff9c147c7950 */ /* 0x000fec0003c3ffff */
        .type           $_Z10J_EVALUATEPfS_S_$_Z8J_0_7_18PfS_,@function
        .size           $_Z10J_EVALUATEPfS_S_$_Z8J_0_7_18PfS_,($_Z10J_EVALUATEPfS_S_$_Z8J_0_7_19PfS_ - $_Z10J_EVALUATEPfS_S_$_Z8J_0_7_18PfS_)
$_Z10J_EVALUATEPfS_S_$_Z8J_0_7_18PfS_:
[----:B------:R-:W-:Y:S01]  /*6210*/  IMAD.MOV.U32 R4, RZ, RZ, RZ ;  /* 0x000000ffff047224 */ /* 0x000fe200078e00ff */
[----:B------:R-:W-:Y:S06]  /*6220*/  RET.REL.NODEC R20 `(_Z10J_EVALUATEPfS_S_) ;  /* 0xffffff9c14747950 */ /* 0x000fec0003c3ffff */
        .type           $_Z10J_EVALUATEPfS_S_$_Z8J_0_7_19PfS_,@function
        .size           $_Z10J_EVALUATEPfS_S_$_Z8J_0_7_19PfS_,($_Z10J_EVALUATEPfS_S_$_Z8J_0_7_20PfS_ - $_Z10J_EVALUATEPfS_S_$_Z8J_0_7_19PfS_)
$_Z10J_EVALUATEPfS_S_$_Z8J_0_7_19PfS_:
[----:B------:R-:W-:Y:S01]  /*6230*/  MOV R4, RZ ;  /* 0x000000ff00047202 */ /* 0x000fe20000000f00 */
[----:B------:R-:W-:Y:S06]  /*6240*/  RET.REL.NODEC R20 `(_Z10J_EVALUATEPfS_S_) ;  /* 0xffffff9c146c7950 */ /* 0x000fec0003c3ffff */
        .type           $_Z10J_EVALUATEPfS_S_$_Z8J_0_7_20PfS_,@function
        .size           $_Z10J_EVALUATEPfS_S_$_Z8J_0_7_20PfS_,($_Z10J_EVALUATEPfS_S_$_Z8J_0_7_21PfS_ - $_Z10J_EVALUATEPfS_S_$_Z8J_0_7_20PfS_)
$_Z10J_EVALUATEPfS_S_$_Z8J_0_7_20PfS_:
[----:B------:R-:W-:Y:S01]  /*6250*/  IMAD.MOV.U32 R4, RZ, RZ, RZ ;  /* 0x000000ffff047224 */ /* 0x000fe200078e00ff */
[----:B------:R-:W-:Y:S06]  /*6260*/  RET.REL.NODEC R20 `(_Z10J_EVALUATEPfS_S_) ;  /* 0xffffff9c14647950 */ /* 0x000fec0003c3ffff */
        .type           $_Z10J_EVALUATEPfS_S_$_Z8J_0_7_21PfS_,@function
        .size           $_Z10J_EVALUATEPfS_S_$_Z8J_0_7_21PfS_,($_Z10J_EVALUATEPfS_S_$_Z8J_0_8_10PfS_ - $_Z10J_EVALUATEPfS_S_$_Z8J_0_7_21PfS_)
$_Z10J_EVALUATEPfS_S_$_Z8J_0_7_21PfS_:
[----:B------:R-:W-:Y:S01]  /*6270*/  HFMA2 R4, -RZ, RZ, 0, 0 ;  /* 0x00000000ff047431 */ /* 0x000fe200000001ff */
[----:B------:R-:W-:Y:S06]  /*6280*/  RET.REL.NODEC R20 `(_Z10J_EVALUATEPfS_S_) ;  /* 0xffffff9c145c7950 */ /* 0x000fec0003c3ffff */
        .type           $_Z10J_EVALUATEPfS_S_$_Z8J_0_8_10PfS_,@function
        .size           $_Z10J_EVALUATEPfS_S_$_Z8J_0_8_10PfS_,($_Z10J_EVALUATEPfS_S_$_Z8J_0_8_11PfS_ - $_Z10J_EVALUATEPfS_S_$_Z8J_0_8_10PfS_)
$_Z10J_EVALUATEPfS_S_$_Z8J_0_8_10PfS_:
[----:B------:R-:W-:Y:S01]  /*6290*/  IMAD.MOV.U32 R4, RZ, RZ, RZ ;  /* 0x000000ffff047224 */ /* 0x000fe200078e00ff */
[----:B------:R-:W-:Y:S06]  /*62a0*/  RET.REL.NODEC R20 `(_Z10J_EVALUATEPfS_S_) ;  /* 0xffffff9c14547950 */ /* 0x000fec0003c3ffff */
        .type           $_Z10J_EVALUATEPfS_S_$_Z8J_0_8_11PfS_,@function
        .size           $_Z10J_EVALUATEPfS_S_$_Z8J_0_8_11PfS_,($_Z10J_EVALUATEPfS_S_$_Z8J_0_8_12PfS_ - $_Z10J_EVALUATEPfS_S_$_Z8J_0_8_11PfS_)
$_Z10J_EVALUATEPfS_S_$_Z8J_0_8_11PfS_:
[----:B------:R-:W-:Y:S01]  /*62b0*/  MOV R4, RZ ;  /* 0x000000ff00047202 */ /* 0x000fe20000000f00 */
[----:B------:R-:W-:Y:S06]  /*62c0*/  RET.REL.NODEC R20 `(_Z10J_EVALUATEPfS_S_) ;  /* 0xffffff9c144c7950 */ /* 0x000fec0003c3ffff */
        .type           $_Z10J_EVALUATEPfS_S_$_Z8J_0_8_12PfS_,@function
        .size           $_Z10J_EVALUATEPfS_S_$_Z8J_0_8_12PfS_,($_Z10J_EVALUATEPfS_S_$_Z8J_0_8_13PfS_ - $_Z10J_EVALUATEPfS_S_$_Z8J_0_8_12PfS_)
$_Z10J_EVALUATEPfS_S_$_Z8J_0_8_12PfS_:
[----:B------:R-:W-:Y:S01]  /*62d0*/  IMAD.MOV.U32 R4, RZ, RZ, RZ ;  /* 0x000000ffff047224 */ /* 0x000fe200078e00ff */
[----:B------:R-:W-:Y:S06]  /*62e0*/  RET.REL.NODEC R20 `(_Z10J_EVALUATEPfS_S_) ;  /* 0xffffff9c14447950 */ /* 0x000fec0003c3ffff */
        .type           $_Z10J_EVALUATEPfS_S_$_Z8J_0_8_13PfS_,@function
        .size           $_Z10J_EVALUATEPfS_S_$_Z8J_0_8_13PfS_,($_Z10J_EVALUATEPfS_S_$_Z8J_0_8_14PfS_ - $_Z10J_EVALUATEPfS_S_$_Z8J_0_8_13PfS_)
$_Z10J_EVALUATEPfS_S_$_Z8J_0_8_13PfS_:
[----:B------:R-:W-:Y:S01]  /*62f0*/  HFMA2 R4, -RZ, RZ, 0, 0 ;  /* 0x00000000ff047431 */ /* 0x000fe200000001ff */
[----:B------:R-:W-:Y:S06]  /*6300*/  RET.REL.NODEC R20 `(_Z10J_EVALUATEPfS_S_) ;  /* 0xffffff9c143c7950 */ /* 0x000fec0003c3ffff */
        .type           $_Z10J_EVALUATEPfS_S_$_Z8J_0_8_14PfS_,@function
        .size           $_Z10J_EVALUATEPfS_S_$_Z8J_0_8_14PfS_,($_Z10J_EVALUATEPfS_S_$_Z8J_0_8_15PfS_ - $_Z10J_EVALUATEPfS_S_$_Z8J_0_8_14PfS_)
$_Z10J_EVALUATEPfS_S_$_Z8J_0_8_14PfS_:
[----:B------:R-:W-:Y:S01]  /*6310*/  IMAD.MOV.U32 R4, RZ, RZ, RZ ;  /* 0x000000ffff047224 */ /* 0x000fe200078e00ff */
[----:B------:R-:W-:Y:S06]  /*6320*/  RET.REL.NODEC R20 `(_Z10J_EVALUATEPfS_S_) ;  /* 0xffffff9c14347950 */ /* 0x000fec0003c3ffff */
        .type           $_Z10J_EVALUATEPfS_S_$_Z8J_0_8_15PfS_,@function
        .size           $_Z10J_EVALUATEPfS_S_$_Z8J_0_8_15PfS_,($_Z10J_EVALUATEPfS_S_$_Z8J_0_8_16PfS_ - $_Z10J_EVALUATEPfS_S_$_Z8J_0_8_15PfS_)
$_Z10J_EVALUATEPfS_S_$_Z8J_0_8_15PfS_:
[----:B------:R-:W-:Y:S01]  /*6330*/  MOV R4, RZ ;  /* 0x000000ff00047202 */ /* 0x000fe20000000f00 */
[----:B------:R-:W-:Y:S06]  /*6340*/  RET.REL.NODEC R20 `(_Z10J_EVALUATEPfS_S_) ;  /* 0xffffff9c142c7950 */ /* 0x000fec0003c3ffff */
        .type           $_Z10J_EVALUATEPfS_S_$_Z8J_0_8_16PfS_,@function
        .size           $_Z10J_EVALUATEPfS_S_$_Z8J_0_8_16PfS_,($_Z10J_EVALUATEPfS_S_$_Z8J_0_8_17PfS_ - $_Z10J_EVALUATEPfS_S_$_Z8J_0_8_16PfS_)
$_Z10J_EVALUATEPfS_S_$_Z8J_0_8_16PfS_:
        /* <DEDUP_REMOVED lines=10> */
        .type           $_Z10J_EVALUATEPfS_S_$_Z8J_0_8_17PfS_,@function
        .size           $_Z10J_EVALUATEPfS_S_$_Z8J_0_8_17PfS_,($_Z10J_EVALUATEPfS_S_$_Z8J_0_8_18PfS_ - $_Z10J_EVALUATEPfS_S_$_Z8J_0_8_17PfS_)
$_Z10J_EVALUATEPfS_S_$_Z8J_0_8_17PfS_:
[----:B------:R-:W-:Y:S01]  /*63f0*/  IMAD.MOV.U32 R4, RZ, RZ, RZ ;  /* 0x000000ffff047224 */ /* 0x000fe200078e00ff */
[----:B------:R-:W-:Y:S06]  /*6400*/  RET.REL.NODEC R20 `(_Z10J_EVALUATEPfS_S_) ;  /* 0xffffff9814fc7950 */ /* 0x000fec0003c3ffff */
        .type           $_Z10J_EVALUATEPfS_S_$_Z8J_0_8_18PfS_,@function
        .size           $_Z10J_EVALUATEPfS_S_$_Z8J_0_8_18PfS_,($_Z10J_EVALUATEPfS_S_$_Z8J_0_8_19PfS_ - $_Z10J_EVALUATEPfS_S_$_Z8J_0_8_18PfS_)
$_Z10J_EVALUATEPfS_S_$_Z8J_0_8_18PfS_:
[----:B------:R-:W-:Y:S01]  /*6410*/  HFMA2 R4, -RZ, RZ, 0, 0 ;  /* 0x00000000ff047431 */ /* 0x000fe200000001ff */
[----:B------:R-:W-:Y:S06]  /*6420*/  RET.REL.NODEC R20 `(_Z10J_EVALUATEPfS_S_) ;  /* 0xffffff9814f47950 */ /* 0x000fec0003c3ffff */
        .type           $_Z10J_EVALUATEPfS_S_$_Z8J_0_8_19PfS_,@function
        .size           $_Z10J_EVALUATEPfS_S_$_Z8J_0_8_19PfS_,($_Z10J_EVALUATEPfS_S_$_Z8J_0_8_20PfS_ - $_Z10J_EVALUATEPfS_S_$_Z8J_0_8_19PfS_)
$_Z10J_EVALUATEPfS_S_$_Z8J_0_8_19PfS_:
[----:B------:R-:W-:Y:S01]  /*6430*/  IMAD.MOV.U32 R4, RZ, RZ, RZ ;  /* 0x000000ffff047224 */ /* 0x000fe200078e00ff */
[----:B------:R-:W-:Y:S06]  /*6440*/  RET.REL.NODEC R20 `(_Z10J_EVALUATEPfS_S_) ;  /* 0xffffff9814ec7950 */ /* 0x000fec0003c3ffff */
        .type           $_Z10J_EVALUATEPfS_S_$_Z8J_0_8_20PfS_,@function
        .size           $_Z10J_EVALUATEPfS_S_$_Z8J_0_8_20PfS_,($_Z10J_EVALUATEPfS_S_$_Z8J_0_8_21PfS_ - $_Z10J_EVALUATEPfS_S_$_Z8J_0_8_20PfS_)
$_Z10J_EVALUATEPfS_S_$_Z8J_0_8_20PfS_:
[----:B------:R-:W-:Y:S01]  /*6450*/  MOV R4, RZ ;  /* 0x000000ff00047202 */ /* 0x000fe20000000f00 */
[----:B------:R-:W-:Y:S06]  /*6460*/  RET.REL.NODEC R20 `(_Z10J_EVALUATEPfS_S_) ;  /* 0xffffff9814e47950 */ /* 0x000fec0003c3ffff */
        .type           $_Z10J_EVALUATEPfS_S_$_Z8J_0_8_21PfS_,@function
        .size           $_Z10J_EVALUATEPfS_S_$_Z8J_0_8_21PfS_,($_Z10J_EVALUATEPfS_S_$_Z8J_0_9_10PfS_ - $_Z10J_EVALUATEPfS_S_$_Z8J_0_8_21PfS_)
$_Z10J_EVALUATEPfS_S_$_Z8J_0_8_21PfS_:
[----:B------:R-:W-:Y:S01]  /*6470*/  IMAD.MOV.U32 R4, RZ, RZ, RZ ;  /* 0x000000ffff047224 */ /* 0x000fe200078e00ff */
[----:B------:R-:W-:Y:S06]  /*6480*/  RET.REL.NODEC R20 `(_Z10J_EVALUATEPfS_S_) ;  /* 0xffffff9814dc7950 */ /* 0x000fec0003c3ffff */
        .type           $_Z10J_EVALUATEPfS_S_$_Z8J_0_9_10PfS_,@function
        .size           $_Z10J_EVALUATEPfS_S_$_Z8J_0_9_10PfS_,($_Z10J_EVALUATEPfS_S_$_Z8J_0_9_11PfS_ - $_Z10J_EVALUATEPfS_S_$_Z8J_0_9_10PfS_)
$_Z10J_EVALUATEPfS_S_$_Z8J_0_9_10PfS_:
[----:B------:R-:W-:Y:S01]  /*6490*/  HFMA2 R4, -RZ, RZ, 0, 0 ;  /* 0x00000000ff047431 */ /* 0x000fe200000001ff */
[----:B------:R-:W-:Y:S06]  /*64a0*/  RET.REL.NODEC R20 `(_Z10J_EVALUATEPfS_S_) ;  /* 0xffffff9814d47950 */ /* 0x000fec0003c3ffff */
        .type           $_Z10J_EVALUATEPfS_S_$_Z8J_0_9_11PfS_,@function
        .size           $_Z10J_EVALUATEPfS_S_$_Z8J_0_9_11PfS_,($_Z10J_EVALUATEPfS_S_$_Z8J_0_9_12PfS_ - $_Z10J_EVALUATEPfS_S_$_Z8J_0_9_11PfS_)
$_Z10J_EVALUATEPfS_S_$_Z8J_0_9_11PfS_:
[----:B------:R-:W-:Y:S01]  /*64b0*/  IMAD.MOV.U32 R4, RZ, RZ, RZ ;  /* 0x000000ffff047224 */ /* 0x000fe200078e00ff */
[----:B------:R-:W-:Y:S06]  /*64c0*/  RET.REL.NODEC R20 `(_Z10J_EVALUATEPfS_S_) ;  /* 0xffffff9814cc7950 */ /* 0x000fec0003c3ffff */
        .type           $_Z10J_EVALUATEPfS_S_$_Z8J_0_9_12PfS_,@function
        .size           $_Z10J_EVALUATEPfS_S_$_Z8J_0_9_12PfS_,($_Z10J_EVALUATEPfS_S_$_Z8J_0_9_13PfS_ - $_Z10J_EVALUATEPfS_S_$_Z8J_0_9_12PfS_)
$_Z10J_EVALUATEPfS_S_$_Z8J_0_9_12PfS_:
[----:B------:R-:W-:Y:S01]  /*64d0*/  MOV R4, RZ ;  /* 0x000000ff00047202 */ /* 0x000fe20000000f00 */
[----:B------:R-:W-:Y:S06]  /*64e0*/  RET.REL.NODEC R20 `(_Z10J_EVALUATEPfS_S_) ;  /* 0xffffff9814c47950 */ /* 0x000fec0003c3ffff */
        .type           $_Z10J_EVALUATEPfS_S_$_Z8J_0_9_13PfS_,@function
        .size           $_Z10J_EVALUATEPfS_S_$_Z8J_0_9_13PfS_,($_Z10J_EVALUATEPfS_S_$_Z8J_0_9_14PfS_ - $_Z10J_EVALUATEPfS_S_$_Z8J_0_9_13PfS_)
$_Z10J_EVALUATEPfS_S_$_Z8J_0_9_13PfS_:
[----:B------:R-:W-:Y:S01]  /*64f0*/  IMAD.MOV.U32 R4, RZ, RZ, RZ ;  /* 0x000000ffff047224 */ /* 0x000fe200078e00ff */
[----:B------:R-:W-:Y:S06]  /*6500*/  RET.REL.NODEC R20 `(_Z10J_EVALUATEPfS_S_) ;  /* 0xffffff9814bc7950 */ /* 0x000fec0003c3ffff */
        .type           $_Z10J_EVALUATEPfS_S_$_Z8J_0_9_14PfS_,@function
        .size           $_Z10J_EVALUATEPfS_S_$_Z8J_0_9_14PfS_,($_Z10J_EVALUATEPfS_S_$_Z8J_0_9_15PfS_ - $_Z10J_EVALUATEPfS_S_$_Z8J_0_9_14PfS_)
$_Z10J_EVALUATEPfS_S_$_Z8J_0_9_14PfS_:
[----:B------:R-:W-:Y:S01]  /*6510*/  HFMA2 R4, -RZ, RZ, 0, 0 ;  /* 0x00000000ff047431 */ /* 0x000fe200000001ff */
[----:B------:R-:W-:Y:S06]  /*6520*/  RET.REL.NODEC R20 `(_Z10J_EVALUATEPfS_S_) ;  /* 0xffffff9814b47950 */ /* 0x000fec0003c3ffff */
        .type           $_Z10J_EVALUATEPfS_S_$_Z8J_0_9_15PfS_,@function
        .size           $_Z10J_EVALUATEPfS_S_$_Z8J_0_9_15PfS_,($_Z10J_EVALUATEPfS_S_$_Z8J_0_9_16PfS_ - $_Z10J_EVALUATEPfS_S_$_Z8J_0_9_15PfS_)
$_Z10J_EVALUATEPfS_S_$_Z8J_0_9_15PfS_:
[----:B------:R-:W-:Y:S01]  /*6530*/  IMAD.MOV.U32 R4, RZ, RZ, RZ ;  /* 0x000000ffff047224 */ /* 0x000fe200078e00ff */
[----:B------:R-:W-:Y:S06]  /*6540*/  RET.REL.NODEC R20 `(_Z10J_EVALUATEPfS_S_) ;  /* 0xffffff9814ac7950 */ /* 0x000fec0003c3ffff */
        .type           $_Z10J_EVALUATEPfS_S_$_Z8J_0_9_16PfS_,@function
        .size           $_Z10J_EVALUATEPfS_S_$_Z8J_0_9_16PfS_,($_Z10J_EVALUATEPfS_S_$_Z8J_0_9_17PfS_ - $_Z10J_EVALUATEPfS_S_$_Z8J_0_9_16PfS_)
$_Z10J_EVALUATEPfS_S_$_Z8J_0_9_16PfS_:
[----:B------:R-:W-:Y:S01]  /*6550*/  MOV R4, RZ ;  /* 0x000000ff00047202 */ /* 0x000fe20000000f00 */
[----:B------:R-:W-:Y:S06]  /*6560*/  RET.REL.NODEC R20 `(_Z10J_EVALUATEPfS_S_) ;  /* 0xffffff9814a47950 */ /* 0x000fec0003c3ffff */
        .type           $_Z10J_EVALUATEPfS_S_$_Z8J_0_9_17PfS_,@function
        .size           $_Z10J_EVALUATEPfS_S_$_Z8J_0_9_17PfS_,($_Z10J_EVALUATEPfS_S_$_Z8J_0_9_18PfS_ - $_Z10J_EVALUATEPfS_S_$_Z8J_0_9_17PfS_)
$_Z10J_EVALUATEPfS_S_$_Z8J_0_9_17PfS_:
        /* <DEDUP_REMOVED lines=10> */
        .type           $_Z10J_EVALUATEPfS_S_$_Z8J_0_9_18PfS_,@function
        .size           $_Z10J_EVALUATEPfS_S_$_Z8J_0_9_18PfS_,($_Z10J_EVALUATEPfS_S_$_Z8J_0_9_19PfS_ - $_Z10J_EVALUATEPfS_S_$_Z8J_0_9_18PfS_)
$_Z10J_EVALUATEPfS_S_$_Z8J_0_9_18PfS_:
[----:B------:R-:W-:Y:S01]  /*6610*/  IMAD.MOV.U32 R4, RZ, RZ, RZ ;  /* 0x000000ffff047224 */ /* 0x000fe200078e00ff */
[----:B------:R-:W-:Y:S06]  /*6620*/  RET.REL.NODEC R20 `(_Z10J_EVALUATEPfS_S_) ;  /* 0xffffff9814747950 */ /* 0x000fec0003c3ffff */
        .type           $_Z10J_EVALUATEPfS_S_$_Z8J_0_9_19PfS_,@function
        .size           $_Z10J_EVALUATEPfS_S_$_Z8J_0_9_19PfS_,($_Z10J_EVALUATEPfS_S_$_Z8J_0_9_20PfS_ - $_Z10J_EVALUATEPfS_S_$_Z8J_0_9_19PfS_)
$_Z10J_EVALUATEPfS_S_$_Z8J_0_9_19PfS_:
[----:B------:R-:W-:Y:S01]  /*6630*/  HFMA2 R4, -RZ, RZ, 0, 0 ;  /* 0x00000000ff047431 */ /* 0x000fe200000001ff */
[----:B------:R-:W-:Y:S06]  /*6640*/  RET.REL.NODEC R20 `(_Z10J_EVALUATEPfS_S_) ;  /* 0xffffff98146c7950 */ /* 0x000fec0003c3ffff */
        .type           $_Z10J_EVALUATEPfS_S_$_Z8J_0_9_20PfS_,@function
        .size           $_Z10J_EVALUATEPfS_S_$_Z8J_0_9_20PfS_,($_Z10J_EVALUATEPfS_S_$_Z8J_0_9_21PfS_ - $_Z10J_EVALUATEPfS_S_$_Z8J_0_9_20PfS_)
$_Z10J_EVALUATEPfS_S_$_Z8J_0_9_20PfS_:
[----:B------:R-:W-:Y:S01]  /*6650*/  IMAD.MOV.U32 R4, RZ, RZ, RZ ;  /* 0x000000ffff047224 */ /* 0x000fe200078e00ff */
[----:B------:R-:W-:Y:S06]  /*6660*/  RET.REL.NODEC R20 `(_Z10J_EVALUATEPfS_S_) ;  /* 0xffffff9814647950 */ /* 0x000fec0003c3ffff */
        .type           $_Z10J_EVALUATEPfS_S_$_Z8J_0_9_21PfS_,@function
        .size           $_Z10J_EVALUATEPfS_S_$_Z8J_0_9_21PfS_,($_Z10J_EVALUATEPfS_S_$_Z8J_1_0_10PfS_ - $_Z10J_EVALUATEPfS_S_$_Z8J_0_9_21PfS_)
$_Z10J_EVALUATEPfS_S_$_Z8J_0_9_21PfS_:
[----:B------:R-:W-:Y:S01]  /*6670*/  MOV R4, RZ ;  /* 0x000000ff00047202 */ /* 0x000fe20000000f00 */
[----:B------:R-:W-:Y:S06]  /*6680*/  RET.REL.NODEC R20 `(_Z10J_EVALUATEPfS_S_) ;  /* 0xffffff98145c7950 */ /* 0x000fec0003c3ffff */
        .type           $_Z10J_EVALUATEPfS_S_$_Z8J_1_0_10PfS_,@function
        .size           $_Z10J_EVALUATEPfS_S_$_Z8J_1_0_10PfS_,($_Z10J_EVALUATEPfS_S_$_Z8J_1_0_11PfS_ - $_Z10J_EVALUATEPfS_S_$_Z8J_1_0_10PfS_)
$_Z10J_EVALUATEPfS_S_$_Z8J_1_0_10PfS_:
[----:B------:R-:W-:Y:S01]  /*6690*/  IMAD.MOV.U32 R4, RZ, RZ, RZ ;  /* 0x000000ffff047224 */ /* 0x000fe200078e00ff */
[----:B------:R-:W-:Y:S06]  /*66a0*/  RET.REL.NODEC R20 `(_Z10J_EVALUATEPfS_S_) ;  /* 0xffffff9814547950 */ /* 0x000fec0003c3ffff */
        .type           $_Z10J_EVALUATEPfS_S_$_Z8J_1_0_11PfS_,@function
        .size           $_Z10J_EVALUATEPfS_S_$_Z8J_1_0_11PfS_,($_Z10J_EVALUATEPfS_S_$_Z8J_1_0_12PfS_ - $_Z10J_EVALUATEPfS_S_$_Z8J_1_0_11PfS_)
$_Z10J_EVALUATEPfS_S_$_Z8J_1_0_11PfS_:
[----:B------:R-:W-:Y:S01]  /*66b0*/  HFMA2 R4, -RZ, RZ, 0, 0 ;  /* 0x00000000ff047431 */ /* 0x000fe200000001ff */
[----:B------:R-:W-:Y:S06]  /*66c0*/  RET.REL.NODEC R20 `(_Z10J_EVALUATEPfS_S_) ;  /* 0xffffff98144c7950 */ /* 0x000fec0003c3ffff */
        .type           $_Z10J_EVALUATEPfS_S_$_Z8J_1_0_12PfS_,@function
        .size           $_Z10J_EVALUATEPfS_S_$_Z8J_1_0_12PfS_,($_Z10J_EVALUATEPfS_S_$_Z8J_1_0_13PfS_ - $_Z10J_EVALUATEPfS_S_$_Z8J_1_0_12PfS_)
$_Z10J_EVALUATEPfS_S_$_Z8J_1_0_12PfS_:
[----:B------:R-:W-:Y:S01]  /*66d0*/  IMAD.MOV.U32 R4, RZ, RZ, RZ ;  /* 0x000000ffff047224 */ /* 0x000fe200078e00ff */
[----:B------:R-:W-:Y:S06]  /*66e0*/  RET.REL.NODEC R20 `(_Z10J_EVALUATEPfS_S_) ;  /* 0xffffff9814447950 */ /* 0x000fec0003c3ffff */
        .type           $_Z10J_EVALUATEPfS_S_$_Z8J_1_0_13PfS_,@function
        .size           $_Z10J_EVALUATEPfS_S_$_Z8J_1_0_13PfS_,($_Z10J_EVALUATEPfS_S_$_Z8J_1_0_14PfS_ - $_Z10J_EVALUATEPfS_S_$_Z8J_1_0_13PfS_)
$_Z10J_EVALUATEPfS_S_$_Z8J_1_0_13PfS_:
[----:B------:R-:W-:Y:S01]  /*66f0*/  MOV R4, RZ ;  /* 0x000000ff00047202 */ /* 0x000fe20000000f00 */
[----:B------:R-:W-:Y:S06]  /*6700*/  RET.REL.NODEC R20 `(_Z10J_EVALUATEPfS_S_) ;  /* 0xffffff98143c7950 */ /* 0x000fec0003c3ffff */
        .type           $_Z10J_EVALUATEPfS_S_$_Z8J_1_0_14PfS_,@function
        .size           $_Z10J_EVALUATEPfS_S_$_Z8J_1_0_14PfS_,($_Z10J_EVALUATEPfS_S_$_Z8J_1_0_15PfS_ - $_Z10J_EVALUATEPfS_S_$_Z8J_1_0_14PfS_)
$_Z10J_EVALUATEPfS_S_$_Z8J_1_0_14PfS_:
[----:B------:R-:W-:Y:S01]  /*6710*/  IMAD.MOV.U32 R4, RZ, RZ, RZ ;  /* 0x000000ffff047224 */ /* 0x000fe200078e00ff */
[----:B------:R-:W-:Y:S06]  /*6720*/  RET.REL.NODEC R20 `(_Z10J_EVALUATEPfS_S_) ;  /* 0xffffff9814347950 */ /* 0x000fec0003c3ffff */
        .type           $_Z10J_EVALUATEPfS_S_$_Z8J_1_0_15PfS_,@function
        .size           $_Z10J_EVALUATEPfS_S_$_Z8J_1_0_15PfS_,($_Z10J_EVALUATEPfS_S_$_Z8J_1_0_16PfS_ - $_Z10J_EVALUATEPfS_S_$_Z8J_1_0_15PfS_)
$_Z10J_EVALUATEPfS_S_$_Z8J_1_0_15PfS_:
[----:B------:R-:W-:Y:S01]  /*6730*/  HFMA2 R4, -RZ, RZ, 0, 0 ;  /* 0x00000000ff047431 */ /* 0x000fe200000001ff */
[----:B------:R-:W-:Y:S06]  /*6740*/  RET.REL.NODEC R20 `(_Z10J_EVALUATEPfS_S_) ;  /* 0xffffff98142c7950 */ /* 0x000fec0003c3ffff */
        .type           $_Z10J_EVALUATEPfS_S_$_Z8J_1_0_16PfS_,@function
        .size           $_Z10J_EVALUATEPfS_S_$_Z8J_1_0_16PfS_,($_Z10J_EVALUATEPfS_S_$_Z8J_1_0_17PfS_ - $_Z10J_EVALUATEPfS_S_$_Z8J_1_0_16PfS_)
$_Z10J_EVALUATEPfS_S_$_Z8J_1_0_16PfS_:
[----:B------:R-:W-:Y:S01]  /*6750*/  IMAD.MOV.U32 R4, RZ, RZ, RZ ;  /* 0x000000ffff047224 */ /* 0x000fe200078e00ff */
[----:B------:R-:W-:Y:S06]  /*6760*/  RET.REL.NODEC R20 `(_Z10J_EVALUATEPfS_S_) ;  /* 0xffffff9814247950 */ /* 0x000fec0003c3ffff */
        .type           $_Z10J_EVALUATEPfS_S_$_Z8J_1_0_17PfS_,@function
        .size           $_Z10J_EVALUATEPfS_S_$_Z8J_1_0_17PfS_,($_Z10J_EVALUATEPfS_S_$_Z8J_1_0_18PfS_ - $_Z10J_EVALUATEPfS_S_$_Z8J_1_0_17PfS_)
$_Z10J_EVALUATEPfS_S_$_Z8J_1_0_17PfS_:
[----:B------:R-:W-:Y:S01]  /*6770*/  MOV R4, RZ ;  /* 0x000000ff00047202 */ /* 0x000fe20000000f00 */
[----:B------:R-:W-:Y:S06]  /*6780*/  RET.REL.NODEC R20 `(_Z10J_EVALUATEPfS_S_) ;  /* 0xffffff98141c7950 */ /* 0x000fec0003c3ffff */
        .type           $_Z10J_EVALUATEPfS_S_$_Z8J_1_0_18PfS_,@function
        .size           $_Z10J_EVALUATEPfS_S_$_Z8J_1_0_18PfS_,($_Z10J_EVALUATEPfS_S_$_Z8J_1_0_19PfS_ - $_Z10J_EVALUATEPfS_S_$_Z8J_1_0_18PfS_)
$_Z10J_EVALUATEPfS_S_$_Z8J_1_0_18PfS_:
[----:B------:R-:W-:Y:S01]  /*6790*/  IMAD.MOV.U32 R4, RZ, RZ, RZ ;  /* 0x000000ffff047224 */ /* 0x000fe200078e00ff */
[----:B------:R-:W-:Y:S06]  /*67a0*/  RET.REL.NODEC R20 `(_Z10J_EVALUATEPfS_S_) ;  /* 0xffffff9814147950 */ /* 0x000fec0003c3ffff */
        .type           $_Z10J_EVALUATEPfS_S_$_Z8J_1_0_19PfS_,@function
        .size           $_Z10J_EVALUATEPfS_S_$_Z8J_1_0_19PfS_,($_Z10J_EVALUATEPfS_S_$_Z8J_1_0_20PfS_ - $_Z10J_EVALUATEPfS_S_$_Z8J_1_0_19PfS_)
$_Z10J_EVALUATEPfS_S_$_Z8J_1_0_19PfS_:
[----:B------:R-:W-:Y:S01]  /*67b0*/  HFMA2 R4, -RZ, RZ, 0, 0 ;  /* 0x00000000ff047431 */ /* 0x000fe200000001ff */
[----:B------:R-:W-:Y:S06]  /*67c0*/  RET.REL.NODEC R20 `(_Z10J_EVALUATEPfS_S_) ;  /* 0xffffff98140c7950 */ /* 0x000fec0003c3ffff */
        .type           $_Z10J_EVALUATEPfS_S_$_Z8J_1_0_20PfS_,@function
        .size           $_Z10J_EVALUATEPfS_S_$_Z8J_1_0_20PfS_,($_Z10J_EVALUATEPfS_S_$_Z8J_1_0_21PfS_ - $_Z10J_EVALUATEPfS_S_$_Z8J_1_0_20PfS_)
$_Z10J_EVALUATEPfS_S_$_Z8J_1_0_20PfS_:
[----:B------:R-:W-:Y:S01]  /*67d0*/  IMAD.MOV.U32 R4, RZ, RZ, RZ ;  /* 0x000000ffff047224 */ /* 0x000fe200078e00ff */
[----:B------:R-:W-:Y:S06]  /*67e0*/  RET.REL.NODEC R20 `(_Z10J_EVALUATEPfS_S_) ;  /* 0xffffff9814047950 */ /* 0x000fec0003c3ffff */
        .type           $_Z10J_EVALUATEPfS_S_$_Z8J_1_0_21PfS_,@function
        .size           $_Z10J_EVALUATEPfS_S_$_Z8J_1_0_21PfS_,($_Z10J_EVALUATEPfS_S_$_Z8J_1_10_0PfS_ - $_Z10J_EVALUATEPfS_S_$_Z8J_1_0_21PfS_)
$_Z10J_EVALUATEPfS_S_$_Z8J_1_0_21PfS_:
[----:B------:R-:W-:Y:S01]  /*67f0*/  MOV R4, RZ ;  /* 0x000000ff00047202 */ /* 0x000fe20000000f00 */
[----:B------:R-:W-:Y:S06]  /*6800*/  RET.REL.NODEC R20 `(_Z10J_EVALUATEPfS_S_) ;  /* 0xffffff9414fc7950 */ /* 0x000fec0003c3ffff */
        .type           $_Z10J_EVALUATEPfS_S_$_Z8J_1_10_0PfS_,@function
        .size           $_Z10J_EVALUATEPfS_S_$_Z8J_1_10_0PfS_,($_Z10J_EVALUATEPfS_S_$_Z8J_1_10_1PfS_ - $_Z10J_EVALUATEPfS_S_$_Z8J_1_10_0PfS_)
$_Z10J_EVALUATEPfS_S_$_Z8J_1_10_0PfS_:
[----:B------:R-:W-:Y:S01]  /*6810*/  IMAD.MOV.U32 R4, RZ, RZ, RZ ;  /* 0x000000ffff047224 */ /* 0x000fe200078e00ff */
[----:B------:R-:W-:Y:S06]  /*6820*/  RET.REL.NODEC R20 `(_Z10J_EVALUATEPfS_S_) ;  /* 0xffffff9414f47950 */ /* 0x000fec0003c3ffff */
        .type           $_Z10J_EVALUATEPfS_S_$_Z8J_1_10_1PfS_,@function
        .size           $_Z10J_EVALUATEPfS_S_$_Z8J_1_10_1PfS_,($_Z10J_EVALUATEPfS_S_$_Z8J_1_10_2PfS_ - $_Z10J_EVALUATEPfS_S_$_Z8J_1_10_1PfS_)
$_Z10J_EVALUATEPfS_S_$_Z8J_1_10_1PfS_:
[----:B------:R-:W-:Y:S01]  /*6830*/  HFMA2 R4, -RZ, RZ, 0, 0 ;  /* 0x00000000ff047431 */ /* 0x000fe200000001ff */
[----:B------:R-:W-:Y:S06]  /*6840*/  RET.REL.NODEC R20 `(_Z10J_EVALUATEPfS_S_) ;  /* 0xffffff9414ec7950 */ /* 0x000fec0003c3ffff */
        .type           $_Z10J_EVALUATEPfS_S_$_Z8J_1_10_2PfS_,@function
        .size           $_Z10J_EVALUATEPfS_S_$_Z8J_1_10_2PfS_,($_Z10J_EVALUATEPfS_S_$_Z8J_1_10_3PfS_ - $_Z10J_EVALUATEPfS_S_$_Z8J_1_10_2PfS_)
$_Z10J_EVALUATEPfS_S_$_Z8J_1_10_2PfS_:
[----:B------:R-:W-:Y:S01]  /*6850*/  IMAD.MOV.U32 R4, RZ, RZ, RZ ;  /* 0x000000ffff047224 */ /* 0x000fe200078e00ff */
[----:B------:R-:W-:Y:S06]  /*6860*/  RET.REL.NODEC R20 `(_Z10J_EVALUATEPfS_S_) ;  /* 0xffffff9414e47950 */ /* 0x000fec0003c3ffff */
        .type           $_Z10J_EVALUATEPfS_S_$_Z8J_1_10_3PfS_,@function
        .size           $_Z10J_EVALUATEPfS_S_$_Z8J_1_10_3PfS_,($_Z10J_EVALUATEPfS_S_$_Z8J_1_10_4PfS_ - $_Z10J_EVALUATEPfS_S_$_Z8J_1_10_3PfS_)
$_Z10J_EVALUATEPfS_S_$_Z8J_1_10_3PfS_:
[----:B------:R-:W-:Y:S01]  /*6870*/  MOV R4, RZ ;  /* 0x000000ff00047202 */ /* 0x000fe20000000f00 */
[----:B------:R-:W-:Y:S06]  /*6880*/  RET.REL.NODEC R20 `(_Z10J_EVALUATEPfS_S_) ;  /* 0xffffff9414dc7950 */ /* 0x000fec0003c3ffff */
        .type           $_Z10J_EVALUATEPfS_S_$_Z8J_1_10_4PfS_,@function
        .size           $_Z10J_EVALUATEPfS_S_$_Z8J_1_10_4PfS_,($_Z10J_EVALUATEPfS_S_$_Z8J_1_10_5PfS_ - $_Z10J_EVALUATEPfS_S_$_Z8J_1_10_4PfS_)
$_Z10J_EVALUATEPfS_S_$_Z8J_1_10_4PfS_:
[----:B------:R-:W-:Y:S01]  /*6890*/  IMAD.MOV.U32 R4, RZ, RZ, RZ ;  /* 0x000000ffff047224 */ /* 0x000fe200078e00ff */
[----:B------:R-:W-:Y:S06]  /*68a0*/  RET.REL.NODEC R20 `(_Z10J_EVALUATEPfS_S_) ;  /* 0xffffff9414d47950 */ /* 0x000fec0003c3ffff */
        .type           $_Z10J_EVALUATEPfS_S_$_Z8J_1_10_5PfS_,@function
        .size           $_Z10J_EVALUATEPfS_S_$_Z8J_1_10_5PfS_,($_Z10J_EVALUATEPfS_S_$_Z8J_1_10_6PfS_ - $_Z10J_EVALUATEPfS_S_$_Z8J_1_10_5PfS_)
$_Z10J_EVALUATEPfS_S_$_Z8J_1_10_5PfS_:
[----:B------:R-:W-:Y:S01]  /*68b0*/  HFMA2 R4, -RZ, RZ, 0, 0 ;  /* 0x00000000ff047431 */ /* 0x000fe200000001ff */
[----:B------:R-:W-:Y:S06]  /*68c0*/  RET.REL.NODEC R20 `(_Z10J_EVALUATEPfS_S_) ;  /* 0xffffff9414cc7950 */ /* 0x000fec0003c3ffff */
        .type           $_Z10J_EVALUATEPfS_S_$_Z8J_1_10_6PfS_,@function
        .size           $_Z10J_EVALUATEPfS_S_$_Z8J_1_10_6PfS_,($_Z10J_EVALUATEPfS_S_$_Z8J_1_10_7PfS_ - $_Z10J_EVALUATEPfS_S_$_Z8J_1_10_6PfS_)
$_Z10J_EVALUATEPfS_S_$_Z8J_1_10_6PfS_:
[----:B------:R-:W-:Y:S01]  /*68d0*/  IMAD.MOV.U32 R4, RZ, RZ, RZ ;  /* 0x000000ffff047224 */ /* 0x000fe200078e00ff */
[----:B------:R-:W-:Y:S06]  /*68e0*/  RET.REL.NODEC R20 `(_Z10J_EVALUATEPfS_S_) ;  /* 0xffffff9414c47950 */ /* 0x000fec0003c3ffff */
        .type           $_Z10J_EVALUATEPfS_S_$_Z8J_1_10_7PfS_,@function
        .size           $_Z10J_EVALUATEPfS_S_$_Z8J_1_10_7PfS_,($_Z10J_EVALUATEPfS_S_$_Z8J_1_10_8PfS_ - $_Z10J_EVALUATEPfS_S_$_Z8J_1_10_7PfS_)
$_Z10J_EVALUATEPfS_S_$_Z8J_1_10_7PfS_:
[----:B------:R-:W-:Y:S01]  /*68f0*/  MOV R4, RZ ;  /* 0x000000ff00047202 */ /* 0x000fe20000000f00 */
[----:B------:R-:W-:Y:S06]  /*6900*/  RET.REL.NODEC R20 `(_Z10J_EVALUATEPfS_S_) ;  /* 0xffffff9414bc7950 */ /* 0x000fec0003c3ffff */
        .type           $_Z10J_EVALUATEPfS_S_$_Z8J_1_10_8PfS_,@function
        .size           $_Z10J_EVALUATEPfS_S_$_Z8J_1_10_8PfS_,($_Z10J_EVALUATEPfS_S_$_Z8J_1_10_9PfS_ - $_Z10J_EVALUATEPfS_S_$_Z8J_1_10_8PfS_)
$_Z10J_EVALUATEPfS_S_$_Z8J_1_10_8PfS_:
[----:B------:R-:W-:Y:S01]  /*6910*/  IMAD.MOV.U32 R4, RZ, RZ, RZ ;  /* 0x000000ffff047224 */ /* 0x000fe200078e00ff */
[----:B------:R-:W-:Y:S06]  /*6920*/  RET.REL.NODEC R20 `(_Z10J_EVALUATEPfS_S_) ;  /* 0xffffff9414b47950 */ /* 0x000fec0003c3ffff */
        .type           $_Z10J_EVALUATEPfS_S_$_Z8J_1_10_9PfS_,@function
        .size           $_Z10J_EVALUATEPfS_S_$_Z8J_1_10_9PfS_,($_Z10J_EVALUATEPfS_S_$_Z8J_1_11_0PfS_ - $_Z10J_EVALUATEPfS_S_$_Z8J_1_10_9PfS_)
$_Z10J_EVALUATEPfS_S_$_Z8J_1_10_9PfS_:
[----:B------:R-:W-:Y:S01]  /*6930*/  HFMA2 R4, -RZ, RZ, 0, 0 ;  /* 0x00000000ff047431 */ /* 0x000fe200000001ff */
[----:B------:R-:W-:Y:S06]  /*6940*/  RET.REL.NODEC R20 `(_Z10J_EVALUATEPfS_S_) ;  /* 0xffffff9414ac7950 */ /* 0x000fec0003c3ffff */
        .type           $_Z10J_EVALUATEPfS_S_$_Z8J_1_11_0PfS_,@function
        .size           $_Z10J_EVALUATEPfS_S_$_Z8J_1_11_0PfS_,($_Z10J_EVALUATEPfS_S_$_Z8J_1_11_1PfS_ - $_Z10J_EVALUATEPfS_S_$_Z8J_1_11_0PfS_)
$_Z10J_EVALUATEPfS_S_$_Z8J_1_11_0PfS_:
[----:B------:R-:W-:Y:S01]  /*6950*/  IMAD.MOV.U32 R4, RZ, RZ, RZ ;  /* 0x000000ffff047224 */ /* 0x000fe200078e00ff */
[----:B------:R-:W-:Y:S06]  /*6960*/  RET.REL.NODEC R20 `(_Z10J_EVALUATEPfS_S_) ;  /* 0xffffff9414a47950 */ /* 0x000fec0003c3ffff */
        .type           $_Z10J_EVALUATEPfS_S_$_Z8J_1_11_1PfS_,@function
        .size           $_Z10J_EVALUATEPfS_S_$_Z8J_1_11_1PfS_,($_Z10J_EVALUATEPfS_S_$_Z8J_1_11_2PfS_ - $_Z10J_EVALUATEPfS_S_$_Z8J_1_11_1PfS_)
$_Z10J_EVALUATEPfS_S_$_Z8J_1_11_1PfS_:
[----:B------:R-:W-:Y:S01]  /*6970*/  MOV R4, RZ ;  /* 0x000000ff00047202 */ /* 0x000fe20000000f00 */
[----:B------:R-:W-:Y:S06]  /*6980*/  RET.REL.NODEC R20 `(_Z10J_EVALUATEPfS_S_) ;  /* 0xffffff94149c7950 */ /* 0x000fec0003c3ffff */
        .type           $_Z10J_EVALUATEPfS_S_$_Z8J_1_11_2PfS_,@function
        .size           $_Z10J_EVALUATEPfS_S_$_Z8J_1_11_2PfS_,($_Z10J_EVALUATEPfS_S_$_Z8J_1_11_3PfS_ - $_Z10J_EVALUATEPfS_S_$_Z8J_1_11_2PfS_)
$_Z10J_EVALUATEPfS_S_$_Z8J_1_11_2PfS_:
[----:B------:R-:W-:Y:S01]  /*6990*/  IMAD.MOV.U32 R4, RZ, RZ, RZ ;  /* 0x000000ffff047224 */ /* 0x000fe200078e00ff */
[----:B------:R-:W-:Y:S06]  /*69a0*/  RET.REL.NODEC R20 `(_Z10J_EVALUATEPfS_S_) ;  /* 0xffffff9414947950 */ /* 0x000fec0003c3ffff */
        .type           $_Z10J_EVALUATEPfS_S_$_Z8J_1_11_3PfS_,@function
        .size           $_Z10J_EVALUATEPfS_S_$_Z8J_1_11_3PfS_,($_Z10J_EVALUATEPfS_S_$_Z8J_1_11_4PfS_ - $_Z10J_EVALUATEPfS_S_$_Z8J_1_11_3PfS_)
$_Z10J_EVALUATEPfS_S_$_Z8J_1_11_3PfS_:
[----:B------:R-:W-:Y:S01]  /*69b0*/  HFMA2 R4, -RZ, RZ, 0, 0 ;  /* 0x00000000ff047431 */ /* 0x000fe200000001ff */
[----:B------:R-:W-:Y:S06]  /*69c0*/  RET.REL.NODEC R20 `(_Z10J_EVALUATEPfS_S_) ;  /* 0xffffff94148c7950 */ /* 0x000fec0003c3ffff */
        .type           $_Z10J_EVALUATEPfS_S_$_Z8J_1_11_4PfS_,@function
        .size           $_Z10J_EVALUATEPfS_S_$_Z8J_1_11_4PfS_,($_Z10J_EVALUATEPfS_S_$_Z8J_1_11_5PfS_ - $_Z10J_EVALUATEPfS_S_$_Z8J_1_11_4PfS_)
$_Z10J_EVALUATEPfS_S_$_Z8J_1_11_4PfS_:
[----:B------:R-:W-:Y:S01]  /*69d0*/  IMAD.MOV.U32 R4, RZ, RZ, RZ ;  /* 0x000000ffff047224 */ /* 0x000fe200078e00ff */
[----:B------:R-:W-:Y:S06]  /*69e0*/  RET.REL.NODEC R20 `(_Z10J_EVALUATEPfS_S_) ;  /* 0xffffff9414847950 */ /* 0x000fec0003c3ffff */
        .type           $_Z10J_EVALUATEPfS_S_$_Z8J_1_11_5PfS_,@function
        .size           $_Z10J_EVALUATEPfS_S_$_Z8J_1_11_5PfS_,($_Z10J_EVALUATEPfS_S_$_Z8J_1_11_6PfS_ - $_Z10J_EVALUATEPfS_S_$_Z8J_1_11_5PfS_)
$_Z10J_EVALUATEPfS_S_$_Z8J_1_11_5PfS_:
[----:B------:R-:W-:Y:S01]  /*69f0*/  MOV R4, RZ ;  /* 0x000000ff00047202 */ /* 0x000fe20000000f00 */
[----:B------:R-:W-:Y:S06]  /*6a00*/  RET.REL.NODEC R20 `(_Z10J_EVALUATEPfS_S_) ;  /* 0xffffff94147c7950 */ /* 0x000fec0003c3ffff */
        .type           $_Z10J_EVALUATEPfS_S_$_Z8J_1_11_6PfS_,@function
        .size           $_Z10J_EVALUATEPfS_S_$_Z8J_1_11_6PfS_,($_Z10J_EVALUATEPfS_S_$_Z8J_1_11_7PfS_ - $_Z10J_EVALUATEPfS_S_$_Z8J_1_11_6PfS_)
$_Z10J_EVALUATEPfS_S_$_Z8J_1_11_6PfS_:
[----:B------:R-:W-:Y:S01]  /*6a10*/  IMAD.MOV.U32 R4, RZ, RZ, RZ ;  /* 0x000000ffff047224 */ /* 0x000fe200078e00ff */
[----:B------:R-:W-:Y:S06]  /*6a20*/  RET.REL.NODEC R20 `(_Z10J_EVALUATEPfS_S_) ;  /* 0xffffff9414747950 */ /* 0x000fec0003c3ffff */
        .type           $_Z10J_EVALUATEPfS_S_$_Z8J_1_11_7PfS_,@function
        .size           $_Z10J_EVALUATEPfS_S_$_Z8J_1_11_7PfS_,($_Z10J_EVALUATEPfS_S_$_Z8J_1_11_8PfS_ - $_Z10J_EVALUATEPfS_S_$_Z8J_1_11_7PfS_)
$_Z10J_EVALUATEPfS_S_$_Z8J_1_11_7PfS_:
[----:B------:R-:W-:Y:S01]  /*6a30*/  HFMA2 R4, -RZ, RZ, 0, 0 ;  /* 0x00000000ff047431 */ /* 0x000fe200000001ff */
[----:B------:R-:W-:Y:S06]  /*6a40*/  RET.REL.NODEC R20 `(_Z10J_EVALUATEPfS_S_) ;  /* 0xffffff94146c7950 */ /* 0x000fec0003c3ffff */
        .type           $_Z10J_EVALUATEPfS_S_$_Z8J_1_11_8PfS_,@function
        .size           $_Z10J_EVALUATEPfS_S_$_Z8J_1_11_8PfS_,($_Z10J_EVALUATEPfS_S_$_Z8J_1_11_9PfS_ - $_Z10J_EVALUATEPfS_S_$_Z8J_1_11_8PfS_)
$_Z10J_EVALUATEPfS_S_$_Z8J_1_11_8PfS_:
[----:B------:R-:W-:Y:S01]  /*6a50*/  IMAD.MOV.U32 R4, RZ, RZ, RZ ;  /* 0x000000ffff047224 */ /* 0x000fe200078e00ff */
[----:B------:R-:W-:Y:S06]  /*6a60*/  RET.REL.NODEC R20 `(_Z10J_EVALUATEPfS_S_) ;  /* 0xffffff9414647950 */ /* 0x000fec0003c3ffff */
        .type           $_Z10J_EVALUATEPfS_S_$_Z8J_1_11_9PfS_,@function
        .size           $_Z10J_EVALUATEPfS_S_$_Z8J_1_11_9PfS_,($_Z10J_EVALUATEPfS_S_$_Z8J_1_12_0PfS_ - $_Z10J_EVALUATEPfS_S_$_Z8J_1_11_9PfS_)
$_Z10J_EVALUATEPfS_S_$_Z8J_1_11_9PfS_:
[----:B------:R-:W-:Y:S01]  /*6a70*/  MOV R4, RZ ;  /* 0x000000ff00047202 */ /* 0x000fe20000000f00 */
[----:B------:R-:W-:Y:S06]  /*6a80*/  RET.REL.NODEC R20 `(_Z10J_EVALUATEPfS_S_) ;  /* 0xffffff94145c7950 */ /* 0x000fec0003c3ffff */
        .type           $_Z10J_EVALUATEPfS_S_$_Z8J_1_12_0PfS_,@function
        .size           $_Z10J_EVALUATEPfS_S_$_Z8J_1_12_0PfS_,($_Z10J_EVALUATEPfS_S_$_Z8J_1_12_1PfS_ - $_Z10J_EVALUATEPfS_S_$_Z8J_1_12_0PfS_)
$_Z10J_EVALUATEPfS_S_$_Z8J_1_12_0PfS_:
[----:B------:R-:W-:Y:S01]  /*6a90*/  IMAD.MOV.U32 R4, RZ, RZ, RZ ;  /* 0x000000ffff047224 */ /* 0x000fe200078e00ff */
[----:B------:R-:W-:Y:S06]  /*6aa0*/  RET.REL.NODEC R20 `(_Z10J_EVALUATEPfS_S_) ;  /* 0xffffff9414547950 */ /* 0x000fec0003c3ffff */
        .type           $_Z10J_EVALUATEPfS_S_$_Z8J_1_12_1PfS_,@function
        .size           $_Z10J_EVALUATEPfS_S_$_Z8J_1_12_1PfS_,($_Z10J_EVALUATEPfS_S_$_Z8J_1_12_2PfS_ - $_Z10J_EVALUATEPfS_S_$_Z8J_1_12_1PfS_)
$_Z10J_EVALUATEPfS_S_$_Z8J_1_12_1PfS_:
[----:B------:R-:W-:Y:S01]  /*6ab0*/  HFMA2 R4, -RZ, RZ, 0, 0 ;  /* 0x00000000ff047431 */ /* 0x000fe200000001ff */
[----:B------:R-:W-:Y:S06]  /*6ac0*/  RET.REL.NODEC R20 `(_Z10J_EVALUATEPfS_S_) ;  /* 0xffffff94144c7950 */ /* 0x000fec0003c3ffff */
        .type           $_Z10J_EVALUATEPfS_S_$_Z8J_1_12_2PfS_,@function
        .size           $_Z10J_EVALUATEPfS_S_$_Z8J_1_12_2PfS_,($_Z10J_EVALUATEPfS_S_$_Z8J_1_12_3PfS_ - $_Z10J_EVALUATEPfS_S_$_Z8J_1_12_2PfS_)
$_Z10J_EVALUATEPfS_S_$_Z8J_1_12_2PfS_:
[----:B------:R-:W-:Y:S01]  /*6ad0*/  IMAD.MOV.U32 R4, RZ, RZ, RZ ;  /* 0x000000ffff047224 */ /* 0x000fe200078e00ff */
[----:B------:R-:W-:Y:S06]  /*6ae0*/  RET.REL.NODEC R20 `(_Z10J_EVALUATEPfS_S_) ;  /* 0xffffff9414447950 */ /* 0x000fec0003c3ffff */
        .type           $_Z10J_EVALUATEPfS_S_$_Z8J_1_12_3PfS_,@function
        .size           $_Z10J_EVALUATEPfS_S_$_Z8J_1_12_3PfS_,($_Z10J_EVALUATEPfS_S_$_Z8J_1_12_4PfS_ - $_Z10J_EVALUATEPfS_S_$_Z8J_1_12_3PfS_)
$_Z10J_EVALUATEPfS_S_$_Z8J_1_12_3PfS_:
[----:B------:R-:W-:Y:S01]  /*6af0*/  MOV R4, RZ ;  /* 0x000000ff00047202 */ /* 0x000fe20000000f00 */
[----:B------:R-:W-:Y:S06]  /*6b00*/  RET.REL.NODEC R20 `(_Z10J_EVALUATEPfS_S_) ;  /* 0xffffff94143c7950 */ /* 0x000fec0003c3ffff */
        .type           $_Z10J_EVALUATEPfS_S_$_Z8J_1_12_4PfS_,@function
        .size           $_Z10J_EVALUATEPfS_S_$_Z8J_1_12_4PfS_,($_Z10J_EVALUATEPfS_S_$_Z8J_1_12_5PfS_ - $_Z10J_EVALUATEPfS_S_$_Z8J_1_12_4PfS_)
$_Z10J_EVALUATEPfS_S_$_Z8J_1_12_4PfS_:
[----:B------:R-:W-:Y:S01]  /*6b10*/  IMAD.MOV.U32 R4, RZ, RZ, RZ ;  /* 0x000000ffff047224 */ /* 0x000fe200078e00ff */
[----:B------:R-:W-:Y:S06]  /*6b20*/  RET.REL.NODEC R20 `(_Z10J_EVALUATEPfS_S_) ;  /* 0xffffff9414347950 */ /* 0x000fec0003c3ffff */
        .type           $_Z10J_EVALUATEPfS_S_$_Z8J_1_12_5PfS_,@function
        .size           $_Z10J_EVALUATEPfS_S_$_Z8J_1_12_5PfS_,($_Z10J_EVALUATEPfS_S_$_Z8J_1_12_6PfS_ - $_Z10J_EVALUATEPfS_S_$_Z8J_1_12_5PfS_)
$_Z10J_EVALUATEPfS_S_$_Z8J_1_12_5PfS_:
[----:B------:R-:W-:Y:S01]  /*6b30*/  HFMA2 R4, -RZ, RZ, 0, 0 ;  /* 0x00000000ff047431 */ /* 0x000fe200000001ff */
[----:B------:R-:W-:Y:S06]  /*6b40*/  RET.REL.NODEC R20 `(_Z10J_EVALUATEPfS_S_) ;  /* 0xffffff94142c7950 */ /* 0x000fec0003c3ffff */
        .type           $_Z10J_EVALUATEPfS_S_$_Z8J_1_12_6PfS_,@function
        .size           $_Z10J_EVALUATEPfS_S_$_Z8J_1_12_6PfS_,($_Z10J_EVALUATEPfS_S_$_Z8J_1_12_7PfS_ - $_Z10J_EVALUATEPfS_S_$_Z8J_1_12_6PfS_)
$_Z10J_EVALUATEPfS_S_$_Z8J_1_12_6PfS_:
[----:B------:R-:W-:Y:S01]  /*6b50*/  IMAD.MOV.U32 R4, RZ, RZ, RZ ;  /* 0x000000ffff047224 */ /* 0x000fe200078e00ff */
[----:B------:R-:W-:Y:S06]  /*6b60*/  RET.REL.NODEC R20 `(_Z10J_EVALUATEPfS_S_) ;  /* 0xffffff9414247950 */ /* 0x000fec0003c3ffff */
        .type           $_Z10J_EVALUATEPfS_S_$_Z8J_1_12_7PfS_,@function
        .size           $_Z10J_EVALUATEPfS_S_$_Z8J_1_12_7PfS_,($_Z10J_EVALUATEPfS_S_$_Z8J_1_12_8PfS_ - $_Z10J_EVALUATEPfS_S_$_Z8J_1_12_7PfS_)
$_Z10J_EVALUATEPfS_S_$_Z8J_1_12_7PfS_:
[----:B------:R-:W-:Y:S01]  /*6b70*/  MOV R4, RZ ;  /* 0x000000ff00047202 */ /* 0x000fe20000000f00 */
[----:B------:R-:W-:Y:S06]  /*6b80*/  RET.REL.NODEC R20 `(_Z10J_EVALUATEPfS_S_) ;  /* 0xffffff94141c7950 */ /* 0x000fec0003c3ffff */
        .type           $_Z10J_EVALUATEPfS_S_$_Z8J_1_12_8PfS_,@function
        .size           $_Z10J_EVALUATEPfS_S_$_Z8J_1_12_8PfS_,($_Z10J_EVALUATEPfS_S_$_Z8J_1_12_9PfS_ - $_Z10J_EVALUATEPfS_S_$_Z8J_1_12_8PfS_)
$_Z10J_EVALUATEPfS_S_$_Z8J_1_12_8PfS_:
[----:B------:R-:W-:Y:S01]  /*6b90*/  IMAD.MOV.U32 R4, RZ, RZ, RZ ;  /* 0x000000ffff047224 */ /* 0x000fe200078e00ff */
[----:B------:R-:W-:Y:S06]  /*6ba0*/  RET.REL.NODEC R20 `(_Z10J_EVALUATEPfS_S_) ;  /* 0xffffff9414147950 */ /* 0x000fec0003c3ffff */
        .type           $_Z10J_EVALUATEPfS_S_$_Z8J_1_12_9PfS_,@function
        .size           $_Z10J_EVALUATEPfS_S_$_Z8J_1_12_9PfS_,($_Z10J_EVALUATEPfS_S_$_Z8J_1_13_0PfS_ - $_Z10J_EVALUATEPfS_S_$_Z8J_1_12_9PfS_)
$_Z10J_EVALUATEPfS_S_$_Z8J_1_12_9PfS_:
[----:B------:R-:W-:Y:S01]  /*6bb0*/  HFMA2 R4, -RZ, RZ, 0, 0 ;  /* 0x00000000ff047431 */ /* 0x000fe200000001ff */
[----:B------:R-:W-:Y:S06]  /*6bc0*/  RET.REL.NODEC R20 `(_Z10J_EVALUATEPfS_S_) ;  /* 0xffffff94140c7950 */ /* 0x000fec0003c3ffff */
        .type           $_Z10J_EVALUATEPfS_S_$_Z8J_1_13_0PfS_,@function
        .size           $_Z10J_EVALUATEPfS_S_$_Z8J_1_13_0PfS_,($_Z10J_EVALUATEPfS_S_$_Z8J_1_13_1PfS_ - $_Z10J_EVALUATEPfS_S_$_Z8J_1_13_0PfS_)
$_Z10J_EVALUATEPfS_S_$_Z8J_1_13_0PfS_:
[----:B------:R-:W-:Y:S01]  /*6bd0*/  IMAD.MOV.U32 R4, RZ, RZ, RZ ;  /* 0x000000ffff047224 */ /* 0x000fe200078e00ff */
[----:B------:R-:W-:Y:S06]  /*6be0*/  RET.REL.NODEC R20 `(_Z10J_EVALUATEPfS_S_) ;  /* 0xffffff9414047950 */ /* 0x000fec0003c3ffff */
        .type           $_Z10J_EVALUATEPfS_S_$_Z8J_1_13_1PfS_,@function
        .size           $_Z10J_EVALUATEPfS_S_$_Z8J_1_13_1PfS_,($_Z10J_EVALUATEPfS_S_$_Z8J_1_13_2PfS_ - $_Z10J_EVALUATEPfS_S_$_Z8J_1_13_1PfS_)
$_Z10J_EVALUATEPfS_S_$_Z8J_1_13_1PfS_:
[----:B------:R-:W-:Y:S01]  /*6bf0*/  MOV R4, RZ ;  /* 0x000000ff00047202 */ /* 0x000fe20000000f00 */
[----:B------:R-:W-:Y:S06]  /*6c00*/  RET.REL.NODEC R20 `(_Z10J_EVALUATEPfS_S_) ;  /* 0xffffff9014fc7950 */ /* 0x000fec0003c3ffff */
        .type           $_Z10J_EVALUATEPfS_S_$_Z8J_1_13_2PfS_,@function
        .size           $_Z10J_EVALUATEPfS_S_$_Z8J_1_13_2PfS_,($_Z10J_EVALUATEPfS_S_$_Z8J_1_13_3PfS_ - $_Z10J_EVALUATEPfS_S_$_Z8J_1_13_2PfS_)
$_Z10J_EVALUATEPfS_S_$_Z8J_1_13_2PfS_:
[----:B------:R-:W-:Y:S01]  /*6c10*/  IMAD.MOV.U32 R4, RZ, RZ, RZ ;  /* 0x000000ffff047224 */ /* 0x000fe200078e00ff */
[----:B------:R-:W-:Y:S06]  /*6c20*/  RET.REL.NODEC R20 `(_Z10J_EVALUATEPfS_S_) ;  /* 0xffffff9014f47950 */ /* 0x000fec0003c3ffff */
        .type           $_Z10J_EVALUATEPfS_S_$_Z8J_1_13_3PfS_,@function
        .size           $_Z10J_EVALUATEPfS_S_$_Z8J_1_13_3PfS_,($_Z10J_EVALUATEPfS_S_$_Z8J_1_13_4PfS_ - $_Z10J_EVALUATEPfS_S_$_Z8J_1_13_3PfS_)
$_Z10J_EVALUATEPfS_S_$_Z8J_1_13_3PfS_:
[----:B------:R-:W-:Y:S01]  /*6c30*/  HFMA2 R4, -RZ, RZ, 0, 0 ;  /* 0x00000000ff047431 */ /* 0x000fe200000001ff */
[----:B------:R-:W-:Y:S06]  /*6c40*/  RET.REL.NODEC R20 `(_Z10J_EVALUATEPfS_S_) ;  /* 0xffffff9014ec7950 */ /* 0x000fec0003c3ffff */
        .type           $_Z10J_EVALUATEPfS_S_$_Z8J_1_13_4PfS_,@function
        .size           $_Z10J_EVALUATEPfS_S_$_Z8J_1_13_4PfS_,($_Z10J_EVALUATEPfS_S_$_Z8J_1_13_5PfS_ - $_Z10J_EVALUATEPfS_S_$_Z8J_1_13_4PfS_)
$_Z10J_EVALUATEPfS_S_$_Z8J_1_13_4PfS_:
[----:B------:R-:W-:Y:S01]  /*6c50*/  IMAD.MOV.U32 R4, RZ, RZ, RZ ;  /* 0x000000ffff047224 */ /* 0x000fe200078e00ff */
[----:B------:R-:W-:Y:S06]  /*6c60*/  RET.REL.NODEC R20 `(_Z10J_EVALUATEPfS_S_) ;  /* 0xffffff9014e47950 */ /* 0x000fec0003c3ffff */
        .type           $_Z10J_EVALUATEPfS_S_$_Z8J_1_13_5PfS_,@function
        .size           $_Z10J_EVALUATEPfS_S_$_Z8J_1_13_5PfS_,($_Z10J_EVALUATEPfS_S_$_Z8J_1_13_6PfS_ - $_Z10J_EVALUATEPfS_S_$_Z8J_1_13_5PfS_)
$_Z10J_EVALUATEPfS_S_$_Z8J_1_13_5PfS_:
[----:B------:R-:W-:Y:S01]  /*6c70*/  MOV R4, RZ ;  /* 0x000000ff00047202 */ /* 0x000fe20000000f00 */
[----:B------:R-:W-:Y:S06]  /*6c80*/  RET.REL.NODEC R20 `(_Z10J_EVALUATEPfS_S_) ;  /* 0xffffff9014dc7950 */ /* 0x000fec0003c3ffff */
        .type           $_Z10J_EVALUATEPfS_S_$_Z8J_1_13_6PfS_,@function
        .size           $_Z10J_EVALUATEPfS_S_$_Z8J_1_13_6PfS_,($_Z10J_EVALUATEPfS_S_$_Z8J_1_13_7PfS_ - $_Z10J_EVALUATEPfS_S_$_Z8J_1_13_6PfS_)
$_Z10J_EVALUATEPfS_S_$_Z8J_1_13_6PfS_:
[----:B------:R-:W-:Y:S01]  /*6c90*/  IMAD.MOV.U32 R4, RZ, RZ, RZ ;  /* 0x000000ffff047224 */ /* 0x000fe200078e00ff */
[----:B------:R-:W-:Y:S06]  /*6ca0*/  RET.REL.NODEC R20 `(_Z10J_EVALUATEPfS_S_) ;  /* 0xffffff9014d47950 */ /* 0x000fec0003c3ffff */
        .type           $_Z10J_EVALUATEPfS_S_$_Z8J_1_13_7PfS_,@function
        .size           $_Z10J_EVALUATEPfS_S_$_Z8J_1_13_7PfS_,($_Z10J_EVALUATEPfS_S_$_Z8J_1_13_8PfS_ - $_Z10J_EVALUATEPfS_S_$_Z8J_1_13_7PfS_)
$_Z10J_EVALUATEPfS_S_$_Z8J_1_13_7PfS_:
[----:B------:R-:W-:Y:S01]  /*6cb0*/  HFMA2 R4, -RZ, RZ, 0, 0 ;  /* 0x00000000ff047431 */ /* 0x000fe200000001ff */
[----:B------:R-:W-:Y:S06]  /*6cc0*/  RET.REL.NODEC R20 `(_Z10J_EVALUATEPfS_S_) ;  /* 0xffffff9014cc7950 */ /* 0x000fec0003c3ffff */
        .type           $_Z10J_EVALUATEPfS_S_$_Z8J_1_13_8PfS_,@function
        .size           $_Z10J_EVALUATEPfS_S_$_Z8J_1_13_8PfS_,($_Z10J_EVALUATEPfS_S_$_Z8J_1_13_9PfS_ - $_Z10J_EVALUATEPfS_S_$_Z8J_1_13_8PfS_)
$_Z10J_EVALUATEPfS_S_$_Z8J_1_13_8PfS_:
[----:B------:R-:W-:Y:S01]  /*6cd0*/  IMAD.MOV.U32 R4, RZ, RZ, RZ ;  /* 0x000000ffff047224 */ /* 0x000fe200078e00ff */
[----:B------:R-:W-:Y:S06]  /*6ce0*/  RET.REL.NODEC R20 `(_Z10J_EVALUATEPfS_S_) ;  /* 0xffffff9014c47950 */ /* 0x000fec0003c3ffff */
        .type           $_Z10J_EVALUATEPfS_S_$_Z8J_1_13_9PfS_,@function
        .size           $_Z10J_EVALUATEPfS_S_$_Z8J_1_13_9PfS_,($_Z10J_EVALUATEPfS_S_$_Z8J_1_14_0PfS_ - $_Z10J_EVALUATEPfS_S_$_Z8J_1_13_9PfS_)
$_Z10J_EVALUATEPfS_S_$_Z8J_1_13_9PfS_:
[----:B------:R-:W-:Y:S01]  /*6cf0*/  MOV R4, RZ ;  /* 0x000000ff00047202 */ /* 0x000fe20000000f00 */
[----:B------:R-:W-:Y:S06]  /*6d00*/  RET.REL.NODEC R20 `(_Z10J_EVALUATEPfS_S_) ;  /* 0xffffff9014bc7950 */ /* 0x000fec0003c3ffff */
        .type           $_Z10J_EVALUATEPfS_S_$_Z8J_1_14_0PfS_,@function
        .size           $_Z10J_EVALUATEPfS_S_$_Z8J_1_14_0PfS_,($_Z10J_EVALUATEPfS_S_$_Z8J_1_14_1PfS_ - $_Z10J_EVALUATEPfS_S_$_Z8J_1_14_0PfS_)
$_Z10J_EVALUATEPfS_S_$_Z8J_1_14_0PfS_:
[----:B------:R-:W-:Y:S01]  /*6d10*/  IMAD.MOV.U32 R4, RZ, RZ, RZ ;  /* 0x000000ffff047224 */ /* 0x000fe200078e00ff */
[----:B------:R-:W-:Y:S06]  /*6d20*/  RET.REL.NODEC R20 `(_Z10J_EVALUATEPfS_S_) ;  /* 0xffffff9014b47950 */ /* 0x000fec0003c3ffff */
        .type           $_Z10J_EVALUATEPfS_S_$_Z8J_1_14_1PfS_,@function
        .size           $_Z10J_EVALUATEPfS_S_$_Z8J_1_14_1PfS_,($_Z10J_EVALUATEPfS_S_$_Z8J_1_14_2PfS_ - $_Z10J_EVALUATEPfS_S_$_Z8J_1_14_1PfS_)
$_Z10J_EVALUATEPfS_S_$_Z8J_1_14_1PfS_:
[----:B------:R-:W-:Y:S01]  /*6d30*/  HFMA2 R4, -RZ, RZ, 0, 0 ;  /* 0x00000000ff047431 */ /* 0x000fe200000001ff */
[----:B------:R-:W-:Y:S06]  /*6d40*/  RET.REL.NODEC R20 `(_Z10J_EVALUATEPfS_S_) ;  /* 0xffffff9014ac7950 */ /* 0x000fec0003c3ffff */
        .type           $_Z10J_EVALUATEPfS_S_$_Z8J_1_14_2PfS_,@function
        .size           $_Z10J_EVALUATEPfS_S_$_Z8J_1_14_2PfS_,($_Z10J_EVALUATEPfS_S_$_Z8J_1_14_3PfS_ - $_Z10J_EVALUATEPfS_S_$_Z8J_1_14_2PfS_)
$_Z10J_EVALUATEPfS_S_$_Z8J_1_14_2PfS_:
[----:B------:R-:W-:Y:S01]  /*6d50*/  IMAD.MOV.U32 R4, RZ, RZ, RZ ;  /* 0x000000ffff047224 */ /* 0x000fe200078e00ff */
[----:B------:R-:W-:Y:S06]  /*6d60*/  RET.REL.NODEC R20 `(_Z10J_EVALUATEPfS_S_) ;  /* 0xffffff9014a47950 */ /* 0x000fec0003c3ffff */
        .type           $_Z10J_EVALUATEPfS_S_$_Z8J_1_14_3PfS_,@function
        .size           $_Z10J_EVALUATEPfS_S_$_Z8J_1_14_3PfS_,($_Z10J_EVALUATEPfS_S_$_Z8J_1_14_4PfS_ - $_Z10J_EVALUATEPfS_S_$_Z8J_1_14_3PfS_)
$_Z10J_EVALUATEPfS_S_$_Z8J_1_14_3PfS_:
[----:B------:R-:W-:Y:S01]  /*6d70*/  MOV R4, RZ ;  /* 0x000000ff00047202 */ /* 0x000fe20000000f00 */
[----:B------:R-:W-:Y:S06]  /*6d80*/  RET.REL.NODEC R20 `(_Z10J_EVALUATEPfS_S_) ;  /* 0xffffff90149c7950 */ /* 0x000fec0003c3ffff */
        .type           $_Z10J_EVALUATEPfS_S_$_Z8J_1_14_4PfS_,@function
        .size           $_Z10J_EVALUATEPfS_S_$_Z8J_1_14_4PfS_,($_Z10J_EVALUATEPfS_S_$_Z8J_1_14_5PfS_ - $_Z10J_EVALUATEPfS_S_$_Z8J_1_14_4PfS_)
$_Z10J_EVALUATEPfS_S_$_Z8J_1_14_4PfS_:
[----:B------:R-:W-:Y:S01]  /*6d90*/  IMAD.MOV.U32 R4, RZ, RZ, RZ ;  /* 0x000000ffff047224 */ /* 0x000fe200078e00ff */
[----:B------:R-:W-:Y:S06]  /*6da0*/  RET.REL.NODEC R20 `(_Z10J_EVALUATEPfS_S_) ;  /* 0xffffff9014947950 */ /* 0x000fec0003c3ffff */
        .type           $_Z10J_EVALUATEPfS_S_$_Z8J_1_14_5PfS_,@function
        .size           $_Z10J_EVALUATEPfS_S_$_Z8J_1_14_5PfS_,($_Z10J_EVALUATEPfS_S_$_Z8J_1_14_6PfS_ - $_Z10J_EVALUATEPfS_S_$_Z8J_1_14_5PfS_)
$_Z10J_EVALUATEPfS_S_$_Z8J_1_14_5PfS_:
[----:B------:R-:W-:Y:S01]  /*6db0*/  HFMA2 R4, -RZ, RZ, 0, 0 ;  /* 0x00000000ff047431 */ /* 0x000fe200000001ff */
[----:B------:R-:W-:Y:S06]  /*6dc0*/  RET.REL.NODEC R20 `(_Z10J_EVALUATEPfS_S_) ;  /* 0xffffff90148c7950 */ /* 0x000fec0003c3ffff */
        .type           $_Z10J_EVALUATEPfS_S_$_Z8J_1_14_6PfS_,@function
        .size           $_Z10J_EVALUATEPfS_S_$_Z8J_1_14_6PfS_,($_Z10J_EVALUATEPfS_S_$_Z8J_1_14_7PfS_ - $_Z10J_EVALUATEPfS_S_$_Z8J_1_14_6PfS_)
$_Z10J_EVALUATEPfS_S_$_Z8J_1_14_6PfS_:
        /* <DEDUP_REMOVED lines=10> */
        .type           $_Z10J_EVALUATEPfS_S_$_Z8J_1_14_7PfS_,@function
        .size           $_Z10J_EVALUATEPfS_S_$_Z8J_1_14_7PfS_,($_Z10J_EVALUATEPfS_S_$_Z8J_1_14_8PfS_ - $_Z10J_EVALUATEPfS_S_$_Z8J_1_14_7PfS_)
$_Z10J_EVALUATEPfS_S_$_Z8J_1_14_7PfS_:
[----:B------:R-:W-:Y:S01]  /*6e70*/  IMAD.MOV.U32 R4, RZ, RZ, RZ ;  /* 0x000000ffff047224 */ /* 0x000fe200078e00ff */
[----:B------:R-:W-:Y:S06]  /*6e80*/  RET.REL.NODEC R20 `(_Z10J_EVALUATEPfS_S_) ;  /* 0xffffff90145c7950 */ /* 0x000fec0003c3ffff */
        .type           $_Z10J_EVALUATEPfS_S_$_Z8J_1_14_8PfS_,@function
        .size           $_Z10J_EVALUATEPfS_S_$_Z8J_1_14_8PfS_,($_Z10J_EVALUATEPfS_S_$_Z8J_1_14_9PfS_ - $_Z10J_EVALUATEPfS_S_$_Z8J_1_14_8PfS_)
$_Z10J_EVALUATEPfS_S_$_Z8J_1_14_8PfS_:
[----:B------:R-:W-:Y:S01]  /*6e90*/  HFMA2 R4, -RZ, RZ, 0, 0 ;  /* 0x00000000ff047431 */ /* 0x000fe200000001ff */
[----:B------:R-:W-:Y:S06]  /*6ea0*/  RET.REL.NODEC R20 `(_Z10J_EVALUATEPfS_S_) ;  /* 0xffffff9014547950 */ /* 0x000fec0003c3ffff */
        .type           $_Z10J_EVALUATEPfS_S_$_Z8J_1_14_9PfS_,@function
        .size           $_Z10J_EVALUATEPfS_S_$_Z8J_1_14_9PfS_,($_Z10J_EVALUATEPfS_S_$_Z8J_1_15_0PfS_ - $_Z10J_EVALUATEPfS_S_$_Z8J_1_14_9PfS_)
$_Z10J_EVALUATEPfS_S_$_Z8J_1_14_9PfS_:
[----:B------:R-:W-:Y:S01]  /*6eb0*/  IMAD.MOV.U32 R4, RZ, RZ, RZ ;  /* 0x000000ffff047224 */ /* 0x000fe200078e00ff */
[----:B------:R-:W-:Y:S06]  /*6ec0*/  RET.REL.NODEC R20 `(_Z10J_EVALUATEPfS_S_) ;  /* 0xffffff90144c7950 */ /* 0x000fec0003c3ffff */
        .type           $_Z10J_EVALUATEPfS_S_$_Z8J_1_15_0PfS_,@function
        .size           $_Z10J_EVALUATEPfS_S_$_Z8J_1_15_0PfS_,($_Z10J_EVALUATEPfS_S_$_Z8J_1_15_1PfS_ - $_Z10J_EVALUATEPfS_S_$_Z8J_1_15_0PfS_)
$_Z10J_EVALUATEPfS_S_$_Z8J_1_15_0PfS_:
[----:B------:R-:W-:Y:S01]  /*6ed0*/  MOV R4, RZ ;  /* 0x000000ff00047202 */ /* 0x000fe20000000f00 */
[----:B------:R-:W-:Y:S06]  /*6ee0*/  RET.REL.NODEC R20 `(_Z10J_EVALUATEPfS_S_) ;  /* 0xffffff9014447950 */ /* 0x000fec0003c3ffff */
        .type           $_Z10J_EVALUATEPfS_S_$_Z8J_1_15_1PfS_,@function
        .size           $_Z10J_EVALUATEPfS_S_$_Z8J_1_15_1PfS_,($_Z10J_EVALUATEPfS_S_$_Z8J_1_15_2PfS_ - $_Z10J_EVALUATEPfS_S_$_Z8J_1_15_1PfS_)
$_Z10J_EVALUATEPfS_S_$_Z8J_1_15_1PfS_:
[----:B------:R-:W-:Y:S01]  /*6ef0*/  IMAD.MOV.U32 R4, RZ, RZ, RZ ;  /* 0x000000ffff047224 */ /* 0x000fe200078e00ff */
[----:B------:R-:W-:Y:S06]  /*6f00*/  RET.REL.NODEC R20 `(_Z10J_EVALUATEPfS_S_) ;  /* 0xffffff90143c7950 */ /* 0x000fec0003c3ffff */
        .type           $_Z10J_EVALUATEPfS_S_$_Z8J_1_15_2PfS_,@function
        .size           $_Z10J_EVALUATEPfS_S_$_Z8J_1_15_2PfS_,($_Z10J_EVALUATEPfS_S_$_Z8J_1_15_3PfS_ - $_Z10J_EVALUATEPfS_S_$_Z8J_1_15_2PfS_)
$_Z10J_EVALUATEPfS_S_$_Z8J_1_15_2PfS_:
[----:B------:R-:W-:Y:S01]  /*6f10*/  HFMA2 R4, -RZ, RZ, 0, 0 ;  /* 0x00000000ff047431 */ /* 0x000fe200000001ff */
[----:B------:R-:W-:Y:S06]  /*6f20*/  RET.REL.NODEC R20 `(_Z10J_EVALUATEPfS_S_) ;  /* 0xffffff9014347950 */ /* 0x000fec0003c3ffff */
        .type           $_Z10J_EVALUATEPfS_S_$_Z8J_1_15_3PfS_,@function
        .size           $_Z10J_EVALUATEPfS_S_$_Z8J_1_15_3PfS_,($_Z10J_EVALUATEPfS_S_$_Z8J_1_15_4PfS_ - $_Z10J_EVALUATEPfS_S_$_Z8J_1_15_3PfS_)
$_Z10J_EVALUATEPfS_S_$_Z8J_1_15_3PfS_:
[----:B------:R-:W-:Y:S01]  /*6f30*/  IMAD.MOV.U32 R4, RZ, RZ, RZ ;  /* 0x000000ffff047224 */ /* 0x000fe200078e00ff */
[----:B------:R-:W-:Y:S06]  /*6f40*/  RET.REL.NODEC R20 `(_Z10J_EVALUATEPfS_S_) ;  /* 0xffffff90142c7950 */ /* 0x000fec0003c3ffff */
        .type           $_Z10J_EVALUATEPfS_S_$_Z8J_1_15_4PfS_,@function
        .size           $_Z10J_EVALUATEPfS_S_$_Z8J_1_15_4PfS_,($_Z10J_EVALUATEPfS_S_$_Z8J_1_15_5PfS_ - $_Z10J_EVALUATEPfS_S_$_Z8J_1_15_4PfS_)
$_Z10J_EVALUATEPfS_S_$_Z8J_1_15_4PfS_:
[----:B------:R-:W-:Y:S01]  /*6f50*/  MOV R4, RZ ;  /* 0x000000ff00047202 */ /* 0x000fe20000000f00 */
[----:B------:R-:W-:Y:S06]  /*6f60*/  RET.REL.NODEC R20 `(_Z10J_EVALUATEPfS_S_) ;  /* 0xffffff9014247950 */ /* 0x000fec0003c3ffff */
        .type           $_Z10J_EVALUATEPfS_S_$_Z8J_1_15_5PfS_,@function
        .size           $_Z10J_EVALUATEPfS_S_$_Z8J_1_15_5PfS_,($_Z10J_EVALUATEPfS_S_$_Z8J_1_15_6PfS_ - $_Z10J_EVALUATEPfS_S_$_Z8J_1_15_5PfS_)
$_Z10J_EVALUATEPfS_S_$_Z8J_1_15_5PfS_:
[----:B------:R-:W-:Y:S01]  /*6f70*/  IMAD.MOV.U32 R4, RZ, RZ, RZ ;  /* 0x000000ffff047224 */ /* 0x000fe200078e00ff */
[----:B------:R-:W-:Y:S06]  /*6f80*/  RET.REL.NODEC R20 `(_Z10J_EVALUATEPfS_S_) ;  /* 0xffffff90141c7950 */ /* 0x000fec0003c3ffff */
        .type           $_Z10J_EVALUATEPfS_S_$_Z8J_1_15_6PfS_,@function
        .size           $_Z10J_EVALUATEPfS_S_$_Z8J_1_15_6PfS_,($_Z10J_EVALUATEPfS_S_$_Z8J_1_15_7PfS_ - $_Z10J_EVALUATEPfS_S_$_Z8J_1_15_6PfS_)
$_Z10J_EVALUATEPfS_S_$_Z8J_1_15_6PfS_:
[----:B------:R-:W-:Y:S01]  /*6f90*/  HFMA2 R4, -RZ, RZ, 0, 0 ;  /* 0x00000000ff047431 */ /* 0x000fe200000001ff */
[----:B------:R-:W-:Y:S06]  /*6fa0*/  RET.REL.NODEC R20 `(_Z10J_EVALUATEPfS_S_) ;  /* 0xffffff9014147950 */ /* 0x000fec0003c3ffff */
        .type           $_Z10J_EVALUATEPfS_S_$_Z8J_1_15_7PfS_,@function
        .size           $_Z10J_EVALUATEPfS_S_$_Z8J_1_15_7PfS_,($_Z10J_EVALUATEPfS_S_$_Z8J_1_15_8PfS_ - $_Z10J_EVALUATEPfS_S_$_Z8J_1_15_7PfS_)
$_Z10J_EVALUATEPfS_S_$_Z8J_1_15_7PfS_:
        /* <DEDUP_REMOVED lines=10> */
        .type           $_Z10J_EVALUATEPfS_S_$_Z8J_1_15_8PfS_,@function
        .size           $_Z10J_EVALUATEPfS_S_$_Z8J_1_15_8PfS_,($_Z10J_EVALUATEPfS_S_$_Z8J_1_15_9PfS_ - $_Z10J_EVALUATEPfS_S_$_Z8J_1_15_8PfS_)
$_Z10J_EVALUATEPfS_S_$_Z8J_1_15_8PfS_:
[----:B------:R-:W-:Y:S01]  /*7050*/  IMAD.MOV.U32 R4, RZ, RZ, RZ ;  /* 0x000000ffff047224 */ /* 0x000fe200078e00ff */
[----:B------:R-:W-:Y:S06]  /*7060*/  RET.REL.NODEC R20 `(_Z10J_EVALUATEPfS_S_) ;  /* 0xffffff8c14e47950 */ /* 0x000fec0003c3ffff */
        .type           $_Z10J_EVALUATEPfS_S_$_Z8J_1_15_9PfS_,@function
        .size           $_Z10J_EVALUATEPfS_S_$_Z8J_1_15_9PfS_,($_Z10J_EVALUATEPfS_S_$_Z8J_1_16_0PfS_ - $_Z10J_EVALUATEPfS_S_$_Z8J_1_15_9PfS_)
$_Z10J_EVALUATEPfS_S_$_Z8J_1_15_9PfS_:
[----:B------:R-:W-:Y:S01]  /*7070*/  HFMA2 R4, -RZ, RZ, 0, 0 ;  /* 0x00000000ff047431 */ /* 0x000fe200000001ff */
[----:B------:R-:W-:Y:S06]  /*7080*/  RET.REL.NODEC R20 `(_Z10J_EVALUATEPfS_S_) ;  /* 0xffffff8c14dc7950 */ /* 0x000fec0003c3ffff */
        .type           $_Z10J_EVALUATEPfS_S_$_Z8J_1_16_0PfS_,@function
        .size           $_Z10J_EVALUATEPfS_S_$_Z8J_1_16_0PfS_,($_Z10J_EVALUATEPfS_S_$_Z8J_1_16_1PfS_ - $_Z10J_EVALUATEPfS_S_$_Z8J_1_16_0PfS_)
$_Z10J_EVALUATEPfS_S_$_Z8J_1_16_0PfS_:
[----:B------:R-:W-:Y:S01]  /*7090*/  IMAD.MOV.U32 R4, RZ, RZ, RZ ;  /* 0x000000ffff047224 */ /* 0x000fe200078e00ff */
[----:B------:R-:W-:Y:S06]  /*70a0*/  RET.REL.NODEC R20 `(_Z10J_EVALUATEPfS_S_) ;  /* 0xffffff8c14d47950 */ /* 0x000fec0003c3ffff */
        .type           $_Z10J_EVALUATEPfS_S_$_Z8J_1_16_1PfS_,@function
        .size           $_Z10J_EVALUATEPfS_S_$_Z8J_1_16_1PfS_,($_Z10J_EVALUATEPfS_S_$_Z8J_1_16_2PfS_ - $_Z10J_EVALUATEPfS_S_$_Z8J_1_16_1PfS_)
$_Z10J_EVALUATEPfS_S_$_Z8J_1_16_1PfS_:
[----:B------:R-:W-:Y:S01]  /*70b0*/  MOV R4, RZ ;  /* 0x000000ff00047202 */ /* 0x000fe20000000f00 */
[----:B------:R-:W-:Y:S06]  /*70c0*/  RET.REL.NODEC R20 `(_Z10J_EVALUATEPfS_S_) ;  /* 0xffffff8c14cc7950 */ /* 0x000fec0003c3ffff */
        .type           $_Z10J_EVALUATEPfS_S_$_Z8J_1_16_2PfS_,@function
        .size           $_Z10J_EVALUATEPfS_S_$_Z8J_1_16_2PfS_,($_Z10J_EVALUATEPfS_S_$_Z8J_1_16_3PfS_ - $_Z10J_EVALUATEPfS_S_$_Z8J_1_16_2PfS_)
$_Z10J_EVALUATEPfS_S_$_Z8J_1_16_2PfS_:
[----:B------:R-:W-:Y:S01]  /*70d0*/  IMAD.MOV.U32 R4, RZ, RZ, RZ ;  /* 0x000000ffff047224 */ /* 0x000fe200078e00ff */
[----:B------:R-:W-:Y:S06]  /*70e0*/  RET.REL.NODEC R20 `(_Z10J_EVALUATEPfS_S_) ;  /* 0xffffff8c14c47950 */ /* 0x000fec0003c3ffff */
        .type           $_Z10J_EVALUATEPfS_S_$_Z8J_1_16_3PfS_,@function
        .size           $_Z10J_EVALUATEPfS_S_$_Z8J_1_16_3PfS_,($_Z10J_EVALUATEPfS_S_$_Z8J_1_16_4PfS_ - $_Z10J_EVALUATEPfS_S_$_Z8J_1_16_3PfS_)
$_Z10J_EVALUATEPfS_S_$_Z8J_1_16_3PfS_:
[----:B------:R-:W-:Y:S01]  /*70f0*/  HFMA2 R4, -RZ, RZ, 0, 0 ;  /* 0x00000000ff047431 */ /* 0x000fe200000001ff */
[----:B------:R-:W-:Y:S06]  /*7100*/  RET.REL.NODEC R20 `(_Z10J_EVALUATEPfS_S_) ;  /* 0xffffff8c14bc7950 */ /* 0x000fec0003c3ffff */
        .type           $_Z10J_EVALUATEPfS_S_$_Z8J_1_16_4PfS_,@function
        .size           $_Z10J_EVALUATEPfS_S_$_Z8J_1_16_4PfS_,($_Z10J_EVALUATEPfS_S_$_Z8J_1_16_5PfS_ - $_Z10J_EVALUATEPfS_S_$_Z8J_1_16_4PfS_)
$_Z10J_EVALUATEPfS_S_$_Z8J_1_16_4PfS_:
[----:B------:R-:W-:Y:S01]  /*7110*/  IMAD.MOV.U32 R4, RZ, RZ, RZ ;  /* 0x000000ffff047224 */ /* 0x000fe200078e00ff */
[----:B------:R-:W-:Y:S06]  /*7120*/  RET.REL.NODEC R20 `(_Z10J_EVALUATEPfS_S_) ;  /* 0xffffff8c14b47950 */ /* 0x000fec0003c3ffff */
        .type           $_Z10J_EVALUATEPfS_S_$_Z8J_1_16_5PfS_,@function
        .size           $_Z10J_EVALUATEPfS_S_$_Z8J_1_16_5PfS_,($_Z10J_EVALUATEPfS_S_$_Z8J_1_16_6PfS_ - $_Z10J_EVALUATEPfS_S_$_Z8J_1_16_5PfS_)
$_Z10J_EVALUATEPfS_S_$_Z8J_1_16_5PfS_:
[----:B------:R-:W-:Y:S01]  /*7130*/  MOV R4, RZ ;  /* 0x000000ff00047202 */ /* 0x000fe20000000f00 */
[----:B------:R-:W-:Y:S06]  /*7140*/  RET.REL.NODEC R20 `(_Z10J_EVALUATEPfS_S_) ;  /* 0xffffff8c14ac7950 */ /* 0x000fec0003c3ffff */
        .type           $_Z10J_EVALUATEPfS_S_$_Z8J_1_16_6PfS_,@function
        .size           $_Z10J_EVALUATEPfS_S_$_Z8J_1_16_6PfS_,($_Z10J_EVALUATEPfS_S_$_Z8J_1_16_7PfS_ - $_Z10J_EVALUATEPfS_S_$_Z8J_1_16_6PfS_)
$_Z10J_EVALUATEPfS_S_$_Z8J_1_16_6PfS_:
[----:B------:R-:W-:Y:S01]  /*7150*/  IMAD.MOV.U32 R4, RZ, RZ, RZ ;  /* 0x000000ffff047224 */ /* 0x000fe200078e00ff */
[----:B------:R-:W-:Y:S06]  /*7160*/  RET.REL.NODEC R20 `(_Z10J_EVALUATEPfS_S_) ;  /* 0xffffff8c14a47950 */ /* 0x000fec0003c3ffff */
        .type           $_Z10J_EVALUATEPfS_S_$_Z8J_1_16_7PfS_,@function
        .size           $_Z10J_EVALUATEPfS_S_$_Z8J_1_16_7PfS_,($_Z10J_EVALUATEPfS_S_$_Z8J_1_16_8PfS_ - $_Z10J_EVALUATEPfS_S_$_Z8J_1_16_7PfS_)
$_Z10J_EVALUATEPfS_S_$_Z8J_1_16_7PfS_:
[----:B------:R-:W-:Y:S01]  /*7170*/  HFMA2 R4, -RZ, RZ, 0, 0 ;  /* 0x00000000ff047431 */ /* 0x000fe200000001ff */
[----:B------:R-:W-:Y:S06]  /*7180*/  RET.REL.NODEC R20 `(_Z10J_EVALUATEPfS_S_) ;  /* 0xffffff8c149c7950 */ /* 0x000fec0003c3ffff */
        .type           $_Z10J_EVALUATEPfS_S_$_Z8J_1_16_8PfS_,@function
        .size           $_Z10J_EVALUATEPfS_S_$_Z8J_1_16_8PfS_,($_Z10J_EVALUATEPfS_S_$_Z8J_1_16_9PfS_ - $_Z10J_EVALUATEPfS_S_$_Z8J_1_16_8PfS_)
$_Z10J_EVALUATEPfS_S_$_Z8J_1_16_8PfS_:
        /* <DEDUP_REMOVED lines=10> */
        .type           $_Z10J_EVALUATEPfS_S_$_Z8J_1_16_9PfS_,@function
        .size           $_Z10J_EVALUATEPfS_S_$_Z8J_1_16_9PfS_,($_Z10J_EVALUATEPfS_S_$_Z8J_1_17_0PfS_ - $_Z10J_EVALUATEPfS_S_$_Z8J_1_16_9PfS_)
$_Z10J_EVALUATEPfS_S_$_Z8J_1_16_9PfS_:
[----:B------:R-:W-:Y:S01]  /*7230*/  IMAD.MOV.U32 R4, RZ, RZ, RZ ;  /* 0x000000ffff047224 */ /* 0x000fe200078e00ff */
[----:B------:R-:W-:Y:S06]  /*7240*/  RET.REL.NODEC R20 `(_Z10J_EVALUATEPfS_S_) ;  /* 0xffffff8c146c7950 */ /* 0x000fec0003c3ffff */
        .type           $_Z10J_EVALUATEPfS_S_$_Z8J_1_17_0PfS_,@function
        .size           $_Z10J_EVALUATEPfS_S_$_Z8J_1_17_0PfS_,($_Z10J_EVALUATEPfS_S_$_Z8J_1_17_1PfS_ - $_Z10J_EVALUATEPfS_S_$_Z8J_1_17_0PfS_)
$_Z10J_EVALUATEPfS_S_$_Z8J_1_17_0PfS_:
[----:B------:R-:W-:Y:S01]  /*7250*/  HFMA2 R4, -RZ, RZ, 0, 0 ;  /* 0x00000000ff047431 */ /* 0x000fe200000001ff */
[----:B------:R-:W-:Y:S06]  /*7260*/  RET.REL.NODEC R20 `(_Z10J_EVALUATEPfS_S_) ;  /* 0xffffff8c14647950 */ /* 0x000fec0003c3ffff */
        .type           $_Z10J_EVALUATEPfS_S_$_Z8J_1_17_1PfS_,@function
        .size           $_Z10J_EVALUATEPfS_S_$_Z8J_1_17_1PfS_,($_Z10J_EVALUATEPfS_S_$_Z8J_1_17_2PfS_ - $_Z10J_EVALUATEPfS_S_$_Z8J_1_17_1PfS_)
$_Z10J_EVALUATEPfS_S_$_Z8J_1_17_1PfS_:
[----:B------:R-:W-:Y:S01]  /*7270*/  IMAD.MOV.U32 R4, RZ, RZ, RZ ;  /* 0x000000ffff047224 */ /* 0x000fe200078e00ff */
[----:B------:R-:W-:Y:S06]  /*7280*/  RET.REL.NODEC R20 `(_Z10J_EVALUATEPfS_S_) ;  /* 0xffffff8c145c7950 */ /* 0x000fec0003c3ffff */
        .type           $_Z10J_EVALUATEPfS_S_$_Z8J_1_17_2PfS_,@function
        .size           $_Z10J_EVALUATEPfS_S_$_Z8J_1_17_2PfS_,($_Z10J_EVALUATEPfS_S_$_Z8J_1_17_3PfS_ - $_Z10J_EVALUATEPfS_S_$_Z8J_1_17_2PfS_)
$_Z10J_EVALUATEPfS_S_$_Z8J_1_17_2PfS_:
[----:B------:R-:W-:Y:S01]  /*7290*/  MOV R4, RZ ;  /* 0x000000ff00047202 */ /* 0x000fe20000000f00 */
[----:B------:R-:W-:Y:S06]  /*72a0*/  RET.REL.NODEC R20 `(_Z10J_EVALUATEPfS_S_) ;  /* 0xffffff8c14547950 */ /* 0x000fec0003c3ffff */
        .type           $_Z10J_EVALUATEPfS_S_$_Z8J_1_17_3PfS_,@function
        .size           $_Z10J_EVALUATEPfS_S_$_Z8J_1_17_3PfS_,($_Z10J_EVALUATEPfS_S_$_Z8J_1_17_4PfS_ - $_Z10J_EVALUATEPfS_S_$_Z8J_1_17_3PfS_)
$_Z10J_EVALUATEPfS_S_$_Z8J_1_17_3PfS_:
[----:B------:R-:W-:Y:S01]  /*72b0*/  IMAD.MOV.U32 R4, RZ, RZ, RZ ;  /* 0x000000ffff047224 */ /* 0x000fe200078e00ff */
[----:B------:R-:W-:Y:S06]  /*72c0*/  RET.REL.NODEC R20 `(_Z10J_EVALUATEPfS_S_) ;  /* 0xffffff8c144c7950 */ /* 0x000fec0003c3ffff */
        .type           $_Z10J_EVALUATEPfS_S_$_Z8J_1_17_4PfS_,@function
        .size           $_Z10J_EVALUATEPfS_S_$_Z8J_1_17_4PfS_,($_Z10J_EVALUATEPfS_S_$_Z8J_1_17_5PfS_ - $_Z10J_EVALUATEPfS_S_$_Z8J_1_17_4PfS_)
$_Z10J_EVALUATEPfS_S_$_Z8J_1_17_4PfS_:
[----:B------:R-:W-:Y:S01]  /*72d0*/  HFMA2 R4, -RZ, RZ, 0, 0 ;  /* 0x00000000ff047431 */ /* 0x000fe200000001ff */
[----:B------:R-:W-:Y:S06]  /*72e0*/  RET.REL.NODEC R20 `(_Z10J_EVALUATEPfS_S_) ;  /* 0xffffff8c14447950 */ /* 0x000fec0003c3ffff */
        .type           $_Z10J_EVALUATEPfS_S_$_Z8J_1_17_5PfS_,@function
        .size           $_Z10J_EVALUATEPfS_S_$_Z8J_1_17_5PfS_,($_Z10J_EVALUATEPfS_S_$_Z8J_1_17_6PfS_ - $_Z10J_EVALUATEPfS_S_$_Z8J_1_17_5PfS_)
$_Z10J_EVALUATEPfS_S_$_Z8J_1_17_5PfS_:
[----:B------:R-:W-:Y:S01]  /*72f0*/  IMAD.MOV.U32 R4, RZ, RZ, RZ ;  /* 0x000000ffff047224 */ /* 0x000fe200078e00ff */
[----:B------:R-:W-:Y:S06]  /*7300*/  RET.REL.NODEC R20 `(_Z10J_EVALUATEPfS_S_) ;  /* 0xffffff8c143c7950 */ /* 0x000fec0003c3ffff */
        .type           $_Z10J_EVALUATEPfS_S_$_Z8J_1_17_6PfS_,@function
        .size           $_Z10J_EVALUATEPfS_S_$_Z8J_1_17_6PfS_,($_Z10J_EVALUATEPfS_S_$_Z8J_1_17_7PfS_ - $_Z10J_EVALUATEPfS_S_$_Z8J_1_17_6PfS_)
$_Z10J_EVALUATEPfS_S_$_Z8J_1_17_6PfS_:
[----:B------:R-:W-:Y:S01]  /*7310*/  MOV R4, RZ ;  /* 0x000000ff00047202 */ /* 0x000fe20000000f00 */
[----:B------:R-:W-:Y:S06]  /*7320*/  RET.REL.NODEC R20 `(_Z10J_EVALUATEPfS_S_) ;  /* 0xffffff8c14347950 */ /* 0x000fec0003c3ffff */
        .type           $_Z10J_EVALUATEPfS_S_$_Z8J_1_17_7PfS_,@function
        .size           $_Z10J_EVALUATEPfS_S_$_Z8J_1_17_7PfS_,($_Z10J_EVALUATEPfS_S_$_Z8J_1_17_8PfS_ - $_Z10J_EVALUATEPfS_S_$_Z8J_1_17_7PfS_)
$_Z10J_EVALUATEPfS_S_$_Z8J_1_17_7PfS_:
[----:B------:R-:W-:Y:S01]  /*7330*/  IMAD.MOV.U32 R4, RZ, RZ, RZ ;  /* 0x000000ffff047224 */ /* 0x000fe200078e00ff */
[----:B------:R-:W-:Y:S06]  /*7340*/  RET.REL.NODEC R20 `(_Z10J_EVALUATEPfS_S_) ;  /* 0xffffff8c142c7950 */ /* 0x000fec0003c3ffff */
        .type           $_Z10J_EVALUATEPfS_S_$_Z8J_1_17_8PfS_,@function
        .size           $_Z10J_EVALUATEPfS_S_$_Z8J_1_17_8PfS_,($_Z10J_EVALUATEPfS_S_$_Z8J_1_17_9PfS_ - $_Z10J_EVALUATEPfS_S_$_Z8J_1_17_8PfS_)
$_Z10J_EVALUATEPfS_S_$_Z8J_1_17_8PfS_:
[----:B------:R-:W-:Y:S01]  /*7350*/  HFMA2 R4, -RZ, RZ, 0, 0 ;  /* 0x00000000ff047431 */ /* 0x000fe200000001ff */
[----:B------:R-:W-:Y:S06]  /*7360*/  RET.REL.NODEC R20 `(_Z10J_EVALUATEPfS_S_) ;  /* 0xffffff8c14247950 */ /* 0x000fec0003c3ffff */
        .type           $_Z10J_EVALUATEPfS_S_$_Z8J_1_17_9PfS_,@function
        .size           $_Z10J_EVALUATEPfS_S_$_Z8J_1_17_9PfS_,($_Z10J_EVALUATEPfS_S_$_Z8J_1_18_0PfS_ - $_Z10J_EVALUATEPfS_S_$_Z8J_1_17_9PfS_)
$_Z10J_EVALUATEPfS_S_$_Z8J_1_17_9PfS_:
        /* <DEDUP_REMOVED lines=10> */
        .type           $_Z10J_EVALUATEPfS_S_$_Z8J_1_18_0PfS_,@function
        .size           $_Z10J_EVALUATEPfS_S_$_Z8J_1_18_0PfS_,($_Z10J_EVALUATEPfS_S_$_Z8J_1_18_1PfS_ - $_Z10J_EVALUATEPfS_S_$_Z8J_1_18_0PfS_)
$_Z10J_EVALUATEPfS_S_$_Z8J_1_18_0PfS_:
[----:B------:R-:W-:Y:S01]  /*7410*/  IMAD.MOV.U32 R4, RZ, RZ, RZ ;  /* 0x000000ffff047224 */ /* 0x000fe200078e00ff */
[----:B------:R-:W-:Y:S06]  /*7420*/  RET.REL.NODEC R20 `(_Z10J_EVALUATEPfS_S_) ;  /* 0xffffff8814f47950 */ /* 0x000fec0003c3ffff */
        .type           $_Z10J_EVALUATEPfS_S_$_Z8J_1_18_1PfS_,@function
        .size           $_Z10J_EVALUATEPfS_S_$_Z8J_1_18_1PfS_,($_Z10J_EVALUATEPfS_S_$_Z8J_1_18_2PfS_ - $_Z10J_EVALUATEPfS_S_$_Z8J_1_18_1PfS_)
$_Z10J_EVALUATEPfS_S_$_Z8J_1_18_1PfS_:
[----:B------:R-:W-:Y:S01]  /*7430*/  HFMA2 R4, -RZ, RZ, 0, 0 ;  /* 0x00000000ff047431 */ /* 0x000fe200000001ff */
[----:B------:R-:W-:Y:S06]  /*7440*/  RET.REL.NODEC R20 `(_Z10J_EVALUATEPfS_S_) ;  /* 0xffffff8814ec7950 */ /* 0x000fec0003c3ffff */
        .type           $_Z10J_EVALUATEPfS_S_$_Z8J_1_18_2PfS_,@function
        .size           $_Z10J_EVALUATEPfS_S_$_Z8J_1_18_2PfS_,($_Z10J_EVALUATEPfS_S_$_Z8J_1_18_3PfS_ - $_Z10J_EVALUATEPfS_S_$_Z8J_1_18_2PfS_)
$_Z10J_EVALUATEPfS_S_$_Z8J_1_18_2PfS_:
[----:B------:R-:W-:Y:S01]  /*7450*/  IMAD.MOV.U32 R4, RZ, RZ, RZ ;  /* 0x000000ffff047224 */ /* 0x000fe200078e00ff */
[----:B------:R-:W-:Y:S06]  /*7460*/  RET.REL.NODEC R20 `(_Z10J_EVALUATEPfS_S_) ;  /* 0xffffff8814e47950 */ /* 0x000fec0003c3ffff */
        .type           $_Z10J_EVALUATEPfS_S_$_Z8J_1_18_3PfS_,@function
        .size           $_Z10J_EVALUATEPfS_S_$_Z8J_1_18_3PfS_,($_Z10J_EVALUATEPfS_S_$_Z8J_1_18_4PfS_ - $_Z10J_EVALUATEPfS_S_$_Z8J_1_18_3PfS_)
$_Z10J_EVALUATEPfS_S_$_Z8J_1_18_3PfS_:
[----:B------:R-:W-:Y:S01]  /*7470*/  MOV R4, RZ ;  /* 0x000000ff00047202 */ /* 0x000fe20000000f00 */
[----:B------:R-:W-:Y:S06]  /*7480*/  RET.REL.NODEC R20 `(_Z10J_EVALUATEPfS_S_) ;  /* 0xffffff8814dc7950 */ /* 0x000fec0003c3ffff */
        .type           $_Z10J_EVALUATEPfS_S_$_Z8J_1_18_4PfS_,@function
        .size           $_Z10J_EVALUATEPfS_S_$_Z8J_1_18_4PfS_,($_Z10J_EVALUATEPfS_S_$_Z8J_1_18_5PfS_ - $_Z10J_EVALUATEPfS_S_$_Z8J_1_18_4PfS_)
$_Z10J_EVALUATEPfS_S_$_Z8J_1_18_4PfS_:
[----:B------:R-:W-:Y:S01]  /*7490*/  IMAD.MOV.U32 R4, RZ, RZ, RZ ;  /* 0x000000ffff047224 */ /* 0x000fe200078e00ff */
[----:B------:R-:W-:Y:S06]  /*74a0*/  RET.REL.NODEC R20 `(_Z10J_EVALUATEPfS_S_) ;  /* 0xffffff8814d47950 */ /* 0x000fec0003c3ffff */
        .type           $_Z10J_EVALUATEPfS_S_$_Z8J_1_18_5PfS_,@function
        .size           $_Z10J_EVALUATEPfS_S_$_Z8J_1_18_5PfS_,($_Z10J_EVALUATEPfS_S_$_Z8J_1_18_6PfS_ - $_Z10J_EVALUATEPfS_S_$_Z8J_1_18_5PfS_)
$_Z10J_EVALUATEPfS_S_$_Z8J_1_18_5PfS_:
[----:B------:R-:W-:Y:S01]  /*74b0*/  HFMA2 R4, -RZ, RZ, 0, 0 ;  /* 0x00000000ff047431 */ /* 0x000fe200000001ff */
[----:B------:R-:W-:Y:S06]  /*74c0*/  RET.REL.NODEC R20 `(_Z10J_EVALUATEPfS_S_) ;  /* 0xffffff8814cc7950 */ /* 0x000fec0003c3ffff */
        .type           $_Z10J_EVALUATEPfS_S_$_Z8J_1_18_6PfS_,@function
        .size           $_Z10J_EVALUATEPfS_S_$_Z8J_1_18_6PfS_,($_Z10J_EVALUATEPfS_S_$_Z8J_1_18_7PfS_ - $_Z10J_EVALUATEPfS_S_$_Z8J_1_18_6PfS_)
$_Z10J_EVALUATEPfS_S_$_Z8J_1_18_6PfS_:
[----:B------:R-:W-:Y:S01]  /*74d0*/  IMAD.MOV.U32 R4, RZ, RZ, RZ ;  /* 0x000000ffff047224 */ /* 0x000fe200078e00ff */
[----:B------:R-:W-:Y:S06]  /*74e0*/  RET.REL.NODEC R20 `(_Z10J_EVALUATEPfS_S_) ;  /* 0xffffff8814c47950 */ /* 0x000fec0003c3ffff */
        .type           $_Z10J_EVALUATEPfS_S_$_Z8J_1_18_7PfS_,@function
        .size           $_Z10J_EVALUATEPfS_S_$_Z8J_1_18_7PfS_,($_Z10J_EVALUATEPfS_S_$_Z8J_1_18_8PfS_ - $_Z10J_EVALUATEPfS_S_$_Z8J_1_18_7PfS_)
$_Z10J_EVALUATEPfS_S_$_Z8J_1_18_7PfS_:
[----:B------:R-:W-:Y:S01]  /*74f0*/  MOV R4, RZ ;  /* 0x000000ff00047202 */ /* 0x000fe20000000f00 */
[----:B------:R-:W-:Y:S06]  /*7500*/  RET.REL.NODEC R20 `(_Z10J_EVALUATEPfS_S_) ;  /* 0xffffff8814bc7950 */ /* 0x000fec0003c3ffff */
        .type           $_Z10J_EVALUATEPfS_S_$_Z8J_1_18_8PfS_,@function
        .size           $_Z10J_EVALUATEPfS_S_$_Z8J_1_18_8PfS_,($_Z10J_EVALUATEPfS_S_$_Z8J_1_18_9PfS_ - $_Z10J_EVALUATEPfS_S_$_Z8J_1_18_8PfS_)
$_Z10J_EVALUATEPfS_S_$_Z8J_1_18_8PfS_:
[----:B------:R-:W-:Y:S01]  /*7510*/  IMAD.MOV.U32 R4, RZ, RZ, RZ ;  /* 0x000000ffff047224 */ /* 0x000fe200078e00ff */
[----:B------:R-:W-:Y:S06]  /*7520*/  RET.REL.NODEC R20 `(_Z10J_EVALUATEPfS_S_) ;  /* 0xffffff8814b47950 */ /* 0x000fec0003c3ffff */
        .type           $_Z10J_EVALUATEPfS_S_$_Z8J_1_18_9PfS_,@function
        .size           $_Z10J_EVALUATEPfS_S_$_Z8J_1_18_9PfS_,($_Z10J_EVALUATEPfS_S_$_Z8J_1_19_0PfS_ - $_Z10J_EVALUATEPfS_S_$_Z8J_1_18_9PfS_)
$_Z10J_EVALUATEPfS_S_$_Z8J_1_18_9PfS_:
[----:B------:R-:W-:Y:S01]  /*7530*/  HFMA2 R4, -RZ, RZ, 0, 0 ;  /* 0x00000000ff047431 */ /* 0x000fe200000001ff */
[----:B------:R-:W-:Y:S06]  /*7540*/  RET.REL.NODEC R20 `(_Z10J_EVALUATEPfS_S_) ;  /* 0xffffff8814ac7950 */ /* 0x000fec0003c3ffff */
        .type           $_Z10J_EVALUATEPfS_S_$_Z8J_1_19_0PfS_,@function
        .size           $_Z10J_EVALUATEPfS_S_$_Z8J_1_19_0PfS_,($_Z10J_EVALUATEPfS_S_$_Z8J_1_19_1PfS_ - $_Z10J_EVALUATEPfS_S_$_Z8J_1_19_0PfS_)
$_Z10J_EVALUATEPfS_S_$_Z8J_1_19_0PfS_:
[----:B------:R-:W-:Y:S01]  /*7550*/  IMAD.MOV.U32 R4, RZ, RZ, RZ ;  /* 0x000000ffff047224 */ /* 0x000fe200078e00ff */
[----:B------:R-:W-:Y:S06]  /*7560*/  RET.REL.NODEC R20 `(_Z10J_EVALUATEPfS_S_) ;  /* 0xffffff8814a47950 */ /* 0x000fec0003c3ffff */
        .type           $_Z10J_EVALUATEPfS_S_$_Z8J_1_19_1PfS_,@function
        .size           $_Z10J_EVALUATEPfS_S_$_Z8J_1_19_1PfS_,($_Z10J_EVALUATEPfS_S_$_Z8J_1_19_2PfS_ - $_Z10J_EVALUATEPfS_S_$_Z8J_1_19_1PfS_)
$_Z10J_EVALUATEPfS_S_$_Z8J_1_19_1PfS_:
[----:B------:R-:W-:Y:S01]  /*7570*/  MOV R4, RZ ;  /* 0x000000ff00047202 */ /* 0x000fe20000000f00 */
[----:B------:R-:W-:Y:S06]  /*7580*/  RET.REL.NODEC R20 `(_Z10J_EVALUATEPfS_S_) ;  /* 0xffffff88149c7950 */ /* 0x000fec0003c3ffff */
        .type           $_Z10J_EVALUATEPfS_S_$_Z8J_1_19_2PfS_,@function
        .size           $_Z10J_EVALUATEPfS_S_$_Z8J_1_19_2PfS_,($_Z10J_EVALUATEPfS_S_$_Z8J_1_19_3PfS_ - $_Z10J_EVALUATEPfS_S_$_Z8J_1_19_2PfS_)
$_Z10J_EVALUATEPfS_S_$_Z8J_1_19_2PfS_:
[----:B------:R-:W-:Y:S01]  /*7590*/  IMAD.MOV.U32 R4, RZ, RZ, RZ ;  /* 0x000000ffff047224 */ /* 0x000fe200078e00ff */
[----:B------:R-:W-:Y:S06]  /*75a0*/  RET.REL.NODEC R20 `(_Z10J_EVALUATEPfS_S_) ;  /* 0xffffff8814947950 */ /* 0x000fec0003c3ffff */
        .type           $_Z10J_EVALUATEPfS_S_$_Z8J_1_19_3PfS_,@function
        .size           $_Z10J_EVALUATEPfS_S_$_Z8J_1_19_3PfS_,($_Z10J_EVALUATEPfS_S_$_Z8J_1_19_4PfS_ - $_Z10J_EVALUATEPfS_S_$_Z8J_1_19_3PfS_)
$_Z10J_EVALUATEPfS_S_$_Z8J_1_19_3PfS_:
[----:B------:R-:W-:Y:S01]  /*75b0*/  HFMA2 R4, -RZ, RZ, 0, 0 ;  /* 0x00000000ff047431 */ /* 0x000fe200000001ff */
[----:B------:R-:W-:Y:S06]  /*75c0*/  RET.REL.NODEC R20 `(_Z10J_EVALUATEPfS_S_) ;  /* 0xffffff88148c7950 */ /* 0x000fec0003c3ffff */
        .type           $_Z10J_EVALUATEPfS_S_$_Z8J_1_19_4PfS_,@function
        .size           $_Z10J_EVALUATEPfS_S_$_Z8J_1_19_4PfS_,($_Z10J_EVALUATEPfS_S_$_Z8J_1_19_5PfS_ - $_Z10J_EVALUATEPfS_S_$_Z8J_1_19_4PfS_)
$_Z10J_EVALUATEPfS_S_$_Z8J_1_19_4PfS_:
[----:B------:R-:W-:Y:S01]  /*75d0*/  IMAD.MOV.U32 R4, RZ, RZ, RZ ;  /* 0x000000ffff047224 */ /* 0x000fe200078e00ff */
[----:B------:R-:W-:Y:S06]  /*75e0*/  RET.REL.NODEC R20 `(_Z10J_EVALUATEPfS_S_) ;  /* 0xffffff8814847950 */ /* 0x000fec0003c3ffff */
        .type           $_Z10J_EVALUATEPfS_S_$_Z8J_1_19_5PfS_,@function
        .size           $_Z10J_EVALUATEPfS_S_$_Z8J_1_19_5PfS_,($_Z10J_EVALUATEPfS_S_$_Z8J_1_19_6PfS_ - $_Z10J_EVALUATEPfS_S_$_Z8J_1_19_5PfS_)
$_Z10J_EVALUATEPfS_S_$_Z8J_1_19_5PfS_:
[----:B------:R-:W-:Y:S01]  /*75f0*/  MOV R4, RZ ;  /* 0x000000ff00047202 */ /* 0x000fe20000000f00 */
[----:B------:R-:W-:Y:S06]  /*7600*/  RET.REL.NODEC R20 `(_Z10J_EVALUATEPfS_S_) ;  /* 0xffffff88147c7950 */ /* 0x000fec0003c3ffff */
        .type           $_Z10J_EVALUATEPfS_S_$_Z8J_1_19_6PfS_,@function
        .size           $_Z10J_EVALUATEPfS_S_$_Z8J_1_19_6PfS_,($_Z10J_EVALUATEPfS_S_$_Z8J_1_19_7PfS_ - $_Z10J_EVALUATEPfS_S_$_Z8J_1_19_6PfS_)
$_Z10J_EVALUATEPfS_S_$_Z8J_1_19_6PfS_:
[----:B------:R-:W-:Y:S01]  /*7610*/  IMAD.MOV.U32 R4, RZ, RZ, RZ ;  /* 0x000000ffff047224 */ /* 0x000fe200078e00ff */
[----:B------:R-:W-:Y:S06]  /*7620*/  RET.REL.NODEC R20 `(_Z10J_EVALUATEPfS_S_) ;  /* 0xffffff8814747950 */ /* 0x000fec0003c3ffff */
        .type           $_Z10J_EVALUATEPfS_S_$_Z8J_1_19_7PfS_,@function
        .size           $_Z10J_EVALUATEPfS_S_$_Z8J_1_19_7PfS_,($_Z10J_EVALUATEPfS_S_$_Z8J_1_19_8PfS_ - $_Z10J_EVALUATEPfS_S_$_Z8J_1_19_7PfS_)
$_Z10J_EVALUATEPfS_S_$_Z8J_1_19_7PfS_:
[----:B------:R-:W-:Y:S01]  /*7630*/  HFMA2 R4, -RZ, RZ, 0, 0 ;  /* 0x00000000ff047431 */ /* 0x000fe200000001ff */
[----:B------:R-:W-:Y:S06]  /*7640*/  RET.REL.NODEC R20 `(_Z10J_EVALUATEPfS_S_) ;  /* 0xffffff88146c7950 */ /* 0x000fec0003c3ffff */
        .type           $_Z10J_EVALUATEPfS_S_$_Z8J_1_19_8PfS_,@function
        .size           $_Z10J_EVALUATEPfS_S_$_Z8J_1_19_8PfS_,($_Z10J_EVALUATEPfS_S_$_Z8J_1_19_9PfS_ - $_Z10J_EVALUATEPfS_S_$_Z8J_1_19_8PfS_)
$_Z10J_EVALUATEPfS_S_$_Z8J_1_19_8PfS_:
[----:B------:R-:W-:Y:S01]  /*7650*/  IMAD.MOV.U32 R4, RZ, RZ, RZ ;  /* 0x000000ffff047224 */ /* 0x000fe200078e00ff */
[----:B------:R-:W-:Y:S06]  /*7660*/  RET.REL.NODEC R20 `(_Z10J_EVALUATEPfS_S_) ;  /* 0xffffff8814647950 */ /* 0x000fec0003c3ffff */
        .type           $_Z10J_EVALUATEPfS_S_$_Z8J_1_19_9PfS_,@function
        .size           $_Z10J_EVALUATEPfS_S_$_Z8J_1_19_9PfS_,($_Z10J_EVALUATEPfS_S_$_Z8J_1_1_10PfS_ - $_Z10J_EVALUATEPfS_S_$_Z8J_1_19_9PfS_)
$_Z10J_EVALUATEPfS_S_$_Z8J_1_19_9PfS_:
[----:B------:R-:W-:Y:S01]  /*7670*/  MOV R4, RZ ;  /* 0x000000ff00047202 */ /* 0x000fe20000000f00 */
[----:B------:R-:W-:Y:S06]  /*7680*/  RET.REL.NODEC R20 `(_Z10J_EVALUATEPfS_S_) ;  /* 0xffffff88145c7950 */ /* 0x000fec0003c3ffff */
        .type           $_Z10J_EVALUATEPfS_S_$_Z8J_1_1_10PfS_,@function
        .size           $_Z10J_EVALUATEPfS_S_$_Z8J_1_1_10PfS_,($_Z10J_EVALUATEPfS_S_$_Z8J_1_1_11PfS_ - $_Z10J_EVALUATEPfS_S_$_Z8J_1_1_10PfS_)
$_Z10J_EVALUATEPfS_S_$_Z8J_1_1_10PfS_:
[----:B------:R-:W-:Y:S01]  /*7690*/  IMAD.MOV.U32 R4, RZ, RZ, RZ ;  /* 0x000000ffff047224 */ /* 0x000fe200078e00ff */
[----:B------:R-:W-:Y:S06]  /*76a0*/  RET.REL.NODEC R20 `(_Z10J_EVALUATEPfS_S_) ;  /* 0xffffff8814547950 */ /* 0x000fec0003c3ffff */
        .type           $_Z10J_EVALUATEPfS_S_$_Z8J_1_1_11PfS_,@function
        .size           $_Z10J_EVALUATEPfS_S_$_Z8J_1_1_11PfS_,($_Z10J_EVALUATEPfS_S_$_Z8J_1_1_12PfS_ - $_Z10J_EVALUATEPfS_S_$_Z8J_1_1_11PfS_)
$_Z10J_EVALUATEPfS_S_$_Z8J_1_1_11PfS_:
[----:B------:R-:W-:Y:S01]  /*76b0*/  HFMA2 R4, -RZ, RZ, 0, 0 ;  /* 0x00000000ff047431 */ /* 0x000fe200000001ff */
[----:B------:R-:W-:Y:S06]  /*76c0*/  RET.REL.NODEC R20 `(_Z10J_EVALUATEPfS_S_) ;  /* 0xffffff88144c7950 */ /* 0x000fec0003c3ffff */
        .type           $_Z10J_EVALUATEPfS_S_$_Z8J_1_1_12PfS_,@function
        .size           $_Z10J_EVALUATEPfS_S_$_Z8J_1_1_12PfS_,($_Z10J_EVALUATEPfS_S_$_Z8J_1_1_13PfS_ - $_Z10J_EVALUATEPfS_S_$_Z8J_1_1_12PfS_)
$_Z10J_EVALUATEPfS_S_$_Z8J_1_1_12PfS_:
[----:B------:R-:W-:Y:S01]  /*76d0*/  IMAD.MOV.U32 R4, RZ, RZ, RZ ;  /* 0x000000ffff047224 */ /* 0x000fe200078e00ff */
[----:B------:R-:W-:Y:S06]  /*76e0*/  RET.REL.NODEC R20 `(_Z10J_EVALUATEPfS_S_) ;  /* 0xffffff8814447950 */ /* 0x000fec0003c3ffff */
        .type           $_Z10J_EVALUATEPfS_S_$_Z8J_1_1_13PfS_,@function
        .size           $_Z10J_EVALUATEPfS_S_$_Z8J_1_1_13PfS_,($_Z10J_EVALUATEPfS_S_$_Z8J_1_1_14PfS_ - $_Z10J_EVALUATEPfS_S_$_Z8J_1_1_13PfS_)
$_Z10J_EVALUATEPfS_S_$_Z8J_1_1_13PfS_:
[----:B------:R-:W-:Y:S01]  /*76f0*/  MOV R4, RZ ;  /* 0x000000ff00047202 */ /* 0x000fe20000000f00 */
[----:B------:R-:W-:Y:S06]  /*7700*/  RET.REL.NODEC R20 `(_Z10J_EVALUATEPfS_S_) ;  /* 0xffffff88143c7950 */ /* 0x000fec0003c3ffff */
        .type           $_Z10J_EVALUATEPfS_S_$_Z8J_1_1_14PfS_,@function
        .size           $_Z10J_EVALUATEPfS_S_$_Z8J_1_1_14PfS_,($_Z10J_EVALUATEPfS_S_$_Z8J_1_1_15PfS_ - $_Z10J_EVALUATEPfS_S_$_Z8J_1_1_14PfS_)
$_Z10J_EVALUATEPfS_S_$_Z8J_1_1_14PfS_:
[----:B------:R-:W-:Y:S01]  /*7710*/  IMAD.MOV.U32 R4, RZ, RZ, RZ ;  /* 0x000000ffff047224 */ /* 0x000fe200078e00ff */
[----:B------:R-:W-:Y:S06]  /*7720*/  RET.REL.NODEC R20 `(_Z10J_EVALUATEPfS_S_) ;  /* 0xffffff8814347950 */ /* 0x000fec0003c3ffff */
        .type           $_Z10J_EVALUATEPfS_S_$_Z8J_1_1_15PfS_,@function
        .size           $_Z10J_EVALUATEPfS_S_$_Z8J_1_1_15PfS_,($_Z10J_EVALUATEPfS_S_$_Z8J_1_1_16PfS_ - $_Z10J_EVALUATEPfS_S_$_Z8J_1_1_15PfS_)
$_Z10J_EVALUATEPfS_S_$_Z8J_1_1_15PfS_:
[----:B------:R-:W-:Y:S01]  /*7730*/  HFMA2 R4, -RZ, RZ, 0, 0 ;  /* 0x00000000ff047431 */ /* 0x000fe200000001ff */
[----:B------:R-:W-:Y:S06]  /*7740*/  RET.REL.NODEC R20 `(_Z10J_EVALUATEPfS_S_) ;  /* 0xffffff88142c7950 */ /* 0x000fec0003c3ffff */
        .type           $_Z10J_EVALUATEPfS_S_$_Z8J_1_1_16PfS_,@function
        .size           $_Z10J_EVALUATEPfS_S_$_Z8J_1_1_16PfS_,($_Z10J_EVALUATEPfS_S_$_Z8J_1_1_17PfS_ - $_Z10J_EVALUATEPfS_S_$_Z8J_1_1_16PfS_)
$_Z10J_EVALUATEPfS_S_$_Z8J_1_1_16PfS_:
[----:B------:R-:W-:Y:S01]  /*7750*/  IMAD.MOV.U32 R4, RZ, RZ, RZ ;  /* 0x000000ffff047224 */ /* 0x000fe200078e00ff */
[----:B------:R-:W-:Y:S06]  /*7760*/  RET.REL.NODEC R20 `(_Z10J_EVALUATEPfS_S_) ;  /* 0xffffff8814247950 */ /* 0x000fec0003c3ffff */
        .type           $_Z10J_EVALUATEPfS_S_$_Z8J_1_1_17PfS_,@function
        .size           $_Z10J_EVALUATEPfS_S_$_Z8J_1_1_17PfS_,($_Z10J_EVALUATEPfS_S_$_Z8J_1_1_18PfS_ - $_Z10J_EVALUATEPfS_S_$_Z8J_1_1_17PfS_)
$_Z10J_EVALUATEPfS_S_$_Z8J_1_1_17PfS_:
[----:B------:R-:W-:Y:S01]  /*7770*/  MOV R4, RZ ;  /* 0x000000ff00047202 */ /* 0x000fe20000000f00 */
[----:B------:R-:W-:Y:S06]  /*7780*/  RET.REL.NODEC R20 `(_Z10J_EVALUATEPfS_S_) ;  /* 0xffffff88141c7950 */ /* 0x000fec0003c3ffff */
        .type           $_Z10J_EVALUATEPfS_S_$_Z8J_1_1_18PfS_,@function
        .size           $_Z10J_EVALUATEPfS_S_$_Z8J_1_1_18PfS_,($_Z10J_EVALUATEPfS_S_$_Z8J_1_1_19PfS_ - $_Z10J_EVALUATEPfS_S_$_Z8J_1_1_18PfS_)
$_Z10J_EVALUATEPfS_S_$_Z8J_1_1_18PfS_:
[----:B------:R-:W-:Y:S01]  /*7790*/  IMAD.MOV.U32 R4, RZ, RZ, RZ ;  /* 0x000000ffff047224 */ /* 0x000fe200078e00ff */
[----:B------:R-:W-:Y:S06]  /*77a0*/  RET.REL.NODEC R20 `(_Z10J_EVALUATEPfS_S_) ;  /* 0xffffff8814147950 */ /* 0x000fec0003c3ffff */
        .type           $_Z10J_EVALUATEPfS_S_$_Z8J_1_1_19PfS_,@function
        .size           $_Z10J_EVALUATEPfS_S_$_Z8J_1_1_19PfS_,($_Z10J_EVALUATEPfS_S_$_Z8J_1_1_20PfS_ - $_Z10J_EVALUATEPfS_S_$_Z8J_1_1_19PfS_)
$_Z10J_EVALUATEPfS_S_$_Z8J_1_1_19PfS_:
[----:B------:R-:W-:Y:S01]  /*77b0*/  HFMA2 R4, -RZ, RZ, 0, 0 ;  /* 0x00000000ff047431 */ /* 0x000fe200000001ff */
[----:B------:R-:W-:Y:S06]  /*77c0*/  RET.REL.NODEC R20 `(_Z10J_EVALUATEPfS_S_) ;  /* 0xffffff88140c7950 */ /* 0x000fec0003c3ffff */
        .type           $_Z10J_EVALUATEPfS_S_$_Z8J_1_1_20PfS_,@function
        .size           $_Z10J_EVALUATEPfS_S_$_Z8J_1_1_20PfS_,($_Z10J_EVALUATEPfS_S_$_Z8J_1_1_21PfS_ - $_Z10J_EVALUATEPfS_S_$_Z8J_1_1_20PfS_)
$_Z10J_EVALUATEPfS_S_$_Z8J_1_1_20PfS_:
[----:B------:R-:W-:Y:S01]  /*77d0*/  IMAD.MOV.U32 R4, RZ, RZ, RZ ;  /* 0x000000ffff047224 */ /* 0x000fe200078e00ff */
[----:B------:R-:W-:Y:S06]  /*77e0*/  RET.REL.NODEC R20 `(_Z10J_EVALUATEPfS_S_) ;  /* 0xffffff8814047950 */ /* 0x000fec0003c3ffff */
        .type           $_Z10J_EVALUATEPfS_S_$_Z8J_1_1_21PfS_,@function
        .size           $_Z10J_EVALUATEPfS_S_$_Z8J_1_1_21PfS_,($_Z10J_EVALUATEPfS_S_$_Z8J_1_20_0PfS_ - $_Z10J_EVALUATEPfS_S_$_Z8J_1_1_21PfS_)
$_Z10J_EVALUATEPfS_S_$_Z8J_1_1_21PfS_:
[----:B------:R-:W-:Y:S01]  /*77f0*/  MOV R4, RZ ;  /* 0x000000ff00047202 */ /* 0x000fe20000000f00 */
[----:B------:R-:W-:Y:S06]  /*7800*/  RET.REL.NODEC R20 `(_Z10J_EVALUATEPfS_S_) ;  /* 0xffffff8414fc7950 */ /* 0x000fec0003c3ffff */
        .type           $_Z10J_EVALUATEPfS_S_$_Z8J_1_20_0PfS_,@function
        .size           $_Z10J_EVALUATEPfS_S_$_Z8J_1_20_0PfS_,($_Z10J_EVALUATEPfS_S_$_Z8J_1_20_1PfS_ - $_Z10J_EVALUATEPfS_S_$_Z8J_1_20_0PfS_)
$_Z10J_EVALUATEPfS_S_$_Z8J_1_20_0PfS_:
[----:B------:R-:W-:Y:S01]  /*7810*/  IMAD.MOV.U32 R4, RZ, RZ, RZ ;  /* 0x000000ffff047224 */ /* 0x000fe200078e00ff */
[----:B------:R-:W-:Y:S06]  /*7820*/  RET.REL.NODEC R20 `(_Z10J_EVALUATEPfS_S_) ;  /* 0xffffff8414f47950 */ /* 0x000fec0003c3ffff */
        .type           $_Z10J_EVALUATEPfS_S_$_Z8J_1_20_1PfS_,@function
        .size           $_Z10J_EVALUATEPfS_S_$_Z8J_1_20_1PfS_,($_Z10J_EVALUATEPfS_S_$_Z8J_1_20_2PfS_ - $_Z10J_EVALUATEPfS_S_$_Z8J_1_20_1PfS_)
$_Z10J_EVALUATEPfS_S_$_Z8J_1_20_1PfS_:
[----:B------:R-:W-:Y:S01]  /*7830*/  HFMA2 R4, -RZ, RZ, 0, 0 ;  /* 0x00000000ff047431 */ /* 0x000fe200000001ff */
[----:B------:R-:W-:Y:S06]  /*7840*/  RET.REL.NODEC R20 `(_Z10J_EVALUATEPfS_S_) ;  /* 0xffffff8414ec7950 */ /* 0x000fec0003c3ffff */
        .type           $_Z10J_EVALUATEPfS_S_$_Z8J_1_20_2PfS_,@function
        .size           $_Z10J_EVALUATEPfS_S_$_Z8J_1_20_2PfS_,($_Z10J_EVALUATEPfS_S_$_Z8J_1_20_3PfS_ - $_Z10J_EVALUATEPfS_S_$_Z8J_1_20_2PfS_)
$_Z10J_EVALUATEPfS_S_$_Z8J_1_20_2PfS_:
[----:B------:R-:W-:Y:S01]  /*7850*/  IMAD.MOV.U32 R4, RZ, RZ, RZ ;  /* 0x000000ffff047224 */ /* 0x000fe200078e00ff */
[----:B------:R-:W-:Y:S06]  /*7860*/  RET.REL.NODEC R20 `(_Z10J_EVALUATEPfS_S_) ;  /* 0xffffff8414e47950 */ /* 0x000fec0003c3ffff */
        .type           $_Z10J_EVALUATEPfS_S_$_Z8J_1_20_3PfS_,@function
        .size           $_Z10J_EVALUATEPfS_S_$_Z8J_1_20_3PfS_,($_Z10J_EVALUATEPfS_S_$_Z8J_1_20_4PfS_ - $_Z10J_EVALUATEPfS_S_$_Z8J_1_20_3PfS_)
$_Z10J_EVALUATEPfS_S_$_Z8J_1_20_3PfS_:
[----:B------:R-:W-:Y:S01]  /*7870*/  MOV R4, RZ ;  /* 0x000000ff00047202 */ /* 0x000fe20000000f00 */
[----:B------:R-:W-:Y:S06]  /*7880*/  RET.REL.NODEC R20 `(_Z10J_EVALUATEPfS_S_) ;  /* 0xffffff8414dc7950 */ /* 0x000fec0003c3ffff */
        .type           $_Z10J_EVALUATEPfS_S_$_Z8J_1_20_4PfS_,@function
        .size           $_Z10J_EVALUATEPfS_S_$_Z8J_1_20_4PfS_,($_Z10J_EVALUATEPfS_S_$_Z8J_1_20_5PfS_ - $_Z10J_EVALUATEPfS_S_$_Z8J_1_20_4PfS_)
$_Z10J_EVALUATEPfS_S_$_Z8J_1_20_4PfS_:
[----:B------:R-:W-:Y:S01]  /*7890*/  IMAD.MOV.U32 R4, RZ, RZ, RZ ;  /* 0x000000ffff047224 */ /* 0x000fe200078e00ff */
[----:B------:R-:W-:Y:S06]  /*78a0*/  RET.REL.NODEC R20 `(_Z10J_EVALUATEPfS_S_) ;  /* 0xffffff8414d47950 */ /* 0x000fec0003c3ffff */
        .type           $_Z10J_EVALUATEPfS_S_$_Z8J_1_20_5PfS_,@function
        .size           $_Z10J_EVALUATEPfS_S_$_Z8J_1_20_5PfS_,($_Z10J_EVALUATEPfS_S_$_Z8J_1_20_6PfS_ - $_Z10J_EVALUATEPfS_S_$_Z8J_1_20_5PfS_)
$_Z10J_EVALUATEPfS_S_$_Z8J_1_20_5PfS_:
[----:B------:R-:W-:Y:S01]  /*78b0*/  HFMA2 R4, -RZ, RZ, 0, 0 ;  /* 0x00000000ff047431 */ /* 0x000fe200000001ff */
[----:B------:R-:W-:Y:S06]  /*78c0*/  RET.REL.NODEC R20 `(_Z10J_EVALUATEPfS_S_) ;  /* 0xffffff8414cc7950 */ /* 0x000fec0003c3ffff */
        .type           $_Z10J_EVALUATEPfS_S_$_Z8J_1_20_6PfS_,@function
        .size           $_Z10J_EVALUATEPfS_S_$_Z8J_1_20_6PfS_,($_Z10J_EVALUATEPfS_S_$_Z8J_1_20_7PfS_ - $_Z10J_EVALUATEPfS_S_$_Z8J_1_20_6PfS_)
$_Z10J_EVALUATEPfS_S_$_Z8J_1_20_6PfS_:
[----:B------:R-:W-:Y:S01]  /*78d0*/  IMAD.MOV.U32 R4, RZ, RZ, RZ ;  /* 0x000000ffff047224 */ /* 0x000fe200078e00ff */
[----:B------:R-:W-:Y:S06]  /*78e0*/  RET.REL.NODEC R20 `(_Z10J_EVALUATEPfS_S_) ;  /* 0xffffff8414c47950 */ /* 0x000fec0003c3ffff */
        .type           $_Z10J_EVALUATEPfS_S_$_Z8J_1_20_7PfS_,@function
        .size           $_Z10J_EVALUATEPfS_S_$_Z8J_1_20_7PfS_,($_Z10J_EVALUATEPfS_S_$_Z8J_1_20_8PfS_ - $_Z10J_EVALUATEPfS_S_$_Z8J_1_20_7PfS_)
$_Z10J_EVALUATEPfS_S_$_Z8J_1_20_7PfS_:
[----:B------:R-:W-:Y:S01]  /*78f0*/  MOV R4, RZ ;  /* 0x000000ff00047202 */ /* 0x000fe20000000f00 */
[----:B------:R-:W-:Y:S06]  /*7900*/  RET.REL.NODEC R20 `(_Z10J_EVALUATEPfS_S_) ;  /* 0xffffff8414bc7950 */ /* 0x000fec0003c3ffff */
        .type           $_Z10J_EVALUATEPfS_S_$_Z8J_1_20_8PfS_,@function
        .size           $_Z10J_EVALUATEPfS_S_$_Z8J_1_20_8PfS_,($_Z10J_EVALUATEPfS_S_$_Z8J_1_20_9PfS_ - $_Z10J_EVALUATEPfS_S_$_Z8J_1_20_8PfS_)
$_Z10J_EVALUATEPfS_S_$_Z8J_1_20_8PfS_:
[----:B------:R-:W-:Y:S01]  /*7910*/  IMAD.MOV.U32 R4, RZ, RZ, RZ ;  /* 0x000000ffff047224 */ /* 0x000fe200078e00ff */
[----:B------:R-:W-:Y:S06]  /*7920*/  RET.REL.NODEC R20 `(_Z10J_EVALUATEPfS_S_) ;  /* 0xffffff8414b47950 */ /* 0x000fec0003c3ffff */
        .type           $_Z10J_EVALUATEPfS_S_$_Z8J_1_20_9PfS_,@function
        .size           $_Z10J_EVALUATEPfS_S_$_Z8J_1_20_9PfS_,($_Z10J_EVALUATEPfS_S_$_Z8J_1_21_0PfS_ - $_Z10J_EVALUATEPfS_S_$_Z8J_1_20_9PfS_)
$_Z10J_EVALUATEPfS_S_$_Z8J_1_20_9PfS_:
[----:B------:R-:W-:Y:S01]  /*7930*/  HFMA2 R4, -RZ, RZ, 0, 0 ;  /* 0x00000000ff047431 */ /* 0x000fe200000001ff */
[----:B------:R-:W-:Y:S06]  /*7940*/  RET.REL.NODEC R20 `(_Z10J_EVALUATEPfS_S_) ;  /* 0xffffff8414ac7950 */ /* 0x000fec0003c3ffff */
        .type           $_Z10J_EVALUATEPfS_S_$_Z8J_1_21_0PfS_,@function
        .size           $_Z10J_EVALUATEPfS_S_$_Z8J_1_21_0PfS_,($_Z10J_EVALUATEPfS_S_$_Z8J_1_21_1PfS_ - $_Z10J_EVALUATEPfS_S_$_Z8J_1_21_0PfS_)
$_Z10J_EVALUATEPfS_S_$_Z8J_1_21_0PfS_:
[----:B------:R-:W-:Y:S01]  /*7950*/  IMAD.MOV.U32 R4, RZ, RZ, RZ ;  /* 0x000000ffff047224 */ /* 0x000fe200078e00ff */
[----:B------:R-:W-:Y:S06]  /*7960*/  RET.REL.NODEC R20 `(_Z10J_EVALUATEPfS_S_) ;  /* 0xffffff8414a47950 */ /* 0x000fec0003c3ffff */
        .type           $_Z10J_EVALUATEPfS_S_$_Z8J_1_21_1PfS_,@function
        .size           $_Z10J_EVALUATEPfS_S_$_Z8J_1_21_1PfS_,($_Z10J_EVALUATEPfS_S_$_Z8J_1_21_2PfS_ - $_Z10J_EVALUATEPfS_S_$_Z8J_1_21_1PfS_)
$_Z10J_EVALUATEPfS_S_$_Z8J_1_21_1PfS_:
[----:B------:R-:W-:Y:S01]  /*7970*/  MOV R4, RZ ;  /* 0x000000ff00047202 */ /* 0x000fe20000000f00 */
[----:B------:R-:W-:Y:S06]  /*7980*/  RET.REL.NODEC R20 `(_Z10J_EVALUATEPfS_S_) ;  /* 0xffffff84149c7950 */ /* 0x000fec0003c3ffff */
        .type           $_Z10J_EVALUATEPfS_S_$_Z8J_1_21_2PfS_,@function
        .size           $_Z10J_EVALUATEPfS_S_$_Z8J_1_21_2PfS_,($_Z10J_EVALUATEPfS_S_$_Z8J_1_21_3PfS_ - $_Z10J_EVALUATEPfS_S_$_Z8J_1_21_2PfS_)
$_Z10J_EVALUATEPfS_S_$_Z8J_1_21_2PfS_:
[----:B------:R-:W-:Y:S01]  /*7990*/  IMAD.MOV.U32 R4, RZ, RZ, RZ ;  /* 0x000000ffff047224 */ /* 0x000fe200078e00ff */
[----:B------:R-:W-:Y:S06]  /*79a0*/  RET.REL.NODEC R20 `(_Z10J_EVALUATEPfS_S_) ;  /* 0xffffff8414947950 */ /* 0x000fec0003c3ffff */
        .type           $_Z10J_EVALUATEPfS_S_$_Z8J_1_21_3PfS_,@function
        .size           $_Z10J_EVALUATEPfS_S_$_Z8J_1_21_3PfS_,($_Z10J_EVALUATEPfS_S_$_Z8J_1_21_4PfS_ - $_Z10J_EVALUATEPfS_S_$_Z8J_1_21_3PfS_)
$_Z10J_EVALUATEPfS_S_$_Z8J_1_21_3PfS_:
[----:B------:R-:W-:Y:S01]  /*79b0*/  HFMA2 R4, -RZ, RZ, 0, 0 ;  /* 0x00000000ff047431 */ /* 0x000fe200000001ff */
[----:B------:R-:W-:Y:S06]  /*79c0*/  RET.REL.NODEC R20 `(_Z10J_EVALUATEPfS_S_) ;  /* 0xffffff84148c7950 */ /* 0x000fec0003c3ffff */
        .type           $_Z10J_EVALUATEPfS_S_$_Z8J_1_21_4PfS_,@function
        .size           $_Z10J_EVALUATEPfS_S_$_Z8J_1_21_4PfS_,($_Z10J_EVALUATEPfS_S_$_Z8J_1_21_5PfS_ - $_Z10J_EVALUATEPfS_S_$_Z8J_1_21_4PfS_)
$_Z10J_EVALUATEPfS_S_$_Z8J_1_21_4PfS_:
[----:B------:R-:W-:Y:S01]  /*79d0*/  IMAD.MOV.U32 R4, RZ, RZ, RZ ;  /* 0x000000ffff047224 */ /* 0x000fe200078e00ff */
[----:B------:R-:W-:Y:S06]  /*79e0*/  RET.REL.NODEC R20 `(_Z10J_EVALUATEPfS_S_) ;  /* 0xffffff8414847950 */ /* 0x000fec0003c3ffff */
        .type           $_Z10J_EVALUATEPfS_S_$_Z8J_1_21_5PfS_,@function
        .size           $_Z10J_EVALUATEPfS_S_$_Z8J_1_21_5PfS_,($_Z10J_EVALUATEPfS_S_$_Z8J_1_21_6PfS_ - $_Z10J_EVALUATEPfS_S_$_Z8J_1_21_5PfS_)
$_Z10J_EVALUATEPfS_S_$_Z8J_1_21_5PfS_:
[----:B------:R-:W-:Y:S01]  /*79f0*/  MOV R4, RZ ;  /* 0x000000ff00047202 */ /* 0x000fe20000000f00 */
[----:B------:R-:W-:Y:S06]  /*7a00*/  RET.REL.NODEC R20 `(_Z10J_EVALUATEPfS_S_) ;  /* 0xffffff84147c7950 */ /* 0x000fec0003c3ffff */
        .type           $_Z10J_EVALUATEPfS_S_$_Z8J_1_21_6PfS_,@function
        .size           $_Z10J_EVALUATEPfS_S_$_Z8J_1_21_6PfS_,($_Z10J_EVALUATEPfS_S_$_Z8J_1_21_7PfS_ - $_Z10J_EVALUATEPfS_S_$_Z8J_1_21_6PfS_)
$_Z10J_EVALUATEPfS_S_$_Z8J_1_21_6PfS_:
[----:B------:R-:W-:Y:S01]  /*7a10*/  IMAD.MOV.U32 R4, RZ, RZ, RZ ;  /* 0x000000ffff047224 */ /* 0x000fe200078e00ff */
[----:B------:R-:W-:Y:S06]  /*7a20*/  RET.REL.NODEC R20 `(_Z10J_EVALUATEPfS_S_) ;  /* 0xffffff8414747950 */ /* 0x000fec0003c3ffff */
        .type           $_Z10J_EVALUATEPfS_S_$_Z8J_1_21_7PfS_,@function
        .size           $_Z10J_EVALUATEPfS_S_$_Z8J_1_21_7PfS_,($_Z10J_EVALUATEPfS_S_$_Z8J_1_21_8PfS_ - $_Z10J_EVALUATEPfS_S_$_Z8J_1_21_7PfS_)
$_Z10J_EVALUATEPfS_S_$_Z8J_1_21_7PfS_:
[----:B------:R-:W-:Y:S01]  /*7a30*/  HFMA2 R4, -RZ, RZ, 0, 0 ;  /* 0x00000000ff047431 */ /* 0x000fe200000001ff */
[----:B------:R-:W-:Y:S06]  /*7a40*/  RET.REL.NODEC R20 `(_Z10J_EVALUATEPfS_S_) ;  /* 0xffffff84146c7950 */ /* 0x000fec0003c3ffff */
        .type           $_Z10J_EVALUATEPfS_S_$_Z8J_1_21_8PfS_,@function
        .size           $_Z10J_EVALUATEPfS_S_$_Z8J_1_21_8PfS_,($_Z10J_EVALUATEPfS_S_$_Z8J_1_21_9PfS_ - $_Z10J_EVALUATEPfS_S_$_Z8J_1_21_8PfS_)
$_Z10J_EVALUATEPfS_S_$_Z8J_1_21_8PfS_:
[----:B------:R-:W-:Y:S01]  /*7a50*/  IMAD.MOV.U32 R4, RZ, RZ, RZ ;  /* 0x000000ffff047224 */ /* 0x000fe200078e00ff */
[----:B------:R-:W-:Y:S06]  /*7a60*/  RET.REL.NODEC R20 `(_Z10J_EVALUATEPfS_S_) ;  /* 0xffffff8414647950 */ /* 0x000fec0003c3ffff */
        .type           $_Z10J_EVALUATEPfS_S_$_Z8J_1_21_9PfS_,@function
        .size           $_Z10J_EVALUATEPfS_S_$_Z8J_1_21_9PfS_,($_Z10J_EVALUATEPfS_S_$_Z8J_1_2_10PfS_ - $_Z10J_EVALUATEPfS_S_$_Z8J_1_21_9PfS_)
$_Z10J_EVALUATEPfS_S_$_Z8J_1_21_9PfS_:
[----:B------:R-:W-:Y:S01]  /*7a70*/  MOV R4, RZ ;  /* 0x000000ff00047202 */ /* 0x000fe20000000f00 */
[----:B------:R-:W-:Y:S06]  /*7a80*/  RET.REL.NODEC R20 `(_Z10J_EVALUATEPfS_S_) ;  /* 0xffffff84145c7950 */ /* 0x000fec0003c3ffff */
        .type           $_Z10J_EVALUATEPfS_S_$_Z8J_1_2_10PfS_,@function
        .size           $_Z10J_EVALUATEPfS_S_$_Z8J_1_2_10PfS_,($_Z10J_EVALUATEPfS_S_$_Z8J_1_2_11PfS_ - $_Z10J_EVALUATEPfS_S_$_Z8J_1_2_10PfS_)
$_Z10J_EVALUATEPfS_S_$_Z8J_1_2_10PfS_:
[----:B------:R-:W-:Y:S01]  /*7a90*/  IMAD.MOV.U32 R4, RZ, RZ, RZ ;  /* 0x000000ffff047224 */ /* 0x000fe200078e00ff */
[----:B------:R-:W-:Y:S06]  /*7aa0*/  RET.REL.NODEC R20 `(_Z10J_EVALUATEPfS_S_) ;  /* 0xffffff8414547950 */ /* 0x000fec0003c3ffff */
        .type           $_Z10J_EVALUATEPfS_S_$_Z8J_1_2_11PfS_,@function
        .size           $_Z10J_EVALUATEPfS_S_$_Z8J_1_2_11PfS_,($_Z10J_EVALUATEPfS_S_$_Z8J_1_2_12PfS_ - $_Z10J_EVALUATEPfS_S_$_Z8J_1_2_11PfS_)
$_Z10J_EVALUATEPfS_S_$_Z8J_1_2_11PfS_:
[----:B------:R-:W-:Y:S01]  /*7ab0*/  HFMA2 R4, -RZ, RZ, 0, 0 ;  /* 0x00000000ff047431 */ /* 0x000fe200000001ff */
[----:B------:R-:W-:Y:S06]  /*7ac0*/  RET.REL.NODEC R20 `(_Z10J_EVALUATEPfS_S_) ;  /* 0xffffff84144c7950 */ /* 0x000fec0003c3ffff */
        .type           $_Z10J_EVALUATEPfS_S_$_Z8J_1_2_12PfS_,@function
        .size           $_Z10J_EVALUATEPfS_S_$_Z8J_1_2_12PfS_,($_Z10J_EVALUATEPfS_S_$_Z8J_1_2_13PfS_ - $_Z10J_EVALUATEPfS_S_$_Z8J_1_2_12PfS_)
$_Z10J_EVALUATEPfS_S_$_Z8J_1_2_12PfS_:
[----:B------:R-:W-:Y:S01]  /*7ad0*/  IMAD.MOV.U32 R4, RZ, RZ, RZ ;  /* 0x000000ffff047224 */ /* 0x000fe200078e00ff */
[----:B------:R-:W-:Y:S06]  /*7ae0*/  RET.REL.NODEC R20 `(_Z10J_EVALUATEPfS_S_) ;  /* 0xffffff8414447950 */ /* 0x000fec0003c3ffff */
        .type           $_Z10J_EVALUATEPfS_S_$_Z8J_1_2_13PfS_,@function
        .size           $_Z10J_EVALUATEPfS_S_$_Z8J_1_2_13PfS_,($_Z10J_EVALUATEPfS_S_$_Z8J_1_2_14PfS_ - $_Z10J_EVALUATEPfS_S_$_Z8J_1_2_13PfS_)
$_Z10J_EVALUATEPfS_S_$_Z8J_1_2_13PfS_:
[----:B------:R-:W-:Y:S01]  /*7af0*/  MOV R4, RZ ;  /* 0x000000ff00047202 */ /* 0x000fe20000000f00 */
[----:B------:R-:W-:Y:S06]  /*7b00*/  RET.REL.NODEC R20 `(_Z10J_EVALUATEPfS_S_) ;  /* 0xffffff84143c7950 */ /* 0x000fec0003c3ffff */
        .type           $_Z10J_EVALUATEPfS_S_$_Z8J_1_2_14PfS_,@function
        .size           $_Z10J_EVALUATEPfS_S_$_Z8J_1_2_14PfS_,($_Z10J_EVALUATEPfS_S_$_Z8J_1_2_15PfS_ - $_Z10J_EVALUATEPfS_S_$_Z8J_1_2_14PfS_)
$_Z10J_EVALUATEPfS_S_$_Z8J_1_2_14PfS_:
[----:B------:R-:W-:Y:S01]  /*7b10*/  IMAD.MOV.U32 R4, RZ, RZ, RZ ;  /* 0x000000ffff047224 */ /* 0x000fe200078e00ff */
[----:B------:R-:W-:Y:S06]  /*7b20*/  RET.REL.NODEC R20 `(_Z10J_EVALUATEPfS_S_) ;  /* 0xffffff8414347950 */ /* 0x000fec0003c3ffff */
        .type           $_Z10J_EVALUATEPfS_S_$_Z8J_1_2_15PfS_,@function
        .size           $_Z10J_EVALUATEPfS_S_$_Z8J_1_2_15PfS_,($_Z10J_EVALUATEPfS_S_$_Z8J_1_2_16PfS_ - $_Z10J_EVALUATEPfS_S_$_Z8J_1_2_15PfS_)
$_Z10J_EVALUATEPfS_S_$_Z8J_1_2_15PfS_:
[----:B------:R-:W-:Y:S01]  /*7b30*/  HFMA2 R4, -RZ, RZ, 0, 0 ;  /* 0x00000000ff047431 */ /* 0x000fe200000001ff */
[----:B------:R-:W-:Y:S06]  /*7b40*/  RET.REL.NODEC R20 `(_Z10J_EVALUATEPfS_S_) ;  /* 0xffffff84142c7950 */ /* 0x000fec0003c3ffff */
        .type           $_Z10J_EVALUATEPfS_S_$_Z8J_1_2_16PfS_,@function
        .size           $_Z10J_EVALUATEPfS_S_$_Z8J_1_2_16PfS_,($_Z10J_EVALUATEPfS_S_$_Z8J_1_2_17PfS_ - $_Z10J_EVALUATEPfS_S_$_Z8J_1_2_16PfS_)
$_Z10J_EVALUATEPfS_S_$_Z8J_1_2_16PfS_:
[----:B------:R-:W-:Y:S01]  /*7b50*/  IMAD.MOV.U32 R4, RZ, RZ, RZ ;  /* 0x000000ffff047224 */ /* 0x000fe200078e00ff */
[----:B------:R-:W-:Y:S06]  /*7b60*/  RET.REL.NODEC R20 `(_Z10J_EVALUATEPfS_S_) ;  /* 0xffffff8414247950 */ /* 0x000fec0003c3ffff */
        .type           $_Z10J_EVALUATEPfS_S_$_Z8J_1_2_17PfS_,@function
        .size           $_Z10J_EVALUATEPfS_S_$_Z8J_1_2_17PfS_,($_Z10J_EVALUATEPfS_S_$_Z8J_1_2_18PfS_ - $_Z10J_EVALUATEPfS_S_$_Z8J_1_2_17PfS_)
$_Z10J_EVALUATEPfS_S_$_Z8J_1_2_17PfS_:
[----:B------:R-:W-:Y:S01]  /*7b70*/  MOV R4, RZ ;  /* 0x000000ff00047202 */ /* 0x000fe20000000f00 */
[----:B------:R-:W-:Y:S06]  /*7b80*/  RET.REL.NODEC R20 `(_Z10J_EVALUATEPfS_S_) ;  /* 0xffffff84141c7950 */ /* 0x000fec0003c3ffff */
        .type           $_Z10J_EVALUATEPfS_S_$_Z8J_1_2_18PfS_,@function
        .size           $_Z10J_EVALUATEPfS_S_$_Z8J_1_2_18PfS_,($_Z10J_EVALUATEPfS_S_$_Z8J_1_2_19PfS_ - $_Z10J_EVALUATEPfS_S_$_Z8J_1_2_18PfS_)
$_Z10J_EVALUATEPfS_S_$_Z8J_1_2_18PfS_:
[----:B------:R-:W-:Y:S01]  /*7b90*/  IMAD.MOV.U32 R4, RZ, RZ, RZ ;  /* 0x000000ffff047224 */ /* 0x000fe200078e00ff */
[----:B------:R-:W-:Y:S06]  /*7ba0*/  RET.REL.NODEC R20 `(_Z10J_EVALUATEPfS_S_) ;  /* 0xffffff8414147950 */ /* 0x000fec0003c3ffff */
        .type           $_Z10J_EVALUATEPfS_S_$_Z8J_1_2_19PfS_,@function
        .size           $_Z10J_EVALUATEPfS_S_$_Z8J_1_2_19PfS_,($_Z10J_EVALUATEPfS_S_$_Z8J_1_2_20PfS_ - $_Z10J_EVALUATEPfS_S_$_Z8J_1_2_19PfS_)
$_Z10J_EVALUATEPfS_S_$_Z8J_1_2_19PfS_:
[----:B------:R-:W-:Y:S01]  /*7bb0*/  HFMA2 R4, -RZ, RZ, 0, 0 ;  /* 0x00000000ff047431 */ /* 0x000fe200000001ff */
[----:B------:R-:W-:Y:S06]  /*7bc0*/  RET.REL.NODEC R20 `(_Z10J_EVALUATEPfS_S_) ;  /* 0xffffff84140c7950 */ /* 0x000fec0003c3ffff */
        .type           $_Z10J_EVALUATEPfS_S_$_Z8J_1_2_20PfS_,@function
        .size           $_Z10J_EVALUATEPfS_S_$_Z8J_1_2_20PfS_,($_Z10J_EVALUATEPfS_S_$_Z8J_1_2_21PfS_ - $_Z10J_EVALUATEPfS_S_$_Z8J_1_2_20PfS_)
$_Z10J_EVALUATEPfS_S_$_Z8J_1_2_20PfS_:
[----:B------:R-:W-:Y:S01]  /*7bd0*/  IMAD.MOV.U32 R4, RZ, RZ, RZ ;  /* 0x000000ffff047224 */ /* 0x000fe200078e00ff */
[----:B------:R-:W-:Y:S06]  /*7be0*/  RET.REL.NODEC R20 `(_Z10J_EVALUATEPfS_S_) ;  /* 0xffffff8414047950 */ /* 0x000fec0003c3ffff */
        .type           $_Z10J_EVALUATEPfS_S_$_Z8J_1_2_21PfS_,@function
        .size           $_Z10J_EVALUATEPfS_S_$_Z8J_1_2_21PfS_,($_Z10J_EVALUATEPfS_S_$_Z8J_1_3_10PfS_ - $_Z10J_EVALUATEPfS_S_$_Z8J_1_2_21PfS_)
$_Z10J_EVALUATEPfS_S_$_Z8J_1_2_21PfS_:
[----:B------:R-:W-:Y:S01]  /*7bf0*/  MOV R4, RZ ;  /* 0x000000ff00047202 */ /* 0x000fe20000000f00 */
[----:B------:R-:W-:Y:S06]  /*7c00*/  RET.REL.NODEC R20 `(_Z10J_EVALUATEPfS_S_) ;  /* 0xffffff8014fc7950 */ /* 0x000fec0003c3ffff */
        .type           $_Z10J_EVALUATEPfS_S_$_Z8J_1_3_10PfS_,@function
        .size           $_Z10J_EVALUATEPfS_S_$_Z8J_1_3_10PfS_,($_Z10J_EVALUATEPfS_S_$_Z8J_1_3_11PfS_ - $_Z10J_EVALUATEPfS_S_$_Z8J_1_3_10PfS_)
$_Z10J_EVALUATEPfS_S_$_Z8J_1_3_10PfS_:
[----:B------:R-:W-:Y:S01]  /*7c10*/  IMAD.MOV.U32 R4, RZ, RZ, RZ ;  /* 0x000000ffff047224 */ /* 0x000fe200078e00ff */
[----:B------:R-:W-:Y:S06]  /*7c20*/  RET.REL.NODEC R20 `(_Z10J_EVALUATEPfS_S_) ;  /* 0xffffff8014f47950 */ /* 0x000fec0003c3ffff */
        .type           $_Z10J_EVALUATEPfS_S_$_Z8J_1_3_11PfS_,@function
        .size           $_Z10J_EVALUATEPfS_S_$_Z8J_1_3_11PfS_,($_Z10J_EVALUATEPfS_S_$_Z8J_1_3_12PfS_ - $_Z10J_EVALUATEPfS_S_$_Z8J_1_3_11PfS_)
$_Z10J_EVALUATEPfS_S_$_Z8J_1_3_11PfS_:
[----:B------:R-:W-:Y:S01]  /*7c30*/  HFMA2 R4, -RZ, RZ, 0, 0 ;  /* 0x00000000ff047431 */ /* 0x000fe200000001ff */
[----:B------:R-:W-:Y:S06]  /*7c40*/  RET.REL.NODEC R20 `(_Z10J_EVALUATEPfS_S_) ;  /* 0xffffff8014ec7950 */ /* 0x000fec0003c3ffff */
        .type           $_Z10J_EVALUATEPfS_S_$_Z8J_1_3_12PfS_,@function
        .size           $_Z10J_EVALUATEPfS_S_$_Z8J_1_3_12PfS_,($_Z10J_EVALUATEPfS_S_$_Z8J_1_3_13PfS_ - $_Z10J_EVALUATEPfS_S_$_Z8J_1_3_12PfS_)
$_Z10J_EVALUATEPfS_S_$_Z8J_1_3_12PfS_:
[----:B------:R-:W-:Y:S01]  /*7c50*/  IMAD.MOV.U32 R4, RZ, RZ, RZ ;  /* 0x000000ffff047224 */ /* 0x000fe200078e00ff */
[----:B------:R-:W-:Y:S06]  /*7c60*/  RET.REL.NODEC R20 `(_Z10J_EVALUATEPfS_S_) ;  /* 0xffffff8014e47950 */ /* 0x000fec0003c3ffff */
        .type           $_Z10J_EVALUATEPfS_S_$_Z8J_1_3_13PfS_,@function
        .size           $_Z10J_EVALUATEPfS_S_$_Z8J_1_3_13PfS_,($_Z10J_EVALUATEPfS_S_$_Z8J_1_3_14PfS_ - $_Z10J_EVALUATEPfS_S_$_Z8J_1_3_13PfS_)
$_Z10J_EVALUATEPfS_S_$_Z8J_1_3_13PfS_:
[----:B------:R-:W-:Y:S01]  /*7c70*/  MOV R4, RZ ;  /* 0x000000ff00047202 */ /* 0x000fe20000000f00 */
[----:B------:R-:W-:Y:S06]  /*7c80*/  RET.REL.NODEC R20 `(_Z10J_EVALUATEPfS_S_) ;  /* 0xffffff8014dc7950 */ /* 0x000fec0003c3ffff */
        .type           $_Z10J_EVALUATEPfS_S_$_Z8J_1_3_14PfS_,@function
        .size           $_Z10J_EVALUATEPfS_S_$_Z8J_1_3_14PfS_,($_Z10J_EVALUATEPfS_S_$_Z8J_1_3_15PfS_ - $_Z10J_EVALUATEPfS_S_$_Z8J_1_3_14PfS_)
$_Z10J_EVALUATEPfS_S_$_Z8J_1_3_14PfS_:
[----:B------:R-:W-:Y:S01]  /*7c90*/  IMAD.MOV.U32 R4, RZ, RZ, RZ ;  /* 0x000000ffff047224 */ /* 0x000fe200078e00ff */
[----:B------:R-:W-:Y:S06]  /*7ca0*/  RET.REL.NODEC R20 `(_Z10J_EVALUATEPfS_S_) ;  /* 0xffffff8014d47950 */ /* 0x000fec0003c3ffff */
        .type           $_Z10J_EVALUATEPfS_S_$_Z8J_1_3_15PfS_,@function
        .size           $_Z10J_EVALUATEPfS_S_$_Z8J_1_3_15PfS_,($_Z10J_EVALUATEPfS_S_$_Z8J_1_3_16PfS_ - $_Z10J_EVALUATEPfS_S_$_Z8J_1_3_15PfS_)
$_Z10J_EVALUATEPfS_S_$_Z8J_1_3_15PfS_:
[----:B------:R-:W-:Y:S01]  /*7cb0*/  HFMA2 R4, -RZ, RZ, 0, 0 ;  /* 0x00000000ff047431 */ /* 0x000fe200000001ff */
[----:B------:R-:W-:Y:S06]  /*7cc0*/  RET.REL.NODEC R20 `(_Z10J_EVALUATEPfS_S_) ;  /* 0xffffff8014cc7950 */ /* 0x000fec0003c3ffff */
        .type           $_Z10J_EVALUATEPfS_S_$_Z8J_1_3_16PfS_,@function
        .size           $_Z10J_EVALUATEPfS_S_$_Z8J_1_3_16PfS_,($_Z10J_EVALUATEPfS_S_$_Z8J_1_3_17PfS_ - $_Z10J_EVALUATEPfS_S_$_Z8J_1_3_16PfS_)
$_Z10J_EVALUATEPfS_S_$_Z8J_1_3_16PfS_:
[----:B------:R-:W-:Y:S01]  /*7cd0*/  IMAD.MOV.U32 R4, RZ, RZ, RZ ;  /* 0x000000ffff047224 */ /* 0x000fe200078e00ff */
[----:B------:R-:W-:Y:S06]  /*7ce0*/  RET.REL.NODEC R20 `(_Z10J_EVALUATEPfS_S_) ;  /* 0xffffff8014c47950 */ /* 0x000fec0003c3ffff */
        .type           $_Z10J_EVALUATEPfS_S_$_Z8J_1_3_17PfS_,@function
        .size           $_Z10J_EVALUATEPfS_S_$_Z8J_1_3_17PfS_,($_Z10J_EVALUATEPfS_S_$_Z8J_1_3_18PfS_ - $_Z10J_EVALUATEPfS_S_$_Z8J_1_3_17PfS_)
$_Z10J_EVALUATEPfS_S_$_Z8J_1_3_17PfS_:
[----:B------:R-:W-:Y:S01]  /*7cf0*/  MOV R4, RZ ;  /* 0x000000ff00047202 */ /* 0x000fe20000000f00 */
[----:B------:R-:W-:Y:S06]  /*7d00*/  RET.REL.NODEC R20 `(_Z10J_EVALUATEPfS_S_) ;  /* 0xffffff8014bc7950 */ /* 0x000fec0003c3ffff */
        .type           $_Z10J_EVALUATEPfS_S_$_Z8J_1_3_18PfS_,@function
        .size           $_Z10J_EVALUATEPfS_S_$_Z8J_1_3_18PfS_,($_Z10J_EVALUATEPfS_S_$_Z8J_1_3_19PfS_ - $_Z10J_EVALUATEPfS_S_$_Z8J_1_3_18PfS_)
$_Z10J_EVALUATEPfS_S_$_Z8J_1_3_18PfS_:
[----:B------:R-:W-:Y:S01]  /*7d10*/  IMAD.MOV.U32 R4, RZ, RZ, RZ ;  /* 0x000000ffff047224 */ /* 0x000fe200078e00ff */
[----:B------:R-:W-:Y:S06]  /*7d20*/  RET.REL.NODEC R20 `(_Z10J_EVALUATEPfS_S_) ;  /* 0xffffff8014b47950 */ /* 0x000fec0003c3ffff */
        .type           $_Z10J_EVALUATEPfS_S_$_Z8J_1_3_19PfS_,@function
        .size           $_Z10J_EVALUATEPfS_S_$_Z8J_1_3_19PfS_,($_Z10J_EVALUATEPfS_S_$_Z8J_1_3_20PfS_ - $_Z10J_EVALUATEPfS_S_$_Z8J_1_3_19PfS_)
$_Z10J_EVALUATEPfS_S_$_Z8J_1_3_19PfS_:
[----:B------:R-:W-:Y:S01]  /*7d30*/  HFMA2 R4, -RZ, RZ, 0, 0 ;  /* 0x00000000ff047431 */ /* 0x000fe200000001ff */
[----:B------:R-:W-:Y:S06]  /*7d40*/  RET.REL.NODEC R20 `(_Z10J_EVALUATEPfS_S_) ;  /* 0xffffff8014ac7950 */ /* 0x000fec0003c3ffff */
        .type           $_Z10J_EVALUATEPfS_S_$_Z8J_1_3_20PfS_,@function
        .size           $_Z10J_EVALUATEPfS_S_$_Z8J_1_3_20PfS_,($_Z10J_EVALUATEPfS_S_$_Z8J_1_3_21PfS_ - $_Z10J_EVALUATEPfS_S_$_Z8J_1_3_20PfS_)
$_Z10J_EVALUATEPfS_S_$_Z8J_1_3_20PfS_:
[----:B------:R-:W-:Y:S01]  /*7d50*/  IMAD.MOV.U32 R4, RZ, RZ, RZ ;  /* 0x000000ffff047224 */ /* 0x000fe200078e00ff */
[----:B------:R-:W-:Y:S06]  /*7d60*/  RET.REL.NODEC R20 `(_Z10J_EVALUATEPfS_S_) ;  /* 0xffffff8014a47950 */ /* 0x000fec0003c3ffff */
        .type           $_Z10J_EVALUATEPfS_S_$_Z8J_1_3_21PfS_,@function
        .size           $_Z10J_EVALUATEPfS_S_$_Z8J_1_3_21PfS_,($_Z10J_EVALUATEPfS_S_$_Z8J_1_4_10PfS_ - $_Z10J_EVALUATEPfS_S_$_Z8J_1_3_21PfS_)
$_Z10J_EVALUATEPfS_S_$_Z8J_1_3_21PfS_:
[----:B------:R-:W-:Y:S01]  /*7d70*/  MOV R4, RZ ;  /* 0x000000ff00047202 */ /* 0x000fe20000000f00 */
[----:B------:R-:W-:Y:S06]  /*7d80*/  RET.REL.NODEC R20 `(_Z10J_EVALUATEPfS_S_) ;  /* 0xffffff80149c7950 */ /* 0x000fec0003c3ffff */
        .type           $_Z10J_EVALUATEPfS_S_$_Z8J_1_4_10PfS_,@function
        .size           $_Z10J_EVALUATEPfS_S_$_Z8J_1_4_10PfS_,($_Z10J_EVALUATEPfS_S_$_Z8J_1_4_11PfS_ - $_Z10J_EVALUATEPfS_S_$_Z8J_1_4_10PfS_)
$_Z10J_EVALUATEPfS_S_$_Z8J_1_4_10PfS_:
[----:B------:R-:W-:Y:S01]  /*7d90*/  IMAD.MOV.U32 R4, RZ, RZ, RZ ;  /* 0x000000ffff047224 */ /* 0x000fe200078e00ff */
[----:B------:R-:W-:Y:S06]  /*7da0*/  RET.REL.NODEC R20 `(_Z10J_EVALUATEPfS_S_) ;  /* 0xffffff8014947950 */ /* 0x000fec0003c3ffff */
        .type           $_Z10J_EVALUATEPfS_S_$_Z8J_1_4_11PfS_,@function
        .size           $_Z10J_EVALUATEPfS_S_$_Z8J_1_4_11PfS_,($_Z10J_EVALUATEPfS_S_$_Z8J_1_4_12PfS_ - $_Z10J_EVALUATEPfS_S_$_Z8J_1_4_11PfS_)
$_Z10J_EVALUATEPfS_S_$_Z8J_1_4_11PfS_:
[----:B------:R-:W-:Y:S01]  /*7db0*/  HFMA2 R4, -RZ, RZ, 0, 0 ;  /* 0x00000000ff047431 */ /* 0x000fe200000001ff */
[----:B------:R-:W-:Y:S06]  /*7dc0*/  RET.REL.NODEC R20 `(_Z10J_EVALUATEPfS_S_) ;  /* 0xffffff80148c7950 */ /* 0x000fec0003c3ffff */
        .type           $_Z10J_EVALUATEPfS_S_$_Z8J_1_4_12PfS_,@function
        .size           $_Z10J_EVALUATEPfS_S_$_Z8J_1_4_12PfS_,($_Z10J_EVALUATEPfS_S_$_Z8J_1_4_13PfS_ - $_Z10J_EVALUATEPfS_S_$_Z8J_1_4_12PfS_)
$_Z10J_EVALUATEPfS_S_$_Z8J_1_4_12PfS_:
[----:B------:R-:W-:Y:S01]  /*7dd0*/  IMAD.MOV.U32 R4, RZ, RZ, RZ ;  /* 0x000000ffff047224 */ /* 0x000fe200078e00ff */
[----:B------:R-:W-:Y:S06]  /*7de0*/  RET.REL.NODEC R20 `(_Z10J_EVALUATEPfS_S_) ;  /* 0xffffff8014847950 */ /* 0x000fec0003c3ffff */
        .type           $_Z10J_EVALUATEPfS_S_$_Z8J_1_4_13PfS_,@function
        .size           $_Z10J_EVALUATEPfS_S_$_Z8J_1_4_13PfS_,($_Z10J_EVALUATEPfS_S_$_Z8J_1_4_14PfS_ - $_Z10J_EVALUATEPfS_S_$_Z8J_1_4_13PfS_)
$_Z10J_EVALUATEPfS_S_$_Z8J_1_4_13PfS_:
[----:B------:R-:W-:Y:S01]  /*7df0*/  MOV R4, RZ ;  /* 0x000000ff00047202 */ /* 0x000fe20000000f00 */
[----:B------:R-:W-:Y:S06]  /*7e00*/  RET.REL.NODEC R20 `(_Z10J_EVALUATEPfS_S_) ;  /* 0xffffff80147c7950 */ /* 0x000fec0003c3ffff */
        .type           $_Z10J_EVALUATEPfS_S_$_Z8J_1_4_14PfS_,@function
        .size           $_Z10J_EVALUATEPfS_S_$_Z8J_1_4_14PfS_,($_Z10J_EVALUATEPfS_S_$_Z8J_1_4_15PfS_ - $_Z10J_EVALUATEPfS_S_$_Z8J_1_4_14PfS_)
$_Z10J_EVALUATEPfS_S_$_Z8J_1_4_14PfS_:
[----:B------:R-:W-:Y:S01]  /*7e10*/  IMAD.MOV.U32 R4, RZ, RZ, RZ ;  /* 0x000000ffff047224 */ /* 0x000fe200078e00ff */
[----:B------:R-:W-:Y:S06]  /*7e20*/  RET.REL.NODEC R20 `(_Z10J_EVALUATEPfS_S_) ;  /* 0xffffff8014747950 */ /* 0x000fec0003c3ffff */
        .type           $_Z10J_EVALUATEPfS_S_$_Z8J_1_4_15PfS_,@function
        .size           $_Z10J_EVALUATEPfS_S_$_Z8J_1_4_15PfS_,($_Z10J_EVALUATEPfS_S_$_Z8J_1_4_16PfS_ - $_Z10J_EVALUATEPfS_S_$_Z8J_1_4_15PfS_)
$_Z10J_EVALUATEPfS_S_$_Z8J_1_4_15PfS_:
[----:B------:R-:W-:Y:S01]  /*7e30*/  HFMA2 R4, -RZ, RZ, 0, 0 ;  /* 0x00000000ff047431 */ /* 0x000fe200000001ff */
[----:B------:R-:W-:Y:S06]  /*7e40*/  RET.REL.NODEC R20 `(_Z10J_EVALUATEPfS_S_) ;  /* 0xffffff80146c7950 */ /* 0x000fec0003c3ffff */
        .type           $_Z10J_EVALUATEPfS_S_$_Z8J_1_4_16PfS_,@function
        .size           $_Z10J_EVALUATEPfS_S_$_Z8J_1_4_16PfS_,($_Z10J_EVALUATEPfS_S_$_Z8J_1_4_17PfS_ - $_Z10J_EVALUATEPfS_S_$_Z8J_1_4_16PfS_)
$_Z10J_EVALUATEPfS_S_$_Z8J_1_4_16PfS_:
[----:B------:R-:W-:Y:S01]  /*7e50*/  IMAD.MOV.U32 R4, RZ, RZ, RZ ;  /* 0x000000ffff047224 */ /* 0x000fe200078e00ff */
[----:B------:R-:W-:Y:S06]  /*7e60*/  RET.REL.NODEC R20 `(_Z10J_EVALUATEPfS_S_) ;  /* 0xffffff8014647950 */ /* 0x000fec0003c3ffff */
        .type           $_Z10J_EVALUATEPfS_S_$_Z8J_1_4_17PfS_,@function
        .size           $_Z10J_EVALUATEPfS_S_$_Z8J_1_4_17PfS_,($_Z10J_EVALUATEPfS_S_$_Z8J_1_4_18PfS_ - $_Z10J_EVALUATEPfS_S_$_Z8J_1_4_17PfS_)
$_Z10J_EVALUATEPfS_S_$_Z8J_1_4_17PfS_:
[----:B------:R-:W-:Y:S01]  /*7e70*/  MOV R4, RZ ;  /* 0x000000ff00047202 */ /* 0x000fe20000000f00 */
[----:B------:R-:W-:Y:S06]  /*7e80*/  RET.REL.NODEC R20 `(_Z10J_EVALUATEPfS_S_) ;  /* 0xffffff80145c7950 */ /* 0x000fec0003c3ffff */
        .type           $_Z10J_EVALUATEPfS_S_$_Z8J_1_4_18PfS_,@function
        .size           $_Z10J_EVALUATEPfS_S_$_Z8J_1_4_18PfS_,($_Z10J_EVALUATEPfS_S_$_Z8J_1_4_19PfS_ - $_Z10J_EVALUATEPfS_S_$_Z8J_1_4_18PfS_)
$_Z10J_EVALUATEPfS_S_$_Z8J_1_4_18PfS_:
[----:B------:R-:W-:Y:S01]  /*7e90*/  IMAD.MOV.U32 R4, RZ, RZ, RZ ;  /* 0x000000ffff047224 */ /* 0x000fe200078e00ff */
[----:B------:R-:W-:Y:S06]  /*7ea0*/  RET.REL.NODEC R20 `(_Z10J_EVALUATEPfS_S_) ;  /* 0xffffff8014547950 */ /* 0x000fec0003c3ffff */
        .type           $_Z10J_EVALUATEPfS_S_$_Z8J_1_4_19PfS_,@function
        .size           $_Z10J_EVALUATEPfS_S_$_Z8J_1_4_19PfS_,($_Z10J_EVALUATEPfS_S_$_Z8J_1_4_20PfS_ - $_Z10J_EVALUATEPfS_S_$_Z8J_1_4_19PfS_)
$_Z10J_EVALUATEPfS_S_$_Z8J_1_4_19PfS_:
[----:B------:R-:W-:Y:S01]  /*7eb0*/  HFMA2 R4, -RZ, RZ, 0, 0 ;  /* 0x00000000ff047431 */ /* 0x000fe200000001ff */
[----:B------:R-:W-:Y:S06]  /*7ec0*/  RET.REL.NODEC R20 `(_Z10J_EVALUATEPfS_S_) ;  /* 0xffffff80144c7950 */ /* 0x000fec0003c3ffff */
        .type           $_Z10J_EVALUATEPfS_S_$_Z8J_1_4_20PfS_,@function
        .size           $_Z10J_EVALUATEPfS_S_$_Z8J_1_4_20PfS_,($_Z10J_EVALUATEPfS_S_$_Z8J_1_4_21PfS_ - $_Z10J_EVALUATEPfS_S_$_Z8J_1_4_20PfS_)
$_Z10J_EVALUATEPfS_S_$_Z8J_1_4_20PfS_:
[----:B------:R-:W-:Y:S01]  /*7ed0*/  IMAD.MOV.U32 R4, RZ, RZ, RZ ;  /* 0x000000ffff047224 */ /* 0x000fe200078e00ff */
[----:B------:R-:W-:Y:S06]  /*7ee0*/  RET.REL.NODEC R20 `(_Z10J_EVALUATEPfS_S_) ;  /* 0xffffff8014447950 */ /* 0x000fec0003c3ffff */
        .type           $_Z10J_EVALUATEPfS_S_$_Z8J_1_4_21PfS_,@function
        .size           $_Z10J_EVALUATEPfS_S_$_Z8J_1_4_21PfS_,($_Z10J_EVALUATEPfS_S_$_Z8J_1_5_10PfS_ - $_Z10J_EVALUATEPfS_S_$_Z8J_1_4_21PfS_)
$_Z10J_EVALUATEPfS_S_$_Z8J_1_4_21PfS_:
[----:B------:R-:W-:Y:S01]  /*7ef0*/  MOV R4, RZ ;  /* 0x000000ff00047202 */ /* 0x000fe20000000f00 */
[----:B------:R-:W-:Y:S06]  /*7f00*/  RET.REL.NODEC R20 `(_Z10J_EVALUATEPfS_S_) ;  /* 0xffffff80143c7950 */ /* 0x000fec0003c3ffff */
        .type           $_Z10J_EVALUATEPfS_S_$_Z8J_1_5_10PfS_,@function
        .size           $_Z10J_EVALUATEPfS_S_$_Z8J_1_5_10PfS_,($_Z10J_EVALUATEPfS_S_$_Z8J_1_5_11PfS_ - $_Z10J_EVALUATEPfS_S_$_Z8J_1_5_10PfS_)
$_Z10J_EVALUATEPfS_S_$_Z8J_1_5_10PfS_:
[----:B------:R-:W-:Y:S01]  /*7f10*/  IMAD.MOV.U32 R4, RZ, RZ, RZ ;  /* 0x000000ffff047224 */ /* 0x000fe200078e00ff */
[----:B------:R-:W-:Y:S06]  /*7f20*/  RET.REL.NODEC R20 `(_Z10J_EVALUATEPfS_S_) ;  /* 0xffffff8014347950 */ /* 0x000fec0003c3ffff */
        .type           $_Z10J_EVALUATEPfS_S_$_Z8J_1_5_11PfS_,@function
        .size           $_Z10J_EVALUATEPfS_S_$_Z8J_1_5_11PfS_,($_Z10J_EVALUATEPfS_S_$_Z8J_1_5_12PfS_ - $_Z10J_EVALUATEPfS_S_$_Z8J_1_5_11PfS_)
$_Z10J_EVALUATEPfS_S_$_Z8J_1_5_11PfS_:
[----:B------:R-:W-:Y:S01]  /*7f30*/  HFMA2 R4, -RZ, RZ, 0, 0 ;  /* 0x00000000ff047431 */ /* 0x000fe200000001ff */
[----:B------:R-:W-:Y:S06]  /*7f40*/  RET.REL.NODEC R20 `(_Z10J_EVALUATEPfS_S_) ;  /* 0xffffff80142c7950 */ /* 0x000fec0003c3ffff */
        .type           $_Z10J_EVALUATEPfS_S_$_Z8J_1_5_12PfS_,@function
        .size           $_Z10J_EVALUATEPfS_S_$_Z8J_1_5_12PfS_,($_Z10J_EVALUATEPfS_S_$_Z8J_1_5_13PfS_ - $_Z10J_EVALUATEPfS_S_$_Z8J_1_5_12PfS_)
$_Z10J_EVALUATEPfS_S_$_Z8J_1_5_12PfS_:
[----:B------:R-:W-:Y:S01]  /*7f50*/  IMAD.MOV.U32 R4, RZ, RZ, RZ ;  /* 0x000000ffff047224 */ /* 0x000fe200078e00ff */
[----:B------:R-:W-:Y:S06]  /*7f60*/  RET.REL.NODEC R20 `(_Z10J_EVALUATEPfS_S_) ;  /* 0xffffff8014247950 */ /* 0x000fec0003c3ffff */
        .type           $_Z10J_EVALUATEPfS_S_$_Z8J_1_5_13PfS_,@function
        .size           $_Z10J_EVALUATEPfS_S_$_Z8J_1_5_13PfS_,($_Z10J_EVALUATEPfS_S_$_Z8J_1_5_14PfS_ - $_Z10J_EVALUATEPfS_S_$_Z8J_1_5_13PfS_)
$_Z10J_EVALUATEPfS_S_$_Z8J_1_5_13PfS_:
[----:B------:R-:W-:Y:S01]  /*7f70*/  MOV R4, RZ ;  /* 0x000000ff00047202 */ /* 0x000fe20000000f00 */
[----:B------:R-:W-:Y:S06]  /*7f80*/  RET.REL.NODEC R20 `(_Z10J_EVALUATEPfS_S_) ;  /* 0xffffff80141c7950 */ /* 0x000fec0003c3ffff */
        .type           $_Z10J_EVALUATEPfS_S_$_Z8J_1_5_14PfS_,@function
        .size           $_Z10J_EVALUATEPfS_S_$_Z8J_1_5_14PfS_,($_Z10J_EVALUATEPfS_S_$_Z8J_1_5_15PfS_ - $_Z10J_EVALUATEPfS_S_$_Z8J_1_5_14PfS_)
$_Z10J_EVALUATEPfS_S_$_Z8J_1_5_14PfS_:
[----:B------:R-:W-:Y:S01]  /*7f90*/  IMAD.MOV.U32 R4, RZ, RZ, RZ ;  /* 0x000000ffff047224 */ /* 0x000fe200078e00ff */
[----:B------:R-:W-:Y:S06]  /*7fa0*/  RET.REL.NODEC R20 `(_Z10J_EVALUATEPfS_S_) ;  /* 0xffffff8014147950 */ /* 0x000fec0003c3ffff */
        .type           $_Z10J_EVALUATEPfS_S_$_Z8J_1_5_15PfS_,@function
        .size           $_Z10J_EVALUATEPfS_S_$_Z8J_1_5_15PfS_,($_Z10J_EVALUATEPfS_S_$_Z8J_1_5_16PfS_ - $_Z10J_EVALUATEPfS_S_$_Z8J_1_5_15PfS_)
$_Z10J_EVALUATEPfS_S_$_Z8J_1_5_15PfS_:
[----:B------:R-:W-:Y:S01]  /*7fb0*/  HFMA2 R4, -RZ, RZ, 0, 0 ;  /* 0x00000000ff047431 */ /* 0x000fe200000001ff */
[----:B------:R-:W-:Y:S06]  /*7fc0*/  RET.REL.NODEC R20 `(_Z10J_EVALUATEPfS_S_) ;  /* 0xffffff80140c7950 */ /* 0x000fec0003c3ffff */
        .type           $_Z10J_EVALUATEPfS_S_$_Z8J_1_5_16PfS_,@function
        .size           $_Z10J_EVALUATEPfS_S_$_Z8J_1_5_16PfS_,($_Z10J_EVALUATEPfS_S_$_Z8J_1_5_17PfS_ - $_Z10J_EVALUATEPfS_S_$_Z8J_1_5_16PfS_)
$_Z10J_EVALUATEPfS_S_$_Z8J_1_5_16PfS_:
[----:B------:R-:W-:Y:S01]  /*7fd0*/  IMAD.MOV.U32 R4, RZ, RZ, RZ ;  /* 0x000000ffff047224 */ /* 0x000fe200078e00ff */
[----:B------:R-:W-:Y:S06]  /*7fe0*/  RET.REL.NODEC R20 `(_Z10J_EVALUATEPfS_S_) ;  /* 0xffffff8014047950 */ /* 0x000fec0003c3ffff */
        .type           $_Z10J_EVALUATEPfS_S_$_Z8J_1_5_17PfS_,@function
        .size           $_Z10J_EVALUATEPfS_S_$_Z8J_1_5_17PfS_,($_Z10J_EVALUATEPfS_S_$_Z8J_1_5_18PfS_ - $_Z10J_EVALUATEPfS_S_$_Z8J_1_5_17PfS_)
$_Z10J_EVALUATEPfS_S_$_Z8J_1_5_17PfS_:
[----:B------:R-:W-:Y:S01]  /*7ff0*/  MOV R4, RZ ;  /* 0x000000ff00047202 */ /* 0x000fe20000000f00 */
[----:B------:R-:W-:Y:S06]  /*8000*/  RET.REL.NODEC R20 `(_Z10J_EVALUATEPfS_S_) ;  /* 0xffffff7c14fc7950 */ /* 0x000fec0003c3ffff */
        .type           $_Z10J_EVALUATEPfS_S_$_Z8J_1_5_18PfS_,@function
        .size           $_Z10J_EVALUATEPfS_S_$_Z8J_1_5_18PfS_,($_Z10J_EVALUATEPfS_S_$_Z8J_1_5_19PfS_ - $_Z10J_EVALUATEPfS_S_$_Z8J_1_5_18PfS_)
$_Z10J_EVALUATEPfS_S_$_Z8J_1_5_18PfS_:
[----:B------:R-:W-:Y:S01]  /*8010*/  IMAD.MOV.U32 R4, RZ, RZ, RZ ;  /* 0x000000ffff047224 */ /* 0x000fe200078e00ff */
[----:B------:R-:W-:Y:S06]  /*8020*/  RET.REL.NODEC R20 `(_Z10J_EVALUATEPfS_S_) ;  /* 0xffffff7c14f47950 */ /* 0x000fec0003c3ffff */
        .type           $_Z10J_EVALUATEPfS_S_$_Z8J_1_5_19PfS_,@function
        .size           $_Z10J_EVALUATEPfS_S_$_Z8J_1_5_19PfS_,($_Z10J_EVALUATEPfS_S_$_Z8J_1_5_20PfS_ - $_Z10J_EVALUATEPfS_S_$_Z8J_1_5_19PfS_)
$_Z10J_EVALUATEPfS_S_$_Z8J_1_5_19PfS_:
[----:B------:R-:W-:Y:S01]  /*8030*/  HFMA2 R4, -RZ, RZ, 0, 0 ;  /* 0x00000000ff047431 */ /* 0x000fe200000001ff */
[----:B------:R-:W-:Y:S06]  /*8040*/  RET.REL.NODEC R20 `(_Z10J_EVALUATEPfS_S_) ;  /* 0xffffff7c14ec7950 */ /* 0x000fec0003c3ffff */
        .type           $_Z10J_EVALUATEPfS_S_$_Z8J_1_5_20PfS_,@function
        .size           $_Z10J_EVALUATEPfS_S_$_Z8J_1_5_20PfS_,($_Z10J_EVALUATEPfS_S_$_Z8J_1_5_21PfS_ - $_Z10J_EVALUATEPfS_S_$_Z8J_1_5_20PfS_)
$_Z10J_EVALUATEPfS_S_$_Z8J_1_5_20PfS_:
[----:B------:R-:W-:Y:S01]  /*8050*/  IMAD.MOV.U32 R4, RZ, RZ, RZ ;  /* 0x000000ffff047224 */ /* 0x000fe200078e00ff */
[----:B------:R-:W-:Y:S06]  /*8060*/  RET.REL.NODEC R20 `(_Z10J_EVALUATEPfS_S_) ;  /* 0xffffff7c14e47950 */ /* 0x000fec0003c3ffff */
        .type           $_Z10J_EVALUATEPfS_S_$_Z8J_1_5_21PfS_,@function
        .size           $_Z10J_EVALUATEPfS_S_$_Z8J_1_5_21PfS_,($_Z10J_EVALUATEPfS_S_$_Z8J_1_6_10PfS_ - $_Z10J_EVALUATEPfS_S_$_Z8J_1_5_21PfS_)
$_Z10J_EVALUATEPfS_S_$_Z8J_1_5_21PfS_:
[----:B------:R-:W-:Y:S01]  /*8070*/  MOV R4, RZ ;  /* 0x000000ff00047202 */ /* 0x000fe20000000f00 */
[----:B------:R-:W-:Y:S06]  /*8080*/  RET.REL.NODEC R20 `(_Z10J_EVALUATEPfS_S_) ;  /* 0xffffff7c14dc7950 */ /* 0x000fec0003c3ffff */
        .type           $_Z10J_EVALUATEPfS_S_$_Z8J_1_6_10PfS_,@function
        .size           $_Z10J_EVALUATEPfS_S_$_Z8J_1_6_10PfS_,($_Z10J_EVALUATEPfS_S_$_Z8J_1_6_11PfS_ - $_Z10J_EVALUATEPfS_S_$_Z8J_1_6_10PfS_)
$_Z10J_EVALUATEPfS_S_$_Z8J_1_6_10PfS_:
[----:B------:R-:W-:Y:S01]  /*8090*/  IMAD.MOV.U32 R4, RZ, RZ, RZ ;  /* 0x000000ffff047224 */ /* 0x000fe200078e00ff */
[----:B------:R-:W-:Y:S06]  /*80a0*/  RET.REL.NODEC R20 `(_Z10J_EVALUATEPfS_S_) ;  /* 0xffffff7c14d47950 */ /* 0x000fec0003c3ffff */
        .type           $_Z10J_EVALUATEPfS_S_$_Z8J_1_6_11PfS_,@function
        .size           $_Z10J_EVALUATEPfS_S_$_Z8J_1_6_11PfS_,($_Z10J_EVALUATEPfS_S_$_Z8J_1_6_12PfS_ - $_Z10J_EVALUATEPfS_S_$_Z8J_1_6_11PfS_)
$_Z10J_EVALUATEPfS_S_$_Z8J_1_6_11PfS_:
[----:B------:R-:W-:Y:S01]  /*80b0*/  HFMA2 R4, -RZ, RZ, 0, 0 ;  /* 0x00000000ff047431 */ /* 0x000fe200000001ff */
[----:B------:R-:W-:Y:S06]  /*80c0*/  RET.REL.NODEC R20 `(_Z10J_EVALUATEPfS_S_) ;  /* 0xffffff7c14cc7950 */ /* 0x000fec0003c3ffff */
        .type           $_Z10J_EVALUATEPfS_S_$_Z8J_1_6_12PfS_,@function
        .size           $_Z10J_EVALUATEPfS_S_$_Z8J_1_6_12PfS_,($_Z10J_EVALUATEPfS_S_$_Z8J_1_6_13PfS_ - $_Z10J_EVALUATEPfS_S_$_Z8J_1_6_12PfS_)
$_Z10J_EVALUATEPfS_S_$_Z8J_1_6_12PfS_:
[----:B------:R-:W-:Y:S01]  /*80d0*/  IMAD.MOV.U32 R4, RZ, RZ, RZ ;  /* 0x000000ffff047224 */ /* 0x000fe200078e00ff */
[----:B------:R-:W-:Y:S06]  /*80e0*/  RET.REL.NODEC R20 `(_Z10J_EVALUATEPfS_S_) ;  /* 0xffffff7c14c47950 */ /* 0x000fec0003c3ffff */
        .type           $_Z10J_EVALUATEPfS_S_$_Z8J_1_6_13PfS_,@function
        .size           $_Z10J_EVALUATEPfS_S_$_Z8J_1_6_13PfS_,($_Z10J_EVALUATEPfS_S_$_Z8J_1_6_14PfS_ - $_Z10J_EVALUATEPfS_S_$_Z8J_1_6_13PfS_)
$_Z10J_EVALUATEPfS_S_$_Z8J_1_6_13PfS_:
[----:B------:R-:W-:Y:S01]  /*80f0*/  MOV R4, RZ ;  /* 0x000000ff00047202 */ /* 0x000fe20000000f00 */
[----:B------:R-:W-:Y:S06]  /*8100*/  RET.REL.NODEC R20 `(_Z10J_EVALUATEPfS_S_) ;  /* 0xffffff7c14bc7950 */ /* 0x000fec0003c3ffff */
        .type           $_Z10J_EVALUATEPfS_S_$_Z8J_1_6_14PfS_,@function
        .size           $_Z10J_EVALUATEPfS_S_$_Z8J_1_6_14PfS_,($_Z10J_EVALUATEPfS_S_$_Z8J_1_6_15PfS_ - $_Z10J_EVALUATEPfS_S_$_Z8J_1_6_14PfS_)
$_Z10J_EVALUATEPfS_S_$_Z8J_1_6_14PfS_:
        /* <DEDUP_REMOVED lines=10> */
        .type           $_Z10J_EVALUATEPfS_S_$_Z8J_1_6_15PfS_,@function
        .size           $_Z10J_EVALUATEPfS_S_$_Z8J_1_6_15PfS_,($_Z10J_EVALUATEPfS_S_$_Z8J_1_6_16PfS_ - $_Z10J_EVALUATEPfS_S_$_Z8J_1_6_15PfS_)
$_Z10J_EVALUATEPfS_S_$_Z8J_1_6_15PfS_:
[----:B------:R-:W-:Y:S01]  /*81b0*/  IMAD.MOV.U32 R4, RZ, RZ, RZ ;  /* 0x000000ffff047224 */ /* 0x000fe200078e00ff */
[----:B------:R-:W-:Y:S06]  /*81c0*/  RET.REL.NODEC R20 `(_Z10J_EVALUATEPfS_S_) ;  /* 0xffffff7c148c7950 */ /* 0x000fec0003c3ffff */
        .type           $_Z10J_EVALUATEPfS_S_$_Z8J_1_6_16PfS_,@function
        .size           $_Z10J_EVALUATEPfS_S_$_Z8J_1_6_16PfS_,($_Z10J_EVALUATEPfS_S_$_Z8J_1_6_17PfS_ - $_Z10J_EVALUATEPfS_S_$_Z8J_1_6_16PfS_)
$_Z10J_EVALUATEPfS_S_$_Z8J_1_6_16PfS_:
[----:B------:R-:W-:Y:S01]  /*81d0*/  HFMA2 R4, -RZ, RZ, 0, 0 ;  /* 0x00000000ff047431 */ /* 0x000fe200000001ff */
[----:B------:R-:W-:Y:S06]  /*81e0*/  RET.REL.NODEC R20 `(_Z10J_EVALUATEPfS_S_) ;  /* 0xffffff7c14847950 */ /* 0x000fec0003c3ffff */
        .type           $_Z10J_EVALUATEPfS_S_$_Z8J_1_6_17PfS_,@function
        .size           $_Z10J_EVALUATEPfS_S_$_Z8J_1_6_17PfS_,($_Z10J_EVALUATEPfS_S_$_Z8J_1_6_18PfS_ - $_Z10J_EVALUATEPfS_S_$_Z8J_1_6_17PfS_)
$_Z10J_EVALUATEPfS_S_$_Z8J_1_6_17PfS_:
[----:B------:R-:W-:Y:S01]  /*81f0*/  IMAD.MOV.U32 R4, RZ, RZ, RZ ;  /* 0x000000ffff047224 */ /* 0x000fe200078e00ff */
[----:B------:R-:W-:Y:S06]  /*8200*/  RET.REL.NODEC R20 `(_Z10J_EVALUATEPfS_S_) ;  /* 0xffffff7c147c7950 */ /* 0x000fec0003c3ffff */
        .type           $_Z10J_EVALUATEPfS_S_$_Z8J_1_6_18PfS_,@function
        .size           $_Z10J_EVALUATEPfS_S_$_Z8J_1_6_18PfS_,($_Z10J_EVALUATEPfS_S_$_Z8J_1_6_19PfS_ - $_Z10J_EVALUATEPfS_S_$_Z8J_1_6_18PfS_)
$_Z10J_EVALUATEPfS_S_$_Z8J_1_6_18PfS_:
[----:B------:R-:W-:Y:S01]  /*8210*/  MOV R4, RZ ;  /* 0x000000ff00047202 */ /* 0x000fe20000000f00 */
[----:B------:R-:W-:Y:S06]  /*8220*/  RET.REL.NODEC R20 `(_Z10J_EVALUATEPfS_S_) ;  /* 0xffffff7c14747950 */ /* 0x000fec0003c3ffff */
        .type           $_Z10J_EVALUATEPfS_S_$_Z8J_1_6_19PfS_,@function
        .size           $_Z10J_EVALUATEPfS_S_$_Z8J_1_6_19PfS_,($_Z10J_EVALUATEPfS_S_$_Z8J_1_6_20PfS_ - $_Z10J_EVALUATEPfS_S_$_Z8J_1_6_19PfS_)
$_Z10J_EVALUATEPfS_S_$_Z8J_1_6_19PfS_:
[----:B------:R-:W-:Y:S01]  /*8230*/  IMAD.MOV.U32 R4, RZ, RZ, RZ ;  /* 0x000000ffff047224 */ /* 0x000fe200078e00ff */
[----:B------:R-:W-:Y:S06]  /*8240*/  RET.REL.NODEC R20 `(_Z10J_EVALUATEPfS_S_) ;  /* 0xffffff7c146c7950 */ /* 0x000fec0003c3ffff */
        .type           $_Z10J_EVALUATEPfS_S_$_Z8J_1_6_20PfS_,@function
        .size           $_Z10J_EVALUATEPfS_S_$_Z8J_1_6_20PfS_,($_Z10J_EVALUATEPfS_S_$_Z8J_1_6_21PfS_ - $_Z10J_EVALUATEPfS_S_$_Z8J_1_6_20PfS_)
$_Z10J_EVALUATEPfS_S_$_Z8J_1_6_20PfS_:
[----:B------:R-:W-:Y:S01]  /*8250*/  HFMA2 R4, -RZ, RZ, 0, 0 ;  /* 0x00000000ff047431 */ /* 0x000fe200000001ff */
[----:B------:R-:W-:Y:S06]  /*8260*/  RET.REL.NODEC R20 `(_Z10J_EVALUATEPfS_S_) ;  /* 0xffffff7c14647950 */ /* 0x000fec0003c3ffff */
        .type           $_Z10J_EVALUATEPfS_S_$_Z8J_1_6_21PfS_,@function
        .size           $_Z10J_EVALUATEPfS_S_$_Z8J_1_6_21PfS_,($_Z10J_EVALUATEPfS_S_$_Z8J_1_7_10PfS_ - $_Z10J_EVALUATEPfS_S_$_Z8J_1_6_21PfS_)
$_Z10J_EVALUATEPfS_S_$_Z8J_1_6_21PfS_:
[----:B------:R-:W-:Y:S01]  /*8270*/  IMAD.MOV.U32 R4, RZ, RZ, RZ ;  /* 0x000000ffff047224 */ /* 0x000fe200078e00ff */
[----:B------:R-:W-:Y:S06]  /*8280*/  RET.REL.NODEC R20 `(_Z10J_EVALUATEPfS_S_) ;  /* 0xffffff7c145c7950 */ /* 0x000fec0003c3ffff */
        .type           $_Z10J_EVALUATEPfS_S_$_Z8J_1_7_10PfS_,@function
        .size           $_Z10J_EVALUATEPfS_S_$_Z8J_1_7_10PfS_,($_Z10J_EVALUATEPfS_S_$_Z8J_1_7_11PfS_ - $_Z10J_EVALUATEPfS_S_$_Z8J_1_7_10PfS_)
$_Z10J_EVALUATEPfS_S_$_Z8J_1_7_10PfS_:
[----:B------:R-:W-:Y:S01]  /*8290*/  MOV R4, RZ ;  /* 0x000000ff00047202 */ /* 0x000fe20000000f00 */
[----:B------:R-:W-:Y:S06]  /*82a0*/  RET.REL.NODEC R20 `(_Z10J_EVALUATEPfS_S_) ;  /* 0xffffff7c14547950 */ /* 0x000fec0003c3ffff */
        .type           $_Z10J_EVALUATEPfS_S_$_Z8J_1_7_11PfS_,@function
        .size           $_Z10J_EVALUATEPfS_S_$_Z8J_1_7_11PfS_,($_Z10J_EVALUATEPfS_S_$_Z8J_1_7_12PfS_ - $_Z10J_EVALUATEPfS_S_$_Z8J_1_7_11PfS_)
$_Z10J_EVALUATEPfS_S_$_Z8J_1_7_11PfS_:
[----:B------:R-:W-:Y:S01]  /*82b0*/  IMAD.MOV.U32 R4, RZ, RZ, RZ ;  /* 0x000000ffff047224 */ /* 0x000fe200078e00ff */
[----:B------:R-:W-:Y:S06]  /*82c0*/  RET.REL.NODEC R20 `(_Z10J_EVALUATEPfS_S_) ;  /* 0xffffff7c144c7950 */ /* 0x000fec0003c3ffff */
        .type           $_Z10J_EVALUATEPfS_S_$_Z8J_1_7_12PfS_,@function
        .size           $_Z10J_EVALUATEPfS_S_$_Z8J_1_7_12PfS_,($_Z10J_EVALUATEPfS_S_$_Z8J_1_7_13PfS_ - $_Z10J_EVALUATEPfS_S_$_Z8J_1_7_12PfS_)
$_Z10J_EVALUATEPfS_S_$_Z8J_1_7_12PfS_:
[----:B------:R-:W-:Y:S01]  /*82d0*/  HFMA2 R4, -RZ, RZ, 0, 0 ;  /* 0x00000000ff047431 */ /* 0x000fe200000001ff */
[----:B------:R-:W-:Y:S06]  /*82e0*/  RET.REL.NODEC R20 `(_Z10J_EVALUATEPfS_S_) ;  /* 0xffffff7c14447950 */ /* 0x000fec0003c3ffff */
        .type           $_Z10J_EVALUATEPfS_S_$_Z8J_1_7_13PfS_,@function
        .size           $_Z10J_EVALUATEPfS_S_$_Z8J_1_7_13PfS_,($_Z10J_EVALUATEPfS_S_$_Z8J_1_7_14PfS_ - $_Z10J_EVALUATEPfS_S_$_Z8J_1_7_13PfS_)
$_Z10J_EVALUATEPfS_S_$_Z8J_1_7_13PfS_:
[----:B------:R-:W-:Y:S01]  /*82f0*/  IMAD.MOV.U32 R4, RZ, RZ, RZ ;  /* 0x000000ffff047224 */ /* 0x000fe200078e00ff */
[----:B------:R-:W-:Y:S06]  /*8300*/  RET.REL.NODEC R20 `(_Z10J_EVALUATEPfS_S_) ;  /* 0xffffff7c143c7950 */ /* 0x000fec0003c3ffff */
        .type           $_Z10J_EVALUATEPfS_S_$_Z8J_1_7_14PfS_,@function
        .size           $_Z10J_EVALUATEPfS_S_$_Z8J_1_7_14PfS_,($_Z10J_EVALUATEPfS_S_$_Z8J_1_7_15PfS_ - $_Z10J_EVALUATEPfS_S_$_Z8J_1_7_14PfS_)
$_Z10J_EVALUATEPfS_S_$_Z8J_1_7_14PfS_:
[----:B------:R-:W-:Y:S01]  /*8310*/  MOV R4, RZ ;  /* 0x000000ff00047202 */ /* 0x000fe20000000f00 */
[----:B------:R-:W-:Y:S06]  /*8320*/  RET.REL.NODEC R20 `(_Z10J_EVALUATEPfS_S_) ;  /* 0xffffff7c14347950 */ /* 0x000fec0003c3ffff */
        .type           $_Z10J_EVALUATEPfS_S_$_Z8J_1_7_15PfS_,@function
        .size           $_Z10J_EVALUATEPfS_S_$_Z8J_1_7_15PfS_,($_Z10J_EVALUATEPfS_S_$_Z8J_1_7_16PfS_ - $_Z10J_EVALUATEPfS_S_$_Z8J_1_7_15PfS_)
$_Z10J_EVALUATEPfS_S_$_Z8J_1_7_15PfS_:
        /* <DEDUP_REMOVED lines=10> */
        .type           $_Z10J_EVALUATEPfS_S_$_Z8J_1_7_16PfS_,@function
        .size           $_Z10J_EVALUATEPfS_S_$_Z8J_1_7_16PfS_,($_Z10J_EVALUATEPfS_S_$_Z8J_1_7_17PfS_ - $_Z10J_EVALUATEPfS_S_$_Z8J_1_7_16PfS_)
$_Z10J_EVALUATEPfS_S_$_Z8J_1_7_16PfS_:
[----:B------:R-:W-:Y:S01]  /*83d0*/  IMAD.MOV.U32 R4, RZ, RZ, RZ ;  /* 0x000000ffff047224 */ /* 0x000fe200078e00ff */
[----:B------:R-:W-:Y:S06]  /*83e0*/  RET.REL.NODEC R20 `(_Z10J_EVALUATEPfS_S_) ;  /* 0xffffff7c14047950 */ /* 0x000fec0003c3ffff */
        .type           $_Z10J_EVALUATEPfS_S_$_Z8J_1_7_17PfS_,@function
        .size           $_Z10J_EVALUATEPfS_S_$_Z8J_1_7_17PfS_,($_Z10J_EVALUATEPfS_S_$_Z8J_1_7_18PfS_ - $_Z10J_EVALUATEPfS_S_$_Z8J_1_7_17PfS_)
$_Z10J_EVALUATEPfS_S_$_Z8J_1_7_17PfS_:
[----:B------:R-:W-:Y:S01]  /*83f0*/  HFMA2 R4, -RZ, RZ, 0, 0 ;  /* 0x00000000ff047431 */ /* 0x000fe200000001ff */
[----:B------:R-:W-:Y:S06]  /*8400*/  RET.REL.NODEC R20 `(_Z10J_EVALUATEPfS_S_) ;  /* 0xffffff7814fc7950 */ /* 0x000fec0003c3ffff */
        .type           $_Z10J_EVALUATEPfS_S_$_Z8J_1_7_18PfS_,@function
        .size           $_Z10J_EVALUATEPfS_S_$_Z8J_1_7_18PfS_,($_Z10J_EVALUATEPfS_S_$_Z8J_1_7_19PfS_ - $_Z10J_EVALUATEPfS_S_$_Z8J_1_7_18PfS_)
$_Z10J_EVALUATEPfS_S_$_Z8J_1_7_18PfS_:
[----:B------:R-:W-:Y:S01]  /*8410*/  IMAD.MOV.U32 R4, RZ, RZ, RZ ;  /* 0x000000ffff047224 */ /* 0x000fe200078e00ff */
[----:B------:R-:W-:Y:S06]  /*8420*/  RET.REL.NODEC R20 `(_Z10J_EVALUATEPfS_S_) ;  /* 0xffffff7814f47950 */ /* 0x000fec0003c3ffff */
        .type           $_Z10J_EVALUATEPfS_S_$_Z8J_1_7_19PfS_,@function
        .size           $_Z10J_EVALUATEPfS_S_$_Z8J_1_7_19PfS_,($_Z10J_EVALUATEPfS_S_$_Z8J_1_7_20PfS_ - $_Z10J_EVALUATEPfS_S_$_Z8J_1_7_19PfS_)
$_Z10J_EVALUATEPfS_S_$_Z8J_1_7_19PfS_:
[----:B------:R-:W-:Y:S01]  /*8430*/  MOV R4, RZ ;  /* 0x000000ff00047202 */ /* 0x000fe20000000f00 */
[----:B------:R-:W-:Y:S06]  /*8440*/  RET.REL.NODEC R20 `(_Z10J_EVALUATEPfS_S_) ;  /* 0xffffff7814ec7950 */ /* 0x000fec0003c3ffff */
        .type           $_Z10J_EVALUATEPfS_S_$_Z8J_1_7_20PfS_,@function
        .size           $_Z10J_EVALUATEPfS_S_$_Z8J_1_7_20PfS_,($_Z10J_EVALUATEPfS_S_$_Z8J_1_7_21PfS_ - $_Z10J_EVALUATEPfS_S_$_Z8J_1_7_20PfS_)
$_Z10J_EVALUATEPfS_S_$_Z8J_1_7_20PfS_:
[----:B------:R-:W-:Y:S01]  /*8450*/  IMAD.MOV.U32 R4, RZ, RZ, RZ ;  /* 0x000000ffff047224 */ /* 0x000fe200078e00ff */
[----:B------:R-:W-:Y:S06]  /*8460*/  RET.REL.NODEC R20 `(_Z10J_EVALUATEPfS_S_) ;  /* 0xffffff7814e47950 */ /* 0x000fec0003c3ffff */
        .type           $_Z10J_EVALUATEPfS_S_$_Z8J_1_7_21PfS_,@function
        .size           $_Z10J_EVALUATEPfS_S_$_Z8J_1_7_21PfS_,($_Z10J_EVALUATEPfS_S_$_Z8J_1_8_10PfS_ - $_Z10J_EVALUATEPfS_S_$_Z8J_1_7_21PfS_)
$_Z10J_EVALUATEPfS_S_$_Z8J_1_7_21PfS_:
[----:B------:R-:W-:Y:S01]  /*8470*/  HFMA2 R4, -RZ, RZ, 0, 0 ;  /* 0x00000000ff047431 */ /* 0x000fe200000001ff */
[----:B------:R-:W-:Y:S06]  /*8480*/  RET.REL.NODEC R20 `(_Z10J_EVALUATEPfS_S_) ;  /* 0xffffff7814dc7950 */ /* 0x000fec0003c3ffff */
        .type           $_Z10J_EVALUATEPfS_S_$_Z8J_1_8_10PfS_,@function
        .size           $_Z10J_EVALUATEPfS_S_$_Z8J_1_8_10PfS_,($_Z10J_EVALUATEPfS_S_$_Z8J_1_8_11PfS_ - $_Z10J_EVALUATEPfS_S_$_Z8J_1_8_10PfS_)
$_Z10J_EVALUATEPfS_S_$_Z8J_1_8_10PfS_:
[----:B------:R-:W-:Y:S01]  /*8490*/  IMAD.MOV.U32 R4, RZ, RZ, RZ ;  /* 0x000000ffff047224 */ /* 0x000fe200078e00ff */
[----:B------:R-:W-:Y:S06]  /*84a0*/  RET.REL.NODEC R20 `(_Z10J_EVALUATEPfS_S_) ;  /* 0xffffff7814d47950 */ /* 0x000fec0003c3ffff */
        .type           $_Z10J_EVALUATEPfS_S_$_Z8J_1_8_11PfS_,@function
        .size           $_Z10J_EVALUATEPfS_S_$_Z8J_1_8_11PfS_,($_Z10J_EVALUATEPfS_S_$_Z8J_1_8_12PfS_ - $_Z10J_EVALUATEPfS_S_$_Z8J_1_8_11PfS_)
$_Z10J_EVALUATEPfS_S_$_Z8J_1_8_11PfS_:
[----:B------:R-:W-:Y:S01]  /*84b0*/  MOV R4, RZ ;  /* 0x000000ff00047202 */ /* 0x000fe20000000f00 */
[----:B------:R-:W-:Y:S06]  /*84c0*/  RET.REL.NODEC R20 `(_Z10J_EVALUATEPfS_S_) ;  /* 0xffffff7814cc7950 */ /* 0x000fec0003c3ffff */
        .type           $_Z10J_EVALUATEPfS_S_$_Z8J_1_8_12PfS_,@function
        .size           $_Z10J_EVALUATEPfS_S_$_Z8J_1_8_12PfS_,($_Z10J_EVALUATEPfS_S_$_Z8J_1_8_13PfS_ - $_Z10J_EVALUATEPfS_S_$_Z8J_1_8_12PfS_)
$_Z10J_EVALUATEPfS_S_$_Z8J_1_8_12PfS_:
[----:B------:R-:W-:Y:S01]  /*84d0*/  IMAD.MOV.U32 R4, RZ, RZ, RZ ;  /* 0x000000ffff047224 */ /* 0x000fe200078e00ff */
[----:B------:R-:W-:Y:S06]  /*84e0*/  RET.REL.NODEC R20 `(_Z10J_EVALUATEPfS_S_) ;  /* 0xffffff7814c47950 */ /* 0x000fec0003c3ffff */
        .type           $_Z10J_EVALUATEPfS_S_$_Z8J_1_8_13PfS_,@function
        .size           $_Z10J_EVALUATEPfS_S_$_Z8J_1_8_13PfS_,($_Z10J_EVALUATEPfS_S_$_Z8J_1_8_14PfS_ - $_Z10J_EVALUATEPfS_S_$_Z8J_1_8_13PfS_)
$_Z10J_EVALUATEPfS_S_$_Z8J_1_8_13PfS_:
[----:B------:R-:W-:Y:S01]  /*84f0*/  HFMA2 R4, -RZ, RZ, 0, 0 ;  /* 0x00000000ff047431 */ /* 0x000fe200000001ff */
[----:B------:R-:W-:Y:S06]  /*8500*/  RET.REL.NODEC R20 `(_Z10J_EVALUATEPfS_S_) ;  /* 0xffffff7814bc7950 */ /* 0x000fec0003c3ffff */
        .type           $_Z10J_EVALUATEPfS_S_$_Z8J_1_8_14PfS_,@function
        .size           $_Z10J_EVALUATEPfS_S_$_Z8J_1_8_14PfS_,($_Z10J_EVALUATEPfS_S_$_Z8J_1_8_15PfS_ - $_Z10J_EVALUATEPfS_S_$_Z8J_1_8_14PfS_)
$_Z10J_EVALUATEPfS_S_$_Z8J_1_8_14PfS_:
[----:B------:R-:W-:Y:S01]  /*8510*/  IMAD.MOV.U32 R4, RZ, RZ, RZ ;  /* 0x000000ffff047224 */ /* 0x000fe200078e00ff */
[----:B------:R-:W-:Y:S06]  /*8520*/  RET.REL.NODEC R20 `(_Z10J_EVALUATEPfS_S_) ;  /* 0xffffff7814b47950 */ /* 0x000fec0003c3ffff */
        .type           $_Z10J_EVALUATEPfS_S_$_Z8J_1_8_15PfS_,@function
        .size           $_Z10J_EVALUATEPfS_S_$_Z8J_1_8_15PfS_,($_Z10J_EVALUATEPfS_S_$_Z8J_1_8_16PfS_ - $_Z10J_EVALUATEPfS_S_$_Z8J_1_8_15PfS_)
$_Z10J_EVALUATEPfS_S_$_Z8J_1_8_15PfS_:
[----:B------:R-:W-:Y:S01]  /*8530*/  MOV R4, RZ ;  /* 0x000000ff00047202 */ /* 0x000fe20000000f00 */
[----:B------:R-:W-:Y:S06]  /*8540*/  RET.REL.NODEC R20 `(_Z10J_EVALUATEPfS_S_) ;  /* 0xffffff7814ac7950 */ /* 0x000fec0003c3ffff */
        .type           $_Z10J_EVALUATEPfS_S_$_Z8J_1_8_16PfS_,@function
        .size           $_Z10J_EVALUATEPfS_S_$_Z8J_1_8_16PfS_,($_Z10J_EVALUATEPfS_S_$_Z8J_1_8_17PfS_ - $_Z10J_EVALUATEPfS_S_$_Z8J_1_8_16PfS_)
$_Z10J_EVALUATEPfS_S_$_Z8J_1_8_16PfS_:
        /* <DEDUP_REMOVED lines=10> */
        .type           $_Z10J_EVALUATEPfS_S_$_Z8J_1_8_17PfS_,@function
        .size           $_Z10J_EVALUATEPfS_S_$_Z8J_1_8_17PfS_,($_Z10J_EVALUATEPfS_S_$_Z8J_1_8_18PfS_ - $_Z10J_EVALUATEPfS_S_$_Z8J_1_8_17PfS_)
$_Z10J_EVALUATEPfS_S_$_Z8J_1_8_17PfS_:
[----:B------:R-:W-:Y:S01]  /*85f0*/  IMAD.MOV.U32 R4, RZ, RZ, RZ ;  /* 0x000000ffff047224 */ /* 0x000fe200078e00ff */
[----:B------:R-:W-:Y:S06]  /*8600*/  RET.REL.NODEC R20 `(_Z10J_EVALUATEPfS_S_) ;  /* 0xffffff78147c7950 */ /* 0x000fec0003c3ffff */
        .type           $_Z10J_EVALUATEPfS_S_$_Z8J_1_8_18PfS_,@function
        .size           $_Z10J_EVALUATEPfS_S_$_Z8J_1_8_18PfS_,($_Z10J_EVALUATEPfS_S_$_Z8J_1_8_19PfS_ - $_Z10J_EVALUATEPfS_S_$_Z8J_1_8_18PfS_)
$_Z10J_EVALUATEPfS_S_$_Z8J_1_8_18PfS_:
[----:B------:R-:W-:Y:S01]  /*8610*/  HFMA2 R4, -RZ, RZ, 0, 0 ;  /* 0x00000000ff047431 */ /* 0x000fe200000001ff */
[----:B------:R-:W-:Y:S06]  /*8620*/  RET.REL.NODEC R20 `(_Z10J_EVALUATEPfS_S_) ;  /* 0xffffff7814747950 */ /* 0x000fec0003c3ffff */
        .type           $_Z10J_EVALUATEPfS_S_$_Z8J_1_8_19PfS_,@function
        .size           $_Z10J_EVALUATEPfS_S_$_Z8J_1_8_19PfS_,($_Z10J_EVALUATEPfS_S_$_Z8J_1_8_20PfS_ - $_Z10J_EVALUATEPfS_S_$_Z8J_1_8_19PfS_)
$_Z10J_EVALUATEPfS_S_$_Z8J_1_8_19PfS_:
[----:B------:R-:W-:Y:S01]  /*8630*/  IMAD.MOV.U32 R4, RZ, RZ, RZ ;  /* 0x000000ffff047224 */ /* 0x000fe200078e00ff */
[----:B------:R-:W-:Y:S06]  /*8640*/  RET.REL.NODEC R20 `(_Z10J_EVALUATEPfS_S_) ;  /* 0xffffff78146c7950 */ /* 0x000fec0003c3ffff */
        .type           $_Z10J_EVALUATEPfS_S_$_Z8J_1_8_20PfS_,@function
        .size           $_Z10J_EVALUATEPfS_S_$_Z8J_1_8_20PfS_,($_Z10J_EVALUATEPfS_S_$_Z8J_1_8_21PfS_ - $_Z10J_EVALUATEPfS_S_$_Z8J_1_8_20PfS_)
$_Z10J_EVALUATEPfS_S_$_Z8J_1_8_20PfS_:
[----:B------:R-:W-:Y:S01]  /*8650*/  MOV R4, RZ ;  /* 0x000000ff00047202 */ /* 0x000fe20000000f00 */
[----:B------:R-:W-:Y:S06]  /*8660*/  RET.REL.NODEC R20 `(_Z10J_EVALUATEPfS_S_) ;  /* 0xffffff7814647950 */ /* 0x000fec0003c3ffff */
        .type           $_Z10J_EVALUATEPfS_S_$_Z8J_1_8_21PfS_,@function
        .size           $_Z10J_EVALUATEPfS_S_$_Z8J_1_8_21PfS_,($_Z10J_EVALUATEPfS_S_$_Z8J_1_9_10PfS_ - $_Z10J_EVALUATEPfS_S_$_Z8J_1_8_21PfS_)
$_Z10J_EVALUATEPfS_S_$_Z8J_1_8_21PfS_:
[----:B------:R-:W-:Y:S01]  /*8670*/  IMAD.MOV.U32 R4, RZ, RZ, RZ ;  /* 0x000000ffff047224 */ /* 0x000fe200078e00ff */
[----:B------:R-:W-:Y:S06]  /*8680*/  RET.REL.NODEC R20 `(_Z10J_EVALUATEPfS_S_) ;  /* 0xffffff78145c7950 */ /* 0x000fec0003c3ffff */
        .type           $_Z10J_EVALUATEPfS_S_$_Z8J_1_9_10PfS_,@function
        .size           $_Z10J_EVALUATEPfS_S_$_Z8J_1_9_10PfS_,($_Z10J_EVALUATEPfS_S_$_Z8J_1_9_11PfS_ - $_Z10J_EVALUATEPfS_S_$_Z8J_1_9_10PfS_)
$_Z10J_EVALUATEPfS_S_$_Z8J_1_9_10PfS_:
[----:B------:R-:W-:Y:S01]  /*8690*/  HFMA2 R4, -RZ, RZ, 0, 0 ;  /* 0x00000000ff047431 */ /* 0x000fe200000001ff */
[----:B------:R-:W-:Y:S06]  /*86a0*/  RET.REL.NODEC R20 `(_Z10J_EVALUATEPfS_S_) ;  /* 0xffffff7814547950 */ /* 0x000fec0003c3ffff */
        .type           $_Z10J_EVALUATEPfS_S_$_Z8J_1_9_11PfS_,@function
        .size           $_Z10J_EVALUATEPfS_S_$_Z8J_1_9_11PfS_,($_Z10J_EVALUATEPfS_S_$_Z8J_1_9_12PfS_ - $_Z10J_EVALUATEPfS_S_$_Z8J_1_9_11PfS_)
$_Z10J_EVALUATEPfS_S_$_Z8J_1_9_11PfS_:
[----:B------:R-:W-:Y:S01]  /*86b0*/  IMAD.MOV.U32 R4, RZ, RZ, RZ ;  /* 0x000000ffff047224 */ /* 0x000fe200078e00ff */
[----:B------:R-:W-:Y:S06]  /*86c0*/  RET.REL.NODEC R20 `(_Z10J_EVALUATEPfS_S_) ;  /* 0xffffff78144c7950 */ /* 0x000fec0003c3ffff */
        .type           $_Z10J_EVALUATEPfS_S_$_Z8J_1_9_12PfS_,@function
        .size           $_Z10J_EVALUATEPfS_S_$_Z8J_1_9_12PfS_,($_Z10J_EVALUATEPfS_S_$_Z8J_1_9_13PfS_ - $_Z10J_EVALUATEPfS_S_$_Z8J_1_9_12PfS_)
$_Z10J_EVALUATEPfS_S_$_Z8J_1_9_12PfS_:
[----:B------:R-:W-:Y:S01]  /*86d0*/  MOV R4, RZ ;  /* 0x000000ff00047202 */ /* 0x000fe20000000f00 */
[----:B------:R-:W-:Y:S06]  /*86e0*/  RET.REL.NODEC R20 `(_Z10J_EVALUATEPfS_S_) ;  /* 0xffffff7814447950 */ /* 0x000fec0003c3ffff */
        .type           $_Z10J_EVALUATEPfS_S_$_Z8J_1_9_13PfS_,@function
        .size           $_Z10J_EVALUATEPfS_S_$_Z8J_1_9_13PfS_,($_Z10J_EVALUATEPfS_S_$_Z8J_1_9_14PfS_ - $_Z10J_EVALUATEPfS_S_$_Z8J_1_9_13PfS_)
$_Z10J_EVALUATEPfS_S_$_Z8J_1_9_13PfS_:
[----:B------:R-:W-:Y:S01]  /*86f0*/  IMAD.MOV.U32 R4, RZ, RZ, RZ ;  /* 0x000000ffff047224 */ /* 0x000fe200078e00ff */
[----:B------:R-:W-:Y:S06]  /*8700*/  RET.REL.NODEC R20 `(_Z10J_EVALUATEPfS_S_) ;  /* 0xffffff78143c7950 */ /* 0x000fec0003c3ffff */
        .type           $_Z10J_EVALUATEPfS_S_$_Z8J_1_9_14PfS_,@function
        .size           $_Z10J_EVALUATEPfS_S_$_Z8J_1_9_14PfS_,($_Z10J_EVALUATEPfS_S_$_Z8J_1_9_15PfS_ - $_Z10J_EVALUATEPfS_S_$_Z8J_1_9_14PfS_)
$_Z10J_EVALUATEPfS_S_$_Z8J_1_9_14PfS_:
[----:B------:R-:W-:Y:S01]  /*8710*/  HFMA2 R4, -RZ, RZ, 0, 0 ;  /* 0x00000000ff047431 */ /* 0x000fe200000001ff */
[----:B------:R-:W-:Y:S06]  /*8720*/  RET.REL.NODEC R20 `(_Z10J_EVALUATEPfS_S_) ;  /* 0xffffff7814347950 */ /* 0x000fec0003c3ffff */
        .type           $_Z10J_EVALUATEPfS_S_$_Z8J_1_9_15PfS_,@function
        .size           $_Z10J_EVALUATEPfS_S_$_Z8J_1_9_15PfS_,($_Z10J_EVALUATEPfS_S_$_Z8J_1_9_16PfS_ - $_Z10J_EVALUATEPfS_S_$_Z8J_1_9_15PfS_)
$_Z10J_EVALUATEPfS_S_$_Z8J_1_9_15PfS_:
[----:B------:R-:W-:Y:S01]  /*8730*/  IMAD.MOV.U32 R4, RZ, RZ, RZ ;  /* 0x000000ffff047224 */ /* 0x000fe200078e00ff */
[----:B------:R-:W-:Y:S06]  /*8740*/  RET.REL.NODEC R20 `(_Z10J_EVALUATEPfS_S_) ;  /* 0xffffff78142c7950 */ /* 0x000fec0003c3ffff */
        .type           $_Z10J_EVALUATEPfS_S_$_Z8J_1_9_16PfS_,@function
        .size           $_Z10J_EVALUATEPfS_S_$_Z8J_1_9_16PfS_,($_Z10J_EVALUATEPfS_S_$_Z8J_1_9_17PfS_ - $_Z10J_EVALUATEPfS_S_$_Z8J_1_9_16PfS_)
$_Z10J_EVALUATEPfS_S_$_Z8J_1_9_16PfS_:
[----:B------:R-:W-:Y:S01]  /*8750*/  MOV R4, RZ ;  /* 0x000000ff00047202 */ /* 0x000fe20000000f00 */
[----:B------:R-:W-:Y:S06]  /*8760*/  RET.REL.NODEC R20 `(_Z10J_EVALUATEPfS_S_) ;  /* 0xffffff7814247950 */ /* 0x000fec0003c3ffff */
        .type           $_Z10J_EVALUATEPfS_S_$_Z8J_1_9_17PfS_,@function
        .size           $_Z10J_EVALUATEPfS_S_$_Z8J_1_9_17PfS_,($_Z10J_EVALUATEPfS_S_$_Z8J_1_9_18PfS_ - $_Z10J_EVALUATEPfS_S_$_Z8J_1_9_17PfS_)
$_Z10J_EVALUATEPfS_S_$_Z8J_1_9_17PfS_:
        /* <DEDUP_REMOVED lines=10> */
        .type           $_Z10J_EVALUATEPfS_S_$_Z8J_1_9_18PfS_,@function
        .size           $_Z10J_EVALUATEPfS_S_$_Z8J_1_9_18PfS_,($_Z10J_EVALUATEPfS_S_$_Z8J_1_9_19PfS_ - $_Z10J_EVALUATEPfS_S_$_Z8J_1_9_18PfS_)
$_Z10J_EVALUATEPfS_S_$_Z8J_1_9_18PfS_:
[----:B------:R-:W-:Y:S01]  /*8810*/  IMAD.MOV.U32 R4, RZ, RZ, RZ ;  /* 0x000000ffff047224 */ /* 0x000fe200078e00ff */
[----:B------:R-:W-:Y:S06]  /*8820*/  RET.REL.NODEC R20 `(_Z10J_EVALUATEPfS_S_) ;  /* 0xffffff7414f47950 */ /* 0x000fec0003c3ffff */
        .type           $_Z10J_EVALUATEPfS_S_$_Z8J_1_9_19PfS_,@function
        .size           $_Z10J_EVALUATEPfS_S_$_Z8J_1_9_19PfS_,($_Z10J_EVALUATEPfS_S_$_Z8J_1_9_20PfS_ - $_Z10J_EVALUATEPfS_S_$_Z8J_1_9_19PfS_)
$_Z10J_EVALUATEPfS_S_$_Z8J_1_9_19PfS_:
[----:B------:R-:W-:Y:S01]  /*8830*/  HFMA2 R4, -RZ, RZ, 0, 0 ;  /* 0x00000000ff047431 */ /* 0x000fe200000001ff */
[----:B------:R-:W-:Y:S06]  /*8840*/  RET.REL.NODEC R20 `(_Z10J_EVALUATEPfS_S_) ;  /* 0xffffff7414ec7950 */ /* 0x000fec0003c3ffff */
        .type           $_Z10J_EVALUATEPfS_S_$_Z8J_1_9_20PfS_,@function
        .size           $_Z10J_EVALUATEPfS_S_$_Z8J_1_9_20PfS_,($_Z10J_EVALUATEPfS_S_$_Z8J_1_9_21PfS_ - $_Z10J_EVALUATEPfS_S_$_Z8J_1_9_20PfS_)
$_Z10J_EVALUATEPfS_S_$_Z8J_1_9_20PfS_:
[----:B------:R-:W-:Y:S01]  /*8850*/  IMAD.MOV.U32 R4, RZ, RZ, RZ ;  /* 0x000000ffff047224 */ /* 0x000fe200078e00ff */
[----:B------:R-:W-:Y:S06]  /*8860*/  RET.REL.NODEC R20 `(_Z10J_EVALUATEPfS_S_) ;  /* 0xffffff7414e47950 */ /* 0x000fec0003c3ffff */
        .type           $_Z10J_EVALUATEPfS_S_$_Z8J_1_9_21PfS_,@function
        .size           $_Z10J_EVALUATEPfS_S_$_Z8J_1_9_21PfS_,($_Z10J_EVALUATEPfS_S_$_Z8J_2_0_10PfS_ - $_Z10J_EVALUATEPfS_S_$_Z8J_1_9_21PfS_)
$_Z10J_EVALUATEPfS_S_$_Z8J_1_9_21PfS_:
[----:B------:R-:W-:Y:S01]  /*8870*/  MOV R4, RZ ;  /* 0x000000ff00047202 */ /* 0x000fe20000000f00 */
[----:B------:R-:W-:Y:S06]  /*8880*/  RET.REL.NODEC R20 `(_Z10J_EVALUATEPfS_S_) ;  /* 0xffffff7414dc7950 */ /* 0x000fec0003c3ffff */
        .type           $_Z10J_EVALUATEPfS_S_$_Z8J_2_0_10PfS_,@function
        .size           $_Z10J_EVALUATEPfS_S_$_Z8J_2_0_10PfS_,($_Z10J_EVALUATEPfS_S_$_Z8J_2_0_11PfS_ - $_Z10J_EVALUATEPfS_S_$_Z8J_2_0_10PfS_)
$_Z10J_EVALUATEPfS_S_$_Z8J_2_0_10PfS_:
[----:B------:R-:W-:Y:S01]  /*8890*/  IMAD.MOV.U32 R4, RZ, RZ, RZ ;  /* 0x000000ffff047224 */ /* 0x000fe200078e00ff */
[----:B------:R-:W-:Y:S06]  /*88a0*/  RET.REL.NODEC R20 `(_Z10J_EVALUATEPfS_S_) ;  /* 0xffffff7414d47950 */ /* 0x000fec0003c3ffff */
        .type           $_Z10J_EVALUATEPfS_S_$_Z8J_2_0_11PfS_,@function
        .size           $_Z10J_EVALUATEPfS_S_$_Z8J_2_0_11PfS_,($_Z10J_EVALUATEPfS_S_$_Z8J_2_0_12PfS_ - $_Z10J_EVALUATEPfS_S_$_Z8J_2_0_11PfS_)
$_Z10J_EVALUATEPfS_S_$_Z8J_2_0_11PfS_:
[----:B------:R-:W-:Y:S01]  /*88b0*/  HFMA2 R4, -RZ, RZ, 0, 0 ;  /* 0x00000000ff047431 */ /* 0x000fe200000001ff */
[----:B------:R-:W-:Y:S06]  /*88c0*/  RET.REL.NODEC R20 `(_Z10J_EVALUATEPfS_S_) ;  /* 0xffffff7414cc7950 */ /* 0x000fec0003c3ffff */
        .type           $_Z10J_EVALUATEPfS_S_$_Z8J_2_0_12PfS_,@function
        .size           $_Z10J_EVALUATEPfS_S_$_Z8J_2_0_12PfS_,($_Z10J_EVALUATEPfS_S_$_Z8J_2_0_13PfS_ - $_Z10J_EVALUATEPfS_S_$_Z8J_2_0_12PfS_)
$_Z10J_EVALUATEPfS_S_$_Z8J_2_0_12PfS_:
[----:B------:R-:W-:Y:S01]  /*88d0*/  IMAD.MOV.U32 R4, RZ, RZ, RZ ;  /* 0x000000ffff047224 */ /* 0x000fe200078e00ff */
[----:B------:R-:W-:Y:S06]  /*88e0*/  RET.REL.NODEC R20 `(_Z10J_EVALUATEPfS_S_) ;  /* 0xffffff7414c47950 */ /* 0x000fec0003c3ffff */
        .type           $_Z10J_EVALUATEPfS_S_$_Z8J_2_0_13PfS_,@function
        .size           $_Z10J_EVALUATEPfS_S_$_Z8J_2_0_13PfS_,($_Z10J_EVALUATEPfS_S_$_Z8J_2_0_14PfS_ - $_Z10J_EVALUATEPfS_S_$_Z8J_2_0_13PfS_)
$_Z10J_EVALUATEPfS_S_$_Z8J_2_0_13PfS_:
[----:B------:R-:W-:Y:S01]  /*88f0*/  MOV R4, RZ ;  /* 0x000000ff00047202 */ /* 0x000fe20000000f00 */
[----:B------:R-:W-:Y:S06]  /*8900*/  RET.REL.NODEC R20 `(_Z10J_EVALUATEPfS_S_) ;  /* 0xffffff7414bc7950 */ /* 0x000fec0003c3ffff */
        .type           $_Z10J_EVALUATEPfS_S_$_Z8J_2_0_14PfS_,@function
        .size           $_Z10J_EVALUATEPfS_S_$_Z8J_2_0_14PfS_,($_Z10J_EVALUATEPfS_S_$_Z8J_2_0_15PfS_ - $_Z10J_EVALUATEPfS_S_$_Z8J_2_0_14PfS_)
$_Z10J_EVALUATEPfS_S_$_Z8J_2_0_14PfS_:
[----:B------:R-:W-:Y:S01]  /*8910*/  IMAD.MOV.U32 R4, RZ, RZ, RZ ;  /* 0x000000ffff047224 */ /* 0x000fe200078e00ff */
[----:B------:R-:W-:Y:S06]  /*8920*/  RET.REL.NODEC R20 `(_Z10J_EVALUATEPfS_S_) ;  /* 0xffffff7414b47950 */ /* 0x000fec0003c3ffff */
        .type           $_Z10J_EVALUATEPfS_S_$_Z8J_2_0_15PfS_,@function
        .size           $_Z10J_EVALUATEPfS_S_$_Z8J_2_0_15PfS_,($_Z10J_EVALUATEPfS_S_$_Z8J_2_0_16PfS_ - $_Z10J_EVALUATEPfS_S_$_Z8J_2_0_15PfS_)
$_Z10J_EVALUATEPfS_S_$_Z8J_2_0_15PfS_:
[----:B------:R-:W-:Y:S01]  /*8930*/  HFMA2 R4, -RZ, RZ, 0, 0 ;  /* 0x00000000ff047431 */ /* 0x000fe200000001ff */
[----:B------:R-:W-:Y:S06]  /*8940*/  RET.REL.NODEC R20 `(_Z10J_EVALUATEPfS_S_) ;  /* 0xffffff7414ac7950 */ /* 0x000fec0003c3ffff */
        .type           $_Z10J_EVALUATEPfS_S_$_Z8J_2_0_16PfS_,@function
        .size           $_Z10J_EVALUATEPfS_S_$_Z8J_2_0_16PfS_,($_Z10J_EVALUATEPfS_S_$_Z8J_2_0_17PfS_ - $_Z10J_EVALUATEPfS_S_$_Z8J_2_0_16PfS_)
$_Z10J_EVALUATEPfS_S_$_Z8J_2_0_16PfS_:
[----:B------:R-:W-:Y:S01]  /*8950*/  IMAD.MOV.U32 R4, RZ, RZ, RZ ;  /* 0x000000ffff047224 */ /* 0x000fe200078e00ff */
[----:B------:R-:W-:Y:S06]  /*8960*/  RET.REL.NODEC R20 `(_Z10J_EVALUATEPfS_S_) ;  /* 0xffffff7414a47950 */ /* 0x000fec0003c3ffff */
        .type           $_Z10J_EVALUATEPfS_S_$_Z8J_2_0_17PfS_,@function
        .size           $_Z10J_EVALUATEPfS_S_$_Z8J_2_0_17PfS_,($_Z10J_EVALUATEPfS_S_$_Z8J_2_0_18PfS_ - $_Z10J_EVALUATEPfS_S_$_Z8J_2_0_17PfS_)
$_Z10J_EVALUATEPfS_S_$_Z8J_2_0_17PfS_:
[----:B------:R-:W-:Y:S01]  /*8970*/  MOV R4, RZ ;  /* 0x000000ff00047202 */ /* 0x000fe20000000f00 */
[----:B------:R-:W-:Y:S06]  /*8980*/  RET.REL.NODEC R20 `(_Z10J_EVALUATEPfS_S_) ;  /* 0xffffff74149c7950 */ /* 0x000fec0003c3ffff */
        .type           $_Z10J_EVALUATEPfS_S_$_Z8J_2_0_18PfS_,@function
        .size           $_Z10J_EVALUATEPfS_S_$_Z8J_2_0_18PfS_,($_Z10J_EVALUATEPfS_S_$_Z8J_2_0_19PfS_ - $_Z10J_EVALUATEPfS_S_$_Z8J_2_0_18PfS_)
$_Z10J_EVALUATEPfS_S_$_Z8J_2_0_18PfS_:
[----:B------:R-:W-:Y:S01]  /*8990*/  IMAD.MOV.U32 R4, RZ, RZ, RZ ;  /* 0x000000ffff047224 */ /* 0x000fe200078e00ff */
[----:B------:R-:W-:Y:S06]  /*89a0*/  RET.REL.NODEC R20 `(_Z10J_EVALUATEPfS_S_) ;  /* 0xffffff7414947950 */ /* 0x000fec0003c3ffff */
        .type           $_Z10J_EVALUATEPfS_S_$_Z8J_2_0_19PfS_,@function
        .size           $_Z10J_EVALUATEPfS_S_$_Z8J_2_0_19PfS_,($_Z10J_EVALUATEPfS_S_$_Z8J_2_0_20PfS_ - $_Z10J_EVALUATEPfS_S_$_Z8J_2_0_19PfS_)
$_Z10J_EVALUATEPfS_S_$_Z8J_2_0_19PfS_:
[----:B------:R-:W-:Y:S01]  /*89b0*/  HFMA2 R4, -RZ, RZ, 0, 0 ;  /* 0x00000000ff047431 */ /* 0x000fe200000001ff */
[----:B------:R-:W-:Y:S06]  /*89c0*/  RET.REL.NODEC R20 `(_Z10J_EVALUATEPfS_S_) ;  /* 0xffffff74148c7950 */ /* 0x000fec0003c3ffff */
        .type           $_Z10J_EVALUATEPfS_S_$_Z8J_2_0_20PfS_,@function
        .size           $_Z10J_EVALUATEPfS_S_$_Z8J_2_0_20PfS_,($_Z10J_EVALUATEPfS_S_$_Z8J_2_0_21PfS_ - $_Z10J_EVALUATEPfS_S_$_Z8J_2_0_20PfS_)
$_Z10J_EVALUATEPfS_S_$_Z8J_2_0_20PfS_:
[----:B------:R-:W-:Y:S01]  /*89d0*/  IMAD.MOV.U32 R4, RZ, RZ, RZ ;  /* 0x000000ffff047224 */ /* 0x000fe200078e00ff */
[----:B------:R-:W-:Y:S06]  /*89e0*/  RET.REL.NODEC R20 `(_Z10J_EVALUATEPfS_S_) ;  /* 0xffffff7414847950 */ /* 0x000fec0003c3ffff */
        .type           $_Z10J_EVALUATEPfS_S_$_Z8J_2_0_21PfS_,@function
        .size           $_Z10J_EVALUATEPfS_S_$_Z8J_2_0_21PfS_,($_Z10J_EVALUATEPfS_S_$_Z8J_2_10_0PfS_ - $_Z10J_EVALUATEPfS_S_$_Z8J_2_0_21PfS_)
$_Z10J_EVALUATEPfS_S_$_Z8J_2_0_21PfS_:
[----:B------:R-:W-:Y:S01]  /*89f0*/  MOV R4, RZ ;  /* 0x000000ff00047202 */ /* 0x000fe20000000f00 */
[----:B------:R-:W-:Y:S06]  /*8a00*/  RET.REL.NODEC R20 `(_Z10J_EVALUATEPfS_S_) ;  /* 0xffffff74147c7950 */ /* 0x000fec0003c3ffff */
        .type           $_Z10J_EVALUATEPfS_S_$_Z8J_2_10_0PfS_,@function
        .size           $_Z10J_EVALUATEPfS_S_$_Z8J_2_10_0PfS_,($_Z10J_EVALUATEPfS_S_$_Z8J_2_10_1PfS_ - $_Z10J_EVALUATEPfS_S_$_Z8J_2_10_0PfS_)
$_Z10J_EVALUATEPfS_S_$_Z8J_2_10_0PfS_:
[----:B------:R-:W-:Y:S01]  /*8a10*/  IMAD.MOV.U32 R4, RZ, RZ, RZ ;  /* 0x000000ffff047224 */ /* 0x000fe200078e00ff */
[----:B------:R-:W-:Y:S06]  /*8a20*/  RET.REL.NODEC R20 `(_Z10J_EVALUATEPfS_S_) ;  /* 0xffffff7414747950 */ /* 0x000fec0003c3ffff */
        .type           $_Z10J_EVALUATEPfS_S_$_Z8J_2_10_1PfS_,@function
        .size           $_Z10J_EVALUATEPfS_S_$_Z8J_2_10_1PfS_,($_Z10J_EVALUATEPfS_S_$_Z8J_2_10_2PfS_ - $_Z10J_EVALUATEPfS_S_$_Z8J_2_10_1PfS_)
$_Z10J_EVALUATEPfS_S_$_Z8J_2_10_1PfS_:
[----:B------:R-:W-:Y:S01]  /*8a30*/  HFMA2 R4, -RZ, RZ, 0, 0 ;  /* 0x00000000ff047431 */ /* 0x000fe200000001ff */
[----:B------:R-:W-:Y:S06]  /*8a40*/  RET.REL.NODEC R20 `(_Z10J_EVALUATEPfS_S_) ;  /* 0xffffff74146c7950 */ /* 0x000fec0003c3ffff */
        .type           $_Z10J_EVALUATEPfS_S_$_Z8J_2_10_2PfS_,@function
        .size           $_Z10J_EVALUATEPfS_S_$_Z8J_2_10_2PfS_,($_Z10J_EVALUATEPfS_S_$_Z8J_2_10_3PfS_ - $_Z10J_EVALUATEPfS_S_$_Z8J_2_10_2PfS_)
$_Z10J_EVALUATEPfS_S_$_Z8J_2_10_2PfS_:
[----:B------:R-:W-:Y:S01]  /*8a50*/  IMAD.MOV.U32 R4, RZ, RZ, RZ ;  /* 0x000000ffff047224 */ /* 0x000fe200078e00ff */
[----:B------:R-:W-:Y:S06]  /*8a60*/  RET.REL.NODEC R20 `(_Z10J_EVALUATEPfS_S_) ;  /* 0xffffff7414647950 */ /* 0x000fec0003c3ffff */
        .type           $_Z10J_EVALUATEPfS_S_$_Z8J_2_10_3PfS_,@function
        .size           $_Z10J_EVALUATEPfS_S_$_Z8J_2_10_3PfS_,($_Z10J_EVALUATEPfS_S_$_Z8J_2_10_4PfS_ - $_Z10J_EVALUATEPfS_S_$_Z8J_2_10_3PfS_)
$_Z10J_EVALUATEPfS_S_$_Z8J_2_10_3PfS_:
[----:B------:R-:W-:Y:S01]  /*8a70*/  MOV R4, RZ ;  /* 0x000000ff00047202 */ /* 0x000fe20000000f00 */
[----:B------:R-:W-:Y:S06]  /*8a80*/  RET.REL.NODEC R20 `(_Z10J_EVALUATEPfS_S_) ;  /* 0xffffff74145c7950 */ /* 0x000fec0003c3ffff */
        .type           $_Z10J_EVALUATEPfS_S_$_Z8J_2_10_4PfS_,@function
        .size           $_Z10J_EVALUATEPfS_S_$_Z8J_2_10_4PfS_,($_Z10J_EVALUATEPfS_S_$_Z8J_2_10_5PfS_ - $_Z10J_EVALUATEPfS_S_$_Z8J_2_10_4PfS_)
$_Z10J_EVALUATEPfS_S_$_Z8J_2_10_4PfS_:
[----:B------:R-:W-:Y:S01]  /*8a90*/  IMAD.MOV.U32 R4, RZ, RZ, RZ ;  /* 0x000000ffff047224 */ /* 0x000fe200078e00ff */
[----:B------:R-:W-:Y:S06]  /*8aa0*/  RET.REL.NODEC R20 `(_Z10J_EVALUATEPfS_S_) ;  /* 0xffffff7414547950 */ /* 0x000fec0003c3ffff */
        .type           $_Z10J_EVALUATEPfS_S_$_Z8J_2_10_5PfS_,@function
        .size           $_Z10J_EVALUATEPfS_S_$_Z8J_2_10_5PfS_,($_Z10J_EVALUATEPfS_S_$_Z8J_2_10_6PfS_ - $_Z10J_EVALUATEPfS_S_$_Z8J_2_10_5PfS_)
$_Z10J_EVALUATEPfS_S_$_Z8J_2_10_5PfS_:
[----:B------:R-:W-:Y:S01]  /*8ab0*/  HFMA2 R4, -RZ, RZ, 0, 0 ;  /* 0x00000000ff047431 */ /* 0x000fe200000001ff */
[----:B------:R-:W-:Y:S06]  /*8ac0*/  RET.REL.NODEC R20 `(_Z10J_EVALUATEPfS_S_) ;  /* 0xffffff74144c7950 */ /* 0x000fec0003c3ffff */
        .type           $_Z10J_EVALUATEPfS_S_$_Z8J_2_10_6PfS_,@function
        .size           $_Z10J_EVALUATEPfS_S_$_Z8J_2_10_6PfS_,($_Z10J_EVALUATEPfS_S_$_Z8J_2_10_7PfS_ - $_Z10J_EVALUATEPfS_S_$_Z8J_2_10_6PfS_)
$_Z10J_EVALUATEPfS_S_$_Z8J_2_10_6PfS_:
[----:B------:R-:W-:Y:S01]  /*8ad0*/  IMAD.MOV.U32 R4, RZ, RZ, RZ ;  /* 0x000000ffff047224 */ /* 0x000fe200078e00ff */
[----:B------:R-:W-:Y:S06]  /*8ae0*/  RET.REL.NODEC R20 `(_Z10J_EVALUATEPfS_S_) ;  /* 0xffffff7414447950 */ /* 0x000fec0003c3ffff */
        .type           $_Z10J_EVALUATEPfS_S_$_Z8J_2_10_7PfS_,@function
        .size           $_Z10J_EVALUATEPfS_S_$_Z8J_2_10_7PfS_,($_Z10J_EVALUATEPfS_S_$_Z8J_2_10_8PfS_ - $_Z10J_EVALUATEPfS_S_$_Z8J_2_10_7PfS_)
$_Z10J_EVALUATEPfS_S_$_Z8J_2_10_7PfS_:
[----:B------:R-:W-:Y:S01]  /*8af0*/  MOV R4, RZ ;  /* 0x000000ff00047202 */ /* 0x000fe20000000f00 */
[----:B------:R-:W-:Y:S06]  /*8b00*/  RET.REL.NODEC R20 `(_Z10J_EVALUATEPfS_S_) ;  /* 0xffffff74143c7950 */ /* 0x000fec0003c3ffff */
        .type           $_Z10J_EVALUATEPfS_S_$_Z8J_2_10_8PfS_,@function
        .size           $_Z10J_EVALUATEPfS_S_$_Z8J_2_10_8PfS_,($_Z10J_EVALUATEPfS_S_$_Z8J_2_10_9PfS_ - $_Z10J_EVALUATEPfS_S_$_Z8J_2_10_8PfS_)
$_Z10J_EVALUATEPfS_S_$_Z8J_2_10_8PfS_:
[----:B------:R-:W-:Y:S01]  /*8b10*/  IMAD.MOV.U32 R4, RZ, RZ, RZ ;  /* 0x000000ffff047224 */ /* 0x000fe200078e00ff */
[----:B------:R-:W-:Y:S06]  /*8b20*/  RET.REL.NODEC R20 `(_Z10J_EVALUATEPfS_S_) ;  /* 0xffffff7414347950 */ /* 0x000fec0003c3ffff */
        .type           $_Z10J_EVALUATEPfS_S_$_Z8J_2_10_9PfS_,@function
        .size           $_Z10J_EVALUATEPfS_S_$_Z8J_2_10_9PfS_,($_Z10J_EVALUATEPfS_S_$_Z8J_2_11_0PfS_ - $_Z10J_EVALUATEPfS_S_$_Z8J_2_10_9PfS_)
$_Z10J_EVALUATEPfS_S_$_Z8J_2_10_9PfS_:
[----:B------:R-:W-:Y:S01]  /*8b30*/  HFMA2 R4, -RZ, RZ, 0, 0 ;  /* 0x00000000ff047431 */ /* 0x000fe200000001ff */
[----:B------:R-:W-:Y:S06]  /*8b40*/  RET.REL.NODEC R20 `(_Z10J_EVALUATEPfS_S_) ;  /* 0xffffff74142c7950 */ /* 0x000fec0003c3ffff */
        .type           $_Z10J_EVALUATEPfS_S_$_Z8J_2_11_0PfS_,@function
        .size           $_Z10J_EVALUATEPfS_S_$_Z8J_2_11_0PfS_,($_Z10J_EVALUATEPfS_S_$_Z8J_2_11_1PfS_ - $_Z10J_EVALUATEPfS_S_$_Z8J_2_11_0PfS_)
$_Z10J_EVALUATEPfS_S_$_Z8J_2_11_0PfS_:
[----:B------:R-:W-:Y:S01]  /*8b50*/  IMAD.MOV.U32 R4, RZ, RZ, RZ ;  /* 0x000000ffff047224 */ /* 0x000fe200078e00ff */
[----:B------:R-:W-:Y:S06]  /*8b60*/  RET.REL.NODEC R20 `(_Z10J_EVALUATEPfS_S_) ;  /* 0xffffff7414247950 */ /* 0x000fec0003c3ffff */
        .type           $_Z10J_EVALUATEPfS_S_$_Z8J_2_11_1PfS_,@function
        .size           $_Z10J_EVALUATEPfS_S_$_Z8J_2_11_1PfS_,($_Z10J_EVALUATEPfS_S_$_Z8J_2_11_2PfS_ - $_Z10J_EVALUATEPfS_S_$_Z8J_2_11_1PfS_)
$_Z10J_EVALUATEPfS_S_$_Z8J_2_11_1PfS_:
[----:B------:R-:W-:Y:S01]  /*8b70*/  MOV R4, RZ ;  /* 0x000000ff00047202 */ /* 0x000fe20000000f00 */
[----:B------:R-:W-:Y:S06]  /*8b80*/  RET.REL.NODEC R20 `(_Z10J_EVALUATEPfS_S_) ;  /* 0xffffff74141c7950 */ /* 0x000fec0003c3ffff */
        .type           $_Z10J_EVALUATEPfS_S_$_Z8J_2_11_2PfS_,@function
        .size           $_Z10J_EVALUATEPfS_S_$_Z8J_2_11_2PfS_,($_Z10J_EVALUATEPfS_S_$_Z8J_2_11_3PfS_ - $_Z10J_EVALUATEPfS_S_$_Z8J_2_11_2PfS_)
$_Z10J_EVALUATEPfS_S_$_Z8J_2_11_2PfS_:
[----:B------:R-:W-:Y:S01]  /*8b90*/  IMAD.MOV.U32 R4, RZ, RZ, RZ ;  /* 0x000000ffff047224 */ /* 0x000fe200078e00ff */
[----:B------:R-:W-:Y:S06]  /*8ba0*/  RET.REL.NODEC R20 `(_Z10J_EVALUATEPfS_S_) ;  /* 0xffffff7414147950 */ /* 0x000fec0003c3ffff */
        .type           $_Z10J_EVALUATEPfS_S_$_Z8J_2_11_3PfS_,@function
        .size           $_Z10J_EVALUATEPfS_S_$_Z8J_2_11_3PfS_,($_Z10J_EVALUATEPfS_S_$_Z8J_2_11_4PfS_ - $_Z10J_EVALUATEPfS_S_$_Z8J_2_11_3PfS_)
$_Z10J_EVALUATEPfS_S_$_Z8J_2_11_3PfS_:
[----:B------:R-:W-:Y:S01]  /*8bb0*/  HFMA2 R4, -RZ, RZ, 0, 0 ;  /* 0x00000000ff047431 */ /* 0x000fe200000001ff */
[----:B------:R-:W-:Y:S06]  /*8bc0*/  RET.REL.NODEC R20 `(_Z10J_EVALUATEPfS_S_) ;  /* 0xffffff74140c7950 */ /* 0x000fec0003c3ffff */
        .type           $_Z10J_EVALUATEPfS_S_$_Z8J_2_11_4PfS_,@function
        .size           $_Z10J_EVALUATEPfS_S_$_Z8J_2_11_4PfS_,($_Z10J_EVALUATEPfS_S_$_Z8J_2_11_5PfS_ - $_Z10J_EVALUATEPfS_S_$_Z8J_2_11_4PfS_)
$_Z10J_EVALUATEPfS_S_$_Z8J_2_11_4PfS_:
[----:B------:R-:W-:Y:S01]  /*8bd0*/  IMAD.MOV.U32 R4, RZ, RZ, RZ ;  /* 0x000000ffff047224 */ /* 0x000fe200078e00ff */
[----:B------:R-:W-:Y:S06]  /*8be0*/  RET.REL.NODEC R20 `(_Z10J_EVALUATEPfS_S_) ;  /* 0xffffff7414047950 */ /* 0x000fec0003c3ffff */
        .type           $_Z10J_EVALUATEPfS_S_$_Z8J_2_11_5PfS_,@function
        .size           $_Z10J_EVALUATEPfS_S_$_Z8J_2_11_5PfS_,($_Z10J_EVALUATEPfS_S_$_Z8J_2_11_6PfS_ - $_Z10J_EVALUATEPfS_S_$_Z8J_2_11_5PfS_)
$_Z10J_EVALUATEPfS_S_$_Z8J_2_11_5PfS_:
[----:B------:R-:W-:Y:S01]  /*8bf0*/  MOV R4, RZ ;  /* 0x000000ff00047202 */ /* 0x000fe20000000f00 */
[----:B------:R-:W-:Y:S06]  /*8c00*/  RET.REL.NODEC R20 `(_Z10J_EVALUATEPfS_S_) ;  /* 0xffffff7014fc7950 */ /* 0x000fec0003c3ffff */
        .type           $_Z10J_EVALUATEPfS_S_$_Z8J_2_11_6PfS_,@function
        .size           $_Z10J_EVALUATEPfS_S_$_Z8J_2_11_6PfS_,($_Z10J_EVALUATEPfS_S_$_Z8J_2_11_7PfS_ - $_Z10J_EVALUATEPfS_S_$_Z8J_2_11_6PfS_)
$_Z10J_EVALUATEPfS_S_$_Z8J_2_11_6PfS_:
[----:B------:R-:W-:Y:S01]  /*8c10*/  IMAD.MOV.U32 R4, RZ, RZ, RZ ;  /* 0x000000ffff047224 */ /* 0x000fe200078e00ff */
[----:B------:R-:W-:Y:S06]  /*8c20*/  RET.REL.NODEC R20 `(_Z10J_EVALUATEPfS_S_) ;  /* 0xffffff7014f47950 */ /* 0x000fec0003c3ffff */
        .type           $_Z10J_EVALUATEPfS_S_$_Z8J_2_11_7PfS_,@function
        .size           $_Z10J_EVALUATEPfS_S_$_Z8J_2_11_7PfS_,($_Z10J_EVALUATEPfS_S_$_Z8J_2_11_8PfS_ - $_Z10J_EVALUATEPfS_S_$_Z8J_2_11_7PfS_)
$_Z10J_EVALUATEPfS_S_$_Z8J_2_11_7PfS_:
[----:B------:R-:W-:Y:S01]  /*8c30*/  HFMA2 R4, -RZ, RZ, 0, 0 ;  /* 0x00000000ff047431 */ /* 0x000fe200000001ff */
[----:B------:R-:W-:Y:S06]  /*8c40*/  RET.REL.NODEC R20 `(_Z10J_EVALUATEPfS_S_) ;  /* 0xffffff7014ec7950 */ /* 0x000fec0003c3ffff */
        .type           $_Z10J_EVALUATEPfS_S_$_Z8J_2_11_8PfS_,@function
        .size           $_Z10J_EVALUATEPfS_S_$_Z8J_2_11_8PfS_,($_Z10J_EVALUATEPfS_S_$_Z8J_2_11_9PfS_ - $_Z10J_EVALUATEPfS_S_$_Z8J_2_11_8PfS_)
$_Z10J_EVALUATEPfS_S_$_Z8J_2_11_8PfS_:
[----:B------:R-:W-:Y:S01]  /*8c50*/  IMAD.MOV.U32 R4, RZ, RZ, RZ ;  /* 0x000000ffff047224 */ /* 0x000fe200078e00ff */
[----:B------:R-:W-:Y:S06]  /*8c60*/  RET.REL.NODEC R20 `(_Z10J_EVALUATEPfS_S_) ;  /* 0xffffff7014e47950 */ /* 0x000fec0003c3ffff */
        .type           $_Z10J_EVALUATEPfS_S_$_Z8J_2_11_9PfS_,@function
        .size           $_Z10J_EVALUATEPfS_S_$_Z8J_2_11_9PfS_,($_Z10J_EVALUATEPfS_S_$_Z8J_2_12_0PfS_ - $_Z10J_EVALUATEPfS_S_$_Z8J_2_11_9PfS_)
$_Z10J_EVALUATEPfS_S_$_Z8J_2_11_9PfS_:
[----:B------:R-:W-:Y:S01]  /*8c70*/  MOV R4, RZ ;  /* 0x000000ff00047202 */ /* 0x000fe20000000f00 */
[----:B------:R-:W-:Y:S06]  /*8c80*/  RET.REL.NODEC R20 `(_Z10J_EVALUATEPfS_S_) ;  /* 0xffffff7014dc7950 */ /* 0x000fec0003c3ffff */
        .type           $_Z10J_EVALUATEPfS_S_$_Z8J_2_12_0PfS_,@function
        .size           $_Z10J_EVALUATEPfS_S_$_Z8J_2_12_0PfS_,($_Z10J_EVALUATEPfS_S_$_Z8J_2_12_1PfS_ - $_Z10J_EVALUATEPfS_S_$_Z8J_2_12_0PfS_)
$_Z10J_EVALUATEPfS_S_$_Z8J_2_12_0PfS_:
[----:B------:R-:W-:Y:S01]  /*8c90*/  IMAD.MOV.U32 R4, RZ, RZ, RZ ;  /* 0x000000ffff047224 */ /* 0x000fe200078e00ff */
[----:B------:R-:W-:Y:S06]  /*8ca0*/  RET.REL.NODEC R20 `(_Z10J_EVALUATEPfS_S_) ;  /* 0xffffff7014d47950 */ /* 0x000fec0003c3ffff */
        .type           $_Z10J_EVALUATEPfS_S_$_Z8J_2_12_1PfS_,@function
        .size           $_Z10J_EVALUATEPfS_S_$_Z8J_2_12_1PfS_,($_Z10J_EVALUATEPfS_S_$_Z8J_2_12_2PfS_ - $_Z10J_EVALUATEPfS_S_$_Z8J_2_12_1PfS_)
$_Z10J_EVALUATEPfS_S_$_Z8J_2_12_1PfS_:
[----:B------:R-:W-:Y:S01]  /*8cb0*/  HFMA2 R4, -RZ, RZ, 0, 0 ;  /* 0x00000000ff047431 */ /* 0x000fe200000001ff */
[----:B------:R-:W-:Y:S06]  /*8cc0*/  RET.REL.NODEC R20 `(_Z10J_EVALUATEPfS_S_) ;  /* 0xffffff7014cc7950 */ /* 0x000fec0003c3ffff */
        .type           $_Z10J_EVALUATEPfS_S_$_Z8J_2_12_2PfS_,@function
        .size           $_Z10J_EVALUATEPfS_S_$_Z8J_2_12_2PfS_,($_Z10J_EVALUATEPfS_S_$_Z8J_2_12_3PfS_ - $_Z10J_EVALUATEPfS_S_$_Z8J_2_12_2PfS_)
$_Z10J_EVALUATEPfS_S_$_Z8J_2_12_2PfS_:
[----:B------:R-:W-:Y:S01]  /*8cd0*/  IMAD.MOV.U32 R4, RZ, RZ, RZ ;  /* 0x000000ffff047224 */ /* 0x000fe200078e00ff */
[----:B------:R-:W-:Y:S06]  /*8ce0*/  RET.REL.NODEC R20 `(_Z10J_EVALUATEPfS_S_) ;  /* 0xffffff7014c47950 */ /* 0x000fec0003c3ffff */
        .type           $_Z10J_EVALUATEPfS_S_$_Z8J_2_12_3PfS_,@function
        .size           $_Z10J_EVALUATEPfS_S_$_Z8J_2_12_3PfS_,($_Z10J_EVALUATEPfS_S_$_Z8J_2_12_4PfS_ - $_Z10J_EVALUATEPfS_S_$_Z8J_2_12_3PfS_)
$_Z10J_EVALUATEPfS_S_$_Z8J_2_12_3PfS_:
[----:B------:R-:W-:Y:S01]  /*8cf0*/  MOV R4, RZ ;  /* 0x000000ff00047202 */ /* 0x000fe20000000f00 */
[----:B------:R-:W-:Y:S06]  /*8d00*/  RET.REL.NODEC R20 `(_Z10J_EVALUATEPfS_S_) ;  /* 0xffffff7014bc7950 */ /* 0x000fec0003c3ffff */
        .type           $_Z10J_EVALUATEPfS_S_$_Z8J_2_12_4PfS_,@function
        .size           $_Z10J_EVALUATEPfS_S_$_Z8J_2_12_4PfS_,($_Z10J_EVALUATEPfS_S_$_Z8J_2_12_5PfS_ - $_Z10J_EVALUATEPfS_S_$_Z8J_2_12_4PfS_)
$_Z10J_EVALUATEPfS_S_$_Z8J_2_12_4PfS_:
[----:B------:R-:W-:Y:S01]  /*8d10*/  IMAD.MOV.U32 R4, RZ, RZ, RZ ;  /* 0x000000ffff047224 */ /* 0x000fe200078e00ff */
[----:B------:R-:W-:Y:S06]  /*8d20*/  RET.REL.NODEC R20 `(_Z10J_EVALUATEPfS_S_) ;  /* 0xffffff7014b47950 */ /* 0x000fec0003c3ffff */
        .type           $_Z10J_EVALUATEPfS_S_$_Z8J_2_12_5PfS_,@function
        .size           $_Z10J_EVALUATEPfS_S_$_Z8J_2_12_5PfS_,($_Z10J_EVALUATEPfS_S_$_Z8J_2_12_6PfS_ - $_Z10J_EVALUATEPfS_S_$_Z8J_2_12_5PfS_)
$_Z10J_EVALUATEPfS_S_$_Z8J_2_12_5PfS_:
[----:B------:R-:W-:Y:S01]  /*8d30*/  HFMA2 R4, -RZ, RZ, 0, 0 ;  /* 0x00000000ff047431 */ /* 0x000fe200000001ff */
[----:B------:R-:W-:Y:S06]  /*8d40*/  RET.REL.NODEC R20 `(_Z10J_EVALUATEPfS_S_) ;  /* 0xffffff7014ac7950 */ /* 0x000fec0003c3ffff */
        .type           $_Z10J_EVALUATEPfS_S_$_Z8J_2_12_6PfS_,@function
        .size           $_Z10J_EVALUATEPfS_S_$_Z8J_2_12_6PfS_,($_Z10J_EVALUATEPfS_S_$_Z8J_2_12_7PfS_ - $_Z10J_EVALUATEPfS_S_$_Z8J_2_12_6PfS_)
$_Z10J_EVALUATEPfS_S_$_Z8J_2_12_6PfS_:
[----:B------:R-:W-:Y:S01]  /*8d50*/  IMAD.MOV.U32 R4, RZ, RZ, RZ ;  /* 0x000000ffff047224 */ /* 0x000fe200078e00ff */
[----:B------:R-:W-:Y:S06]  /*8d60*/  RET.REL.NODEC R20 `(_Z10J_EVALUATEPfS_S_) ;  /* 0xffffff7014a47950 */ /* 0x000fec0003c3ffff */
        .type           $_Z10J_EVALUATEPfS_S_$_Z8J_2_12_7PfS_,@function
        .size           $_Z10J_EVALUATEPfS_S_$_Z8J_2_12_7PfS_,($_Z10J_EVALUATEPfS_S_$_Z8J_2_12_8PfS_ - $_Z10J_EVALUATEPfS_S_$_Z8J_2_12_7PfS_)
$_Z10J_EVALUATEPfS_S_$_Z8J_2_12_7PfS_:
[----:B------:R-:W-:Y:S01]  /*8d70*/  MOV R4, RZ ;  /* 0x000000ff00047202 */ /* 0x000fe20000000f00 */
[----:B------:R-:W-:Y:S06]  /*8d80*/  RET.REL.NODEC R20 `(_Z10J_EVALUATEPfS_S_) ;  /* 0xffffff70149c7950 */ /* 0x000fec0003c3ffff */
        .type           $_Z10J_EVALUATEPfS_S_$_Z8J_2_12_8PfS_,@function
        .size           $_Z10J_EVALUATEPfS_S_$_Z8J_2_12_8PfS_,($_Z10J_EVALUATEPfS_S_$_Z8J_2_12_9PfS_ - $_Z10J_EVALUATEPfS_S_$_Z8J_2_12_8PfS_)
$_Z10J_EVALUATEPfS_S_$_Z8J_2_12_8PfS_:
[----:B------:R-:W-:Y:S01]  /*8d90*/  IMAD.MOV.U32 R4, RZ, RZ, RZ ;  /* 0x000000ffff047224 */ /* 0x000fe200078e00ff */
[----:B------:R-:W-:Y:S06]  /*8da0*/  RET.REL.NODEC R20 `(_Z10J_EVALUATEPfS_S_) ;  /* 0xffffff7014947950 */ /* 0x000fec0003c3ffff */
        .type           $_Z10J_EVALUATEPfS_S_$_Z8J_2_12_9PfS_,@function
        .size           $_Z10J_EVALUATEPfS_S_$_Z8J_2_12_9PfS_,($_Z10J_EVALUATEPfS_S_$_Z8J_2_13_0PfS_ - $_Z10J_EVALUATEPfS_S_$_Z8J_2_12_9PfS_)
$_Z10J_EVALUATEPfS_S_$_Z8J_2_12_9PfS_:
[----:B------:R-:W-:Y:S01]  /*8db0*/  HFMA2 R4, -RZ, RZ, 0, 0 ;  /* 0x00000000ff047431 */ /* 0x000fe200000001ff */
[----:B------:R-:W-:Y:S06]  /*8dc0*/  RET.REL.NODEC R20 `(_Z10J_EVALUATEPfS_S_) ;  /* 0xffffff70148c7950 */ /* 0x000fec0003c3ffff */
        .type           $_Z10J_EVALUATEPfS_S_$_Z8J_2_13_0PfS_,@function
        .size           $_Z10J_EVALUATEPfS_S_$_Z8J_2_13_0PfS_,($_Z10J_EVALUATEPfS_S_$_Z8J_2_13_1PfS_ - $_Z10J_EVALUATEPfS_S_$_Z8J_2_13_0PfS_)
$_Z10J_EVALUATEPfS_S_$_Z8J_2_13_0PfS_:
[----:B------:R-:W-:Y:S01]  /*8dd0*/  IMAD.MOV.U32 R4, RZ, RZ, RZ ;  /* 0x000000ffff047224 */ /* 0x000fe200078e00ff */
[----:B------:R-:W-:Y:S06]  /*8de0*/  RET.REL.NODEC R20 `(_Z10J_EVALUATEPfS_S_) ;  /* 0xffffff7014847950 */ /* 0x000fec0003c3ffff */
        .type           $_Z10J_EVALUATEPfS_S_$_Z8J_2_13_1PfS_,@function
        .size           $_Z10J_EVALUATEPfS_S_$_Z8J_2_13_1PfS_,($_Z10J_EVALUATEPfS_S_$_Z8J_2_13_2PfS_ - $_Z10J_EVALUATEPfS_S_$_Z8J_2_13_1PfS_)
$_Z10J_EVALUATEPfS_S_$_Z8J_2_13_1PfS_:
[----:B------:R-:W-:Y:S01]  /*8df0*/  MOV R4, RZ ;  /* 0x000000ff00047202 */ /* 0x000fe20000000f00 */
[----:B------:R-:W-:Y:S06]  /*8e00*/  RET.REL.NODEC R20 `(_Z10J_EVALUATEPfS_S_) ;  /* 0xffffff70147c7950 */ /* 0x000fec0003c3ffff */
        .type           $_Z10J_EVALUATEPfS_S_$_Z8J_2_13_2PfS_,@function
        .size           $_Z10J_EVALUATEPfS_S_$_Z8J_2_13_2PfS_,($_Z10J_EVALUATEPfS_S_$_Z8J_2_13_3PfS_ - $_Z10J_EVALUATEPfS_S_$_Z8J_2_13_2PfS_)
$_Z10J_EVALUATEPfS_S_$_Z8J_2_13_2PfS_:
[----:B------:R-:W-:Y:S01]  /*8e10*/  IMAD.MOV.U32 R4, RZ, RZ, RZ ;  /* 0x000000ffff047224 */ /* 0x000fe200078e00ff */
[----:B------:R-:W-:Y:S06]  /*8e20*/  RET.REL.NODEC R20 `(_Z10J_EVALUATEPfS_S_) ;  /* 0xffffff7014747950 */ /* 0x000fec0003c3ffff */
        .type           $_Z10J_EVALUATEPfS_S_$_Z8J_2_13_3PfS_,@function
        .size           $_Z10J_EVALUATEPfS_S_$_Z8J_2_13_3PfS_,($_Z10J_EVALUATEPfS_S_$_Z8J_2_13_4PfS_ - $_Z10J_EVALUATEPfS_S_$_Z8J_2_13_3PfS_)
$_Z10J_EVALUATEPfS_S_$_Z8J_2_13_3PfS_:
[----:B------:R-:W-:Y:S01]  /*8e30*/  HFMA2 R4, -RZ, RZ, 0, 0 ;  /* 0x00000000ff047431 */ /* 0x000fe200000001ff */
[----:B------:R-:W-:Y:S06]  /*8e40*/  RET.REL.NODEC R20 `(_Z10J_EVALUATEPfS_S_) ;  /* 0xffffff70146c7950 */ /* 0x000fec0003c3ffff */
        .type           $_Z10J_EVALUATEPfS_S_$_Z8J_2_13_4PfS_,@function
        .size           $_Z10J_EVALUATEPfS_S_$_Z8J_2_13_4PfS_,($_Z10J_EVALUATEPfS_S_$_Z8J_2_13_5PfS_ - $_Z10J_EVALUATEPfS_S_$_Z8J_2_13_4PfS_)
$_Z10J_EVALUATEPfS_S_$_Z8J_2_13_4PfS_:
[----:B------:R-:W-:Y:S01]  /*8e50*/  IMAD.MOV.U32 R4, RZ, RZ, RZ ;  /* 0x000000ffff047224 */ /* 0x000fe200078e00ff */
[----:B------:R-:W-:Y:S06]  /*8e60*/  RET.REL.NODEC R20 `(_Z10J_EVALUATEPfS_S_) ;  /* 0xffffff7014647950 */ /* 0x000fec0003c3ffff */
        .type           $_Z10J_EVALUATEPfS_S_$_Z8J_2_13_5PfS_,@function
        .size           $_Z10J_EVALUATEPfS_S_$_Z8J_2_13_5PfS_,($_Z10J_EVALUATEPfS_S_$_Z8J_2_13_6PfS_ - $_Z10J_EVALUATEPfS_S_$_Z8J_2_13_5PfS_)
$_Z10J_EVALUATEPfS_S_$_Z8J_2_13_5PfS_:
[----:B------:R-:W-:Y:S01]  /*8e70*/  MOV R4, RZ ;  /* 0x000000ff00047202 */ /* 0x000fe20000000f00 */
[----:B------:R-:W-:Y:S06]  /*8e80*/  RET.REL.NODEC R20 `(_Z10J_EVALUATEPfS_S_) ;  /* 0xffffff70145c7950 */ /* 0x000fec0003c3ffff */
        .type           $_Z10J_EVALUATEPfS_S_$_Z8J_2_13_6PfS_,@function
        .size           $_Z10J_EVALUATEPfS_S_$_Z8J_2_13_6PfS_,($_Z10J_EVALUATEPfS_S_$_Z8J_2_13_7PfS_ - $_Z10J_EVALUATEPfS_S_$_Z8J_2_13_6PfS_)
$_Z10J_EVALUATEPfS_S_$_Z8J_2_13_6PfS_:
[----:B------:R-:W-:Y:S01]  /*8e90*/  IMAD.MOV.U32 R4, RZ, RZ, RZ ;  /* 0x000000ffff047224 */ /* 0x000fe200078e00ff */
[----:B------:R-:W-:Y:S06]  /*8ea0*/  RET.REL.NODEC R20 `(_Z10J_EVALUATEPfS_S_) ;  /* 0xffffff7014547950 */ /* 0x000fec0003c3ffff */
        .type           $_Z10J_EVALUATEPfS_S_$_Z8J_2_13_7PfS_,@function
        .size           $_Z10J_EVALUATEPfS_S_$_Z8J_2_13_7PfS_,($_Z10J_EVALUATEPfS_S_$_Z8J_2_13_8PfS_ - $_Z10J_EVALUATEPfS_S_$_Z8J_2_13_7PfS_)
$_Z10J_EVALUATEPfS_S_$_Z8J_2_13_7PfS_:
[----:B------:R-:W-:Y:S01]  /*8eb0*/  HFMA2 R4, -RZ, RZ, 0, 0 ;  /* 0x00000000ff047431 */ /* 0x000fe200000001ff */
[----:B------:R-:W-:Y:S06]  /*8ec0*/  RET.REL.NODEC R20 `(_Z10J_EVALUATEPfS_S_) ;  /* 0xffffff70144c7950 */ /* 0x000fec0003c3ffff */
        .type           $_Z10J_EVALUATEPfS_S_$_Z8J_2_13_8PfS_,@function
        .size           $_Z10J_EVALUATEPfS_S_$_Z8J_2_13_8PfS_,($_Z10J_EVALUATEPfS_S_$_Z8J_2_13_9PfS_ - $_Z10J_EVALUATEPfS_S_$_Z8J_2_13_8PfS_)
$_Z10J_EVALUATEPfS_S_$_Z8J_2_13_8PfS_:
[----:B------:R-:W-:Y:S01]  /*8ed0*/  IMAD.MOV.U32 R4, RZ, RZ, RZ ;  /* 0x000000ffff047224 */ /* 0x000fe200078e00ff */
[----:B------:R-:W-:Y:S06]  /*8ee0*/  RET.REL.NODEC R20 `(_Z10J_EVALUATEPfS_S_) ;  /* 0xffffff7014447950 */ /* 0x000fec0003c3ffff */
        .type           $_Z10J_EVALUATEPfS_S_$_Z8J_2_13_9PfS_,@function
        .size           $_Z10J_EVALUATEPfS_S_$_Z8J_2_13_9PfS_,($_Z10J_EVALUATEPfS_S_$_Z8J_2_14_0PfS_ - $_Z10J_EVALUATEPfS_S_$_Z8J_2_13_9PfS_)
$_Z10J_EVALUATEPfS_S_$_Z8J_2_13_9PfS_:
[----:B------:R-:W-:Y:S01]  /*8ef0*/  MOV R4, RZ ;  /* 0x000000ff00047202 */ /* 0x000fe20000000f00 */
[----:B------:R-:W-:Y:S06]  /*8f00*/  RET.REL.NODEC R20 `(_Z10J_EVALUATEPfS_S_) ;  /* 0xffffff70143c7950 */ /* 0x000fec0003c3ffff */
        .type           $_Z10J_EVALUATEPfS_S_$_Z8J_2_14_0PfS_,@function
        .size           $_Z10J_EVALUATEPfS_S_$_Z8J_2_14_0PfS_,($_Z10J_EVALUATEPfS_S_$_Z8J_2_14_1PfS_ - $_Z10J_EVALUATEPfS_S_$_Z8J_2_14_0PfS_)
$_Z10J_EVALUATEPfS_S_$_Z8J_2_14_0PfS_:
[----:B------:R-:W-:Y:S01]  /*8f10*/  IMAD.MOV.U32 R4, RZ, RZ, RZ ;  /* 0x000000ffff047224 */ /* 0x000fe200078e00ff */
[----:B------:R-:W-:Y:S06]  /*8f20*/  RET.REL.NODEC R20 `(_Z10J_EVALUATEPfS_S_) ;  /* 0xffffff7014347950 */ /* 0x000fec0003c3ffff */
        .type           $_Z10J_EVALUATEPfS_S_$_Z8J_2_14_1PfS_,@function
        .size           $_Z10J_EVALUATEPfS_S_$_Z8J_2_14_1PfS_,($_Z10J_EVALUATEPfS_S_$_Z8J_2_14_2PfS_ - $_Z10J_EVALUATEPfS_S_$_Z8J_2_14_1PfS_)
$_Z10J_EVALUATEPfS_S_$_Z8J_2_14_1PfS_:
[----:B------:R-:W-:Y:S01]  /*8f30*/  HFMA2 R4, -RZ, RZ, 0, 0 ;  /* 0x00000000ff047431 */ /* 0x000fe200000001ff */
[----:B------:R-:W-:Y:S06]  /*8f40*/  RET.REL.NODEC R20 `(_Z10J_EVALUATEPfS_S_) ;  /* 0xffffff70142c7950 */ /* 0x000fec0003c3ffff */
        .type           $_Z10J_EVALUATEPfS_S_$_Z8J_2_14_2PfS_,@function
        .size           $_Z10J_EVALUATEPfS_S_$_Z8J_2_14_2PfS_,($_Z10J_EVALUATEPfS_S_$_Z8J_2_14_3PfS_ - $_Z10J_EVALUATEPfS_S_$_Z8J_2_14_2PfS_)
$_Z10J_EVALUATEPfS_S_$_Z8J_2_14_2PfS_:
[----:B------:R-:W-:Y:S01]  /*8f50*/  IMAD.MOV.U32 R4, RZ, RZ, RZ ;  /* 0x000000ffff047224 */ /* 0x000fe200078e00ff */
[----:B------:R-:W-:Y:S06]  /*8f60*/  RET.REL.NODEC R20 `(_Z10J_EVALUATEPfS_S_) ;  /* 0xffffff7014247950 */ /* 0x000fec0003c3ffff */
        .type           $_Z10J_EVALUATEPfS_S_$_Z8J_2_14_3PfS_,@function
        .size           $_Z10J_EVALUATEPfS_S_$_Z8J_2_14_3PfS_,($_Z10J_EVALUATEPfS_S_$_Z8J_2_14_4PfS_ - $_Z10J_EVALUATEPfS_S_$_Z8J_2_14_3PfS_)
$_Z10J_EVALUATEPfS_S_$_Z8J_2_14_3PfS_:
[----:B------:R-:W-:Y:S01]  /*8f70*/  MOV R4, RZ ;  /* 0x000000ff00047202 */ /* 0x000fe20000000f00 */
[----:B------:R-:W-:Y:S06]  /*8f80*/  RET.REL.NODEC R20 `(_Z10J_EVALUATEPfS_S_) ;  /* 0xffffff70141c7950 */ /* 0x000fec0003c3ffff */
        .type           $_Z10J_EVALUATEPfS_S_$_Z8J_2_14_4PfS_,@function
        .size           $_Z10J_EVALUATEPfS_S_$_Z8J_2_14_4PfS_,($_Z10J_EVALUATEPfS_S_$_Z8J_2_14_5PfS_ - $_Z10J_EVALUATEPfS_S_$_Z8J_2_14_4PfS_)
$_Z10J_EVALUATEPfS_S_$_Z8J_2_14_4PfS_:
[----:B------:R-:W-:Y:S01]  /*8f90*/  IMAD.MOV.U32 R4, RZ, RZ, RZ ;  /* 0x000000ffff047224 */ /* 0x000fe200078e00ff */
[----:B------:R-:W-:Y:S06]  /*8fa0*/  RET.REL.NODEC R20 `(_Z10J_EVALUATEPfS_S_) ;  /* 0xffffff7014147950 */ /* 0x000fec0003c3ffff */
        .type           $_Z10J_EVALUATEPfS_S_$_Z8J_2_14_5PfS_,@function
        .size           $_Z10J_EVALUATEPfS_S_$_Z8J_2_14_5PfS_,($_Z10J_EVALUATEPfS_S_$_Z8J_2_14_6PfS_ - $_Z10J_EVALUATEPfS_S_$_Z8J_2_14_5PfS_)
$_Z10J_EVALUATEPfS_S_$_Z8J_2_14_5PfS_:
[----:B------:R-:W-:Y:S01]  /*8fb0*/  HFMA2 R4, -RZ, RZ, 0, 0 ;  /* 0x00000000ff047431 */ /* 0x000fe200000001ff */
[----:B------:R-:W-:Y:S06]  /*8fc0*/  RET.REL.NODEC R20 `(_Z10J_EVALUATEPfS_S_) ;  /* 0xffffff70140c7950 */ /* 0x000fec0003c3ffff */
        .type           $_Z10J_EVALUATEPfS_S_$_Z8J_2_14_6PfS_,@function
        .size           $_Z10J_EVALUATEPfS_S_$_Z8J_2_14_6PfS_,($_Z10J_EVALUATEPfS_S_$_Z8J_2_14_7PfS_ - $_Z10J_EVALUATEPfS_S_$_Z8J_2_14_6PfS_)
$_Z10J_EVALUATEPfS_S_$_Z8J_2_14_6PfS_:
        /* <DEDUP_REMOVED lines=10> */
        .type           $_Z10J_EVALUATEPfS_S_$_Z8J_2_14_7PfS_,@function
        .size           $_Z10J_EVALUATEPfS_S_$_Z8J_2_14_7PfS_,($_Z10J_EVALUATEPfS_S_$_Z8J_2_14_8PfS_ - $_Z10J_EVALUATEPfS_S_$_Z8J_2_14_7PfS_)
$_Z10J_EVALUATEPfS_S_$_Z8J_2_14_7PfS_:
[----:B------:R-:W-:Y:S01]  /*9070*/  IMAD.MOV.U32 R4, RZ, RZ, RZ ;  /* 0x000000ffff047224 */ /* 0x000fe200078e00ff */
[----:B------:R-:W-:Y:S06]  /*9080*/  RET.REL.NODEC R20 `(_Z10J_EVALUATEPfS_S_) ;  /* 0xffffff6c14dc7950 */ /* 0x000fec0003c3ffff */
        .type           $_Z10J_EVALUATEPfS_S_$_Z8J_2_14_8PfS_,@function
        .size           $_Z10J_EVALUATEPfS_S_$_Z8J_2_14_8PfS_,($_Z10J_EVALUATEPfS_S_$_Z8J_2_14_9PfS_ - $_Z10J_EVALUATEPfS_S_$_Z8J_2_14_8PfS_)
$_Z10J_EVALUATEPfS_S_$_Z8J_2_14_8PfS_:
[----:B------:R-:W-:Y:S01]  /*9090*/  HFMA2 R4, -RZ, RZ, 0, 0 ;  /* 0x00000000ff047431 */ /* 0x000fe200000001ff */
[----:B------:R-:W-:Y:S06]  /*90a0*/  RET.REL.NODEC R20 `(_Z10J_EVALUATEPfS_S_) ;  /* 0xffffff6c14d47950 */ /* 0x000fec0003c3ffff */
        .type           $_Z10J_EVALUATEPfS_S_$_Z8J_2_14_9PfS_,@function
        .size           $_Z10J_EVALUATEPfS_S_$_Z8J_2_14_9PfS_,($_Z10J_EVALUATEPfS_S_$_Z8J_2_15_0PfS_ - $_Z10J_EVALUATEPfS_S_$_Z8J_2_14_9PfS_)
$_Z10J_EVALUATEPfS_S_$_Z8J_2_14_9PfS_:
[----:B------:R-:W-:Y:S01]  /*90b0*/  IMAD.MOV.U32 R4, RZ, RZ, RZ ;  /* 0x000000ffff047224 */ /* 0x000fe200078e00ff */
[----:B------:R-:W-:Y:S06]  /*90c0*/  RET.REL.NODEC R20 `(_Z10J_EVALUATEPfS_S_) ;  /* 0xffffff6c14cc7950 */ /* 0x000fec0003c3ffff */
        .type           $_Z10J_EVALUATEPfS_S_$_Z8J_2_15_0PfS_,@function
        .size           $_Z10J_EVALUATEPfS_S_$_Z8J_2_15_0PfS_,($_Z10J_EVALUATEPfS_S_$_Z8J_2_15_1PfS_ - $_Z10J_EVALUATEPfS_S_$_Z8J_2_15_0PfS_)
$_Z10J_EVALUATEPfS_S_$_Z8J_2_15_0PfS_:
[----:B------:R-:W-:Y:S01]  /*90d0*/  MOV R4, RZ ;  /* 0x000000ff00047202 */ /* 0x000fe20000000f00 */
[----:B------:R-:W-:Y:S06]  /*90e0*/  RET.REL.NODEC R20 `(_Z10J_EVALUATEPfS_S_) ;  /* 0xffffff6c14c47950 */ /* 0x000fec0003c3ffff */
        .type           $_Z10J_EVALUATEPfS_S_$_Z8J_2_15_1PfS_,@function
        .size           $_Z10J_EVALUATEPfS_S_$_Z8J_2_15_1PfS_,($_Z10J_EVALUATEPfS_S_$_Z8J_2_15_2PfS_ - $_Z10J_EVALUATEPfS_S_$_Z8J_2_15_1PfS_)
$_Z10J_EVALUATEPfS_S_$_Z8J_2_15_1PfS_:
[----:B------:R-:W-:Y:S01]  /*90f0*/  IMAD.MOV.U32 R4, RZ, RZ, RZ ;  /* 0x000000ffff047224 */ /* 0x000fe200078e00ff */
[----:B------:R-:W-:Y:S06]  /*9100*/  RET.REL.NODEC R20 `(_Z10J_EVALUATEPfS_S_) ;  /* 0xffffff6c14bc7950 */ /* 0x000fec0003c3ffff */
        .type           $_Z10J_EVALUATEPfS_S_$_Z8J_2_15_2PfS_,@function
        .size           $_Z10J_EVALUATEPfS_S_$_Z8J_2_15_2PfS_,($_Z10J_EVALUATEPfS_S_$_Z8J_2_15_3PfS_ - $_Z10J_EVALUATEPfS_S_$_Z8J_2_15_2PfS_)
$_Z10J_EVALUATEPfS_S_$_Z8J_2_15_2PfS_:
[----:B------:R-:W-:Y:S01]  /*9110*/  HFMA2 R4, -RZ, RZ, 0, 0 ;  /* 0x00000000ff047431 */ /* 0x000fe200000001ff */
[----:B------:R-:W-:Y:S06]  /*9120*/  RET.REL.NODEC R20 `(_Z10J_EVALUATEPfS_S_) ;  /* 0xffffff6c14b47950 */ /* 0x000fec0003c3ffff */
        .type           $_Z10J_EVALUATEPfS_S_$_Z8J_2_15_3PfS_,@function
        .size           $_Z10J_EVALUATEPfS_S_$_Z8J_2_15_3PfS_,($_Z10J_EVALUATEPfS_S_$_Z8J_2_15_4PfS_ - $_Z10J_EVALUATEPfS_S_$_Z8J_2_15_3PfS_)
$_Z10J_EVALUATEPfS_S_$_Z8J_2_15_3PfS_:
[----:B------:R-:W-:Y:S01]  /*9130*/  IMAD.MOV.U32 R4, RZ, RZ, RZ ;  /* 0x000000ffff047224 */ /* 0x000fe200078e00ff */
[----:B------:R-:W-:Y:S06]  /*9140*/  RET.REL.NODEC R20 `(_Z10J_EVALUATEPfS_S_) ;  /* 0xffffff6c14ac7950 */ /* 0x000fec0003c3ffff */
        .type           $_Z10J_EVALUATEPfS_S_$_Z8J_2_15_4PfS_,@function
        .size           $_Z10J_EVALUATEPfS_S_$_Z8J_2_15_4PfS_,($_Z10J_EVALUATEPfS_S_$_Z8J_2_15_5PfS_ - $_Z10J_EVALUATEPfS_S_$_Z8J_2_15_4PfS_)
$_Z10J_EVALUATEPfS_S_$_Z8J_2_15_4PfS_:
[----:B------:R-:W-:Y:S01]  /*9150*/  MOV R4, RZ ;  /* 0x000000ff00047202 */ /* 0x000fe20000000f00 */
[----:B------:R-:W-:Y:S06]  /*9160*/  RET.REL.NODEC R20 `(_Z10J_EVALUATEPfS_S_) ;  /* 0xffffff6c14a47950 */ /* 0x000fec0003c3ffff */
        .type           $_Z10J_EVALUATEPfS_S_$_Z8J_2_15_5PfS_,@function
        .size           $_Z10J_EVALUATEPfS_S_$_Z8J_2_15_5PfS_,($_Z10J_EVALUATEPfS_S_$_Z8J_2_15_6PfS_ - $_Z10J_EVALUATEPfS_S_$_Z8J_2_15_5PfS_)
$_Z10J_EVALUATEPfS_S_$_Z8J_2_15_5PfS_:
[----:B------:R-:W-:Y:S01]  /*9170*/  IMAD.MOV.U32 R4, RZ, RZ, RZ ;  /* 0x000000ffff047224 */ /* 0x000fe200078e00ff */
[----:B------:R-:W-:Y:S06]  /*9180*/  RET.REL.NODEC R20 `(_Z10J_EVALUATEPfS_S_) ;  /* 0xffffff6c149c7950 */ /* 0x000fec0003c3ffff */
        .type           $_Z10J_EVALUATEPfS_S_$_Z8J_2_15_6PfS_,@function
        .size           $_Z10J_EVALUATEPfS_S_$_Z8J_2_15_6PfS_,($_Z10J_EVALUATEPfS_S_$_Z8J_2_15_7PfS_ - $_Z10J_EVALUATEPfS_S_$_Z8J_2_15_6PfS_)
$_Z10J_EVALUATEPfS_S_$_Z8J_2_15_6PfS_:
[----:B------:R-:W-:Y:S01]  /*9190*/  HFMA2 R4, -RZ, RZ, 0, 0 ;  /* 0x00000000ff047431 */ /* 0x000fe200000001ff */
[----:B------:R-:W-:Y:S06]  /*91a0*/  RET.REL.NODEC R20 `(_Z10J_EVALUATEPfS_S_) ;  /* 0xffffff6c14947950 */ /* 0x000fec0003c3ffff */
        .type           $_Z10J_EVALUATEPfS_S_$_Z8J_2_15_7PfS_,@function
        .size           $_Z10J_EVALUATEPfS_S_$_Z8J_2_15_7PfS_,($_Z10J_EVALUATEPfS_S_$_Z8J_2_15_8PfS_ - $_Z10J_EVALUATEPfS_S_$_Z8J_2_15_7PfS_)
$_Z10J_EVALUATEPfS_S_$_Z8J_2_15_7PfS_:
        /* <DEDUP_REMOVED lines=10> */
        .type           $_Z10J_EVALUATEPfS_S_$_Z8J_2_15_8PfS_,@function
        .size           $_Z10J_EVALUATEPfS_S_$_Z8J_2_15_8PfS_,($_Z10J_EVALUATEPfS_S_$_Z8J_2_15_9PfS_ - $_Z10J_EVALUATEPfS_S_$_Z8J_2_15_8PfS_)
$_Z10J_EVALUATEPfS_S_$_Z8J_2_15_8PfS_:
[----:B------:R-:W-:Y:S01]  /*9250*/  IMAD.MOV.U32 R4, RZ, RZ, RZ ;  /* 0x000000ffff047224 */ /* 0x000fe200078e00ff */
[----:B------:R-:W-:Y:S06]  /*9260*/  RET.REL.NODEC R20 `(_Z10J_EVALUATEPfS_S_) ;  /* 0xffffff6c14647950 */ /* 0x000fec0003c3ffff */
        .type           $_Z10J_EVALUATEPfS_S_$_Z8J_2_15_9PfS_,@function
        .size           $_Z10J_EVALUATEPfS_S_$_Z8J_2_15_9PfS_,($_Z10J_EVALUATEPfS_S_$_Z8J_2_16_0PfS_ - $_Z10J_EVALUATEPfS_S_$_Z8J_2_15_9PfS_)
$_Z10J_EVALUATEPfS_S_$_Z8J_2_15_9PfS_:
[----:B------:R-:W-:Y:S01]  /*9270*/  HFMA2 R4, -RZ, RZ, 0, 0 ;  /* 0x00000000ff047431 */ /* 0x000fe200000001ff */
[----:B------:R-:W-:Y:S06]  /*9280*/  RET.REL.NODEC R20 `(_Z10J_EVALUATEPfS_S_) ;  /* 0xffffff6c145c7950 */ /* 0x000fec0003c3ffff */
        .type           $_Z10J_EVALUATEPfS_S_$_Z8J_2_16_0PfS_,@function
        .size           $_Z10J_EVALUATEPfS_S_$_Z8J_2_16_0PfS_,($_Z10J_EVALUATEPfS_S_$_Z8J_2_16_1PfS_ - $_Z10J_EVALUATEPfS_S_$_Z8J_2_16_0PfS_)
$_Z10J_EVALUATEPfS_S_$_Z8J_2_16_0PfS_:
[----:B------:R-:W-:Y:S01]  /*9290*/  IMAD.MOV.U32 R4, RZ, RZ, RZ ;  /* 0x000000ffff047224 */ /* 0x000fe200078e00ff */
[----:B------:R-:W-:Y:S06]  /*92a0*/  RET.REL.NODEC R20 `(_Z10J_EVALUATEPfS_S_) ;  /* 0xffffff6c14547950 */ /* 0x000fec0003c3ffff */
        .type           $_Z10J_EVALUATEPfS_S_$_Z8J_2_16_1PfS_,@function
        .size           $_Z10J_EVALUATEPfS_S_$_Z8J_2_16_1PfS_,($_Z10J_EVALUATEPfS_S_$_Z8J_2_16_2PfS_ - $_Z10J_EVALUATEPfS_S_$_Z8J_2_16_1PfS_)
$_Z10J_EVALUATEPfS_S_$_Z8J_2_16_1PfS_:
[----:B------:R-:W-:Y:S01]  /*92b0*/  MOV R4, RZ ;  /* 0x000000ff00047202 */ /* 0x000fe20000000f00 */
[----:B------:R-:W-:Y:S06]  /*92c0*/  RET.REL.NODEC R20 `(_Z10J_EVALUATEPfS_S_) ;  /* 0xffffff6c144c7950 */ /* 0x000fec0003c3ffff */
        .type           $_Z10J_EVALUATEPfS_S_$_Z8J_2_16_2PfS_,@function
        .size           $_Z10J_EVALUATEPfS_S_$_Z8J_2_16_2PfS_,($_Z10J_EVALUATEPfS_S_$_Z8J_2_16_3PfS_ - $_Z10J_EVALUATEPfS_S_$_Z8J_2_16_2PfS_)
$_Z10J_EVALUATEPfS_S_$_Z8J_2_16_2PfS_:
[----:B------:R-:W-:Y:S01]  /*92d0*/  IMAD.MOV.U32 R4, RZ, RZ, RZ ;  /* 0x000000ffff047224 */ /* 0x000fe200078e00ff */
[----:B------:R-:W-:Y:S06]  /*92e0*/  RET.REL.NODEC R20 `(_Z10J_EVALUATEPfS_S_) ;  /* 0xffffff6c14447950 */ /* 0x000fec0003c3ffff */
        .type           $_Z10J_EVALUATEPfS_S_$_Z8J_2_16_3PfS_,@function
        .size           $_Z10J_EVALUATEPfS_S_$_Z8J_2_16_3PfS_,($_Z10J_EVALUATEPfS_S_$_Z8J_2_16_4PfS_ - $_Z10J_EVALUATEPfS_S_$_Z8J_2_16_3PfS_)
$_Z10J_EVALUATEPfS_S_$_Z8J_2_16_3PfS_:
[----:B------:R-:W-:Y:S01]  /*92f0*/  HFMA2 R4, -RZ, RZ, 0, 0 ;  /* 0x00000000ff047431 */ /* 0x000fe200000001ff */
[----:B------:R-:W-:Y:S06]  /*9300*/  RET.REL.NODEC R20 `(_Z10J_EVALUATEPfS_S_) ;  /* 0xffffff6c143c7950 */ /* 0x000fec0003c3ffff */
        .type           $_Z10J_EVALUATEPfS_S_$_Z8J_2_16_4PfS_,@function
        .size           $_Z10J_EVALUATEPfS_S_$_Z8J_2_16_4PfS_,($_Z10J_EVALUATEPfS_S_$_Z8J_2_16_5PfS_ - $_Z10J_EVALUATEPfS_S_$_Z8J_2_16_4PfS_)
$_Z10J_EVALUATEPfS_S_$_Z8J_2_16_4PfS_:
[----:B------:R-:W-:Y:S01]  /*9310*/  IMAD.MOV.U32 R4, RZ, RZ, RZ ;  /* 0x000000ffff047224 */ /* 0x000fe200078e00ff */
[----:B------:R-:W-:Y:S06]  /*9320*/  RET.REL.NODEC R20 `(_Z10J_EVALUATEPfS_S_) ;  /* 0xffffff6c14347950 */ /* 0x000fec0003c3ffff */
        .type           $_Z10J_EVALUATEPfS_S_$_Z8J_2_16_5PfS_,@function
        .size           $_Z10J_EVALUATEPfS_S_$_Z8J_2_16_5PfS_,($_Z10J_EVALUATEPfS_S_$_Z8J_2_16_6PfS_ - $_Z10J_EVALUATEPfS_S_$_Z8J_2_16_5PfS_)
$_Z10J_EVALUATEPfS_S_$_Z8J_2_16_5PfS_:
[----:B------:R-:W-:Y:S01]  /*9330*/  MOV R4, RZ ;  /* 0x000000ff00047202 */ /* 0x000fe20000000f00 */
[----:B------:R-:W-:Y:S06]  /*9340*/  RET.REL.NODEC R20 `(_Z10J_EVALUATEPfS_S_) ;  /* 0xffffff6c142c7950 */ /* 0x000fec0003c3ffff */
        .type           $_Z10J_EVALUATEPfS_S_$_Z8J_2_16_6PfS_,@function
        .size           $_Z10J_EVALUATEPfS_S_$_Z8J_2_16_6PfS_,($_Z10J_EVALUATEPfS_S_$_Z8J_2_16_7PfS_ - $_Z10J_EVALUATEPfS_S_$_Z8J_2_16_6PfS_)
$_Z10J_EVALUATEPfS_S_$_Z8J_2_16_6PfS_:
[----:B------:R-:W-:Y:S01]  /*9350*/  IMAD.MOV.U32 R4, RZ, RZ, RZ ;  /* 0x000000ffff047224 */ /* 0x000fe200078e00ff */
[----:B------:R-:W-:Y:S06]  /*9360*/  RET.REL.NODEC R20 `(_Z10J_EVALUATEPfS_S_) ;  /* 0xffffff6c14247950 */ /* 0x000fec0003c3ffff */
        .type           $_Z10J_EVALUATEPfS_S_$_Z8J_2_16_7PfS_,@function
        .size           $_Z10J_EVALUATEPfS_S_$_Z8J_2_16_7PfS_,($_Z10J_EVALUATEPfS_S_$_Z8J_2_16_8PfS_ - $_Z10J_EVALUATEPfS_S_$_Z8J_2_16_7PfS_)
$_Z10J_EVALUATEPfS_S_$_Z8J_2_16_7PfS_:
[----:B------:R-:W-:Y:S01]  /*9370*/  HFMA2 R4, -RZ, RZ, 0, 0 ;  /* 0x00000000ff047431 */ /* 0x000fe200000001ff */
[----:B------:R-:W-:Y:S06]  /*9380*/  RET.REL.NODEC R20 `(_Z10J_EVALUATEPfS_S_) ;  /* 0xffffff6c141c7950 */ /* 0x000fec0003c3ffff */
        .type           $_Z10J_EVALUATEPfS_S_$_Z8J_2_16_8PfS_,@function
        .size           $_Z10J_EVALUATEPfS_S_$_Z8J_2_16_8PfS_,($_Z10J_EVALUATEPfS_S_$_Z8J_2_16_9PfS_ - $_Z10J_EVALUATEPfS_S_$_Z8J_2_16_8PfS_)
$_Z10J_EVALUATEPfS_S_$_Z8J_2_16_8PfS_:
        /* <DEDUP_REMOVED lines=10> */
        .type           $_Z10J_EVALUATEPfS_S_$_Z8J_2_16_9PfS_,@function
        .size           $_Z10J_EVALUATEPfS_S_$_Z8J_2_16_9PfS_,($_Z10J_EVALUATEPfS_S_$_Z8J_2_17_0PfS_ - $_Z10J_EVALUATEPfS_S_$_Z8J_2_16_9PfS_)
$_Z10J_EVALUATEPfS_S_$_Z8J_2_16_9PfS_:
[----:B------:R-:W-:Y:S01]  /*9430*/  IMAD.MOV.U32 R4, RZ, RZ, RZ ;  /* 0x000000ffff047224 */ /* 0x000fe200078e00ff */
[----:B------:R-:W-:Y:S06]  /*9440*/  RET.REL.NODEC R20 `(_Z10J_EVALUATEPfS_S_) ;  /* 0xffffff6814ec7950 */ /* 0x000fec0003c3ffff */
        .type           $_Z10J_EVALUATEPfS_S_$_Z8J_2_17_0PfS_,@function
        .size           $_Z10J_EVALUATEPfS_S_$_Z8J_2_17_0PfS_,($_Z10J_EVALUATEPfS_S_$_Z8J_2_17_1PfS_ - $_Z10J_EVALUATEPfS_S_$_Z8J_2_17_0PfS_)
$_Z10J_EVALUATEPfS_S_$_Z8J_2_17_0PfS_:
[----:B------:R-:W-:Y:S01]  /*9450*/  HFMA2 R4, -RZ, RZ, 0, 0 ;  /* 0x00000000ff047431 */ /* 0x000fe200000001ff */
[----:B------:R-:W-:Y:S06]  /*9460*/  RET.REL.NODEC R20 `(_Z10J_EVALUATEPfS_S_) ;  /* 0xffffff6814e47950 */ /* 0x000fec0003c3ffff */
        .type           $_Z10J_EVALUATEPfS_S_$_Z8J_2_17_1PfS_,@function
        .size           $_Z10J_EVALUATEPfS_S_$_Z8J_2_17_1PfS_,($_Z10J_EVALUATEPfS_S_$_Z8J_2_17_2PfS_ - $_Z10J_EVALUATEPfS_S_$_Z8J_2_17_1PfS_)
$_Z10J_EVALUATEPfS_S_$_Z8J_2_17_1PfS_:
[----:B------:R-:W-:Y:S01]  /*9470*/  IMAD.MOV.U32 R4, RZ, RZ, RZ ;  /* 0x000000ffff047224 */ /* 0x000fe200078e00ff */
[----:B------:R-:W-:Y:S06]  /*9480*/  RET.REL.NODEC R20 `(_Z10J_EVALUATEPfS_S_) ;  /* 0xffffff6814dc7950 */ /* 0x000fec0003c3ffff */
        .type           $_Z10J_EVALUATEPfS_S_$_Z8J_2_17_2PfS_,@function
        .size           $_Z10J_EVALUATEPfS_S_$_Z8J_2_17_2PfS_,($_Z10J_EVALUATEPfS_S_$_Z8J_2_17_3PfS_ - $_Z10J_EVALUATEPfS_S_$_Z8J_2_17_2PfS_)
$_Z10J_EVALUATEPfS_S_$_Z8J_2_17_2PfS_:
[----:B------:R-:W-:Y:S01]  /*9490*/  MOV R4, RZ ;  /* 0x000000ff00047202 */ /* 0x000fe20000000f00 */
[----:B------:R-:W-:Y:S06]  /*94a0*/  RET.REL.NODEC R20 `(_Z10J_EVALUATEPfS_S_) ;  /* 0xffffff6814d47950 */ /* 0x000fec0003c3ffff */
        .type           $_Z10J_EVALUATEPfS_S_$_Z8J_2_17_3PfS_,@function
        .size           $_Z10J_EVALUATEPfS_S_$_Z8J_2_17_3PfS_,($_Z10J_EVALUATEPfS_S_$_Z8J_2_17_4PfS_ - $_Z10J_EVALUATEPfS_S_$_Z8J_2_17_3PfS_)
$_Z10J_EVALUATEPfS_S_$_Z8J_2_17_3PfS_:
[----:B------:R-:W-:Y:S01]  /*94b0*/  IMAD.MOV.U32 R4, RZ, RZ, RZ ;  /* 0x000000ffff047224 */ /* 0x000fe200078e00ff */
[----:B------:R-:W-:Y:S06]  /*94c0*/  RET.REL.NODEC R20 `(_Z10J_EVALUATEPfS_S_) ;  /* 0xffffff6814cc7950 */ /* 0x000fec0003c3ffff */
        .type           $_Z10J_EVALUATEPfS_S_$_Z8J_2_17_4PfS_,@function
        .size           $_Z10J_EVALUATEPfS_S_$_Z8J_2_17_4PfS_,($_Z10J_EVALUATEPfS_S_$_Z8J_2_17_5PfS_ - $_Z10J_EVALUATEPfS_S_$_Z8J_2_17_4PfS_)
$_Z10J_EVALUATEPfS_S_$_Z8J_2_17_4PfS_:
[----:B------:R-:W-:Y:S01]  /*94d0*/  HFMA2 R4, -RZ, RZ, 0, 0 ;  /* 0x00000000ff047431 */ /* 0x000fe200000001ff */
[----:B------:R-:W-:Y:S06]  /*94e0*/  RET.REL.NODEC R20 `(_Z10J_EVALUATEPfS_S_) ;  /* 0xffffff6814c47950 */ /* 0x000fec0003c3ffff */
        .type           $_Z10J_EVALUATEPfS_S_$_Z8J_2_17_5PfS_,@function
        .size           $_Z10J_EVALUATEPfS_S_$_Z8J_2_17_5PfS_,($_Z10J_EVALUATEPfS_S_$_Z8J_2_17_6PfS_ - $_Z10J_EVALUATEPfS_S_$_Z8J_2_17_5PfS_)
$_Z10J_EVALUATEPfS_S_$_Z8J_2_17_5PfS_:
[----:B------:R-:W-:Y:S01]  /*94f0*/  IMAD.MOV.U32 R4, RZ, RZ, RZ ;  /* 0x000000ffff047224 */ /* 0x000fe200078e00ff */
[----:B------:R-:W-:Y:S06]  /*9500*/  RET.REL.NODEC R20 `(_Z10J_EVALUATEPfS_S_) ;  /* 0xffffff6814bc7950 */ /* 0x000fec0003c3ffff */
        .type           $_Z10J_EVALUATEPfS_S_$_Z8J_2_17_6PfS_,@function
        .size           $_Z10J_EVALUATEPfS_S_$_Z8J_2_17_6PfS_,($_Z10J_EVALUATEPfS_S_$_Z8J_2_17_7PfS_ - $_Z10J_EVALUATEPfS_S_$_Z8J_2_17_6PfS_)
$_Z10J_EVALUATEPfS_S_$_Z8J_2_17_6PfS_:
[----:B------:R-:W-:Y:S01]  /*9510*/  MOV R4, RZ ;  /* 0x000000ff00047202 */ /* 0x000fe20000000f00 */
[----:B------:R-:W-:Y:S06]  /*9520*/  RET.REL.NODEC R20 `(_Z10J_EVALUATEPfS_S_) ;  /* 0xffffff6814b47950 */ /* 0x000fec0003c3ffff */
        .type           $_Z10J_EVALUATEPfS_S_$_Z8J_2_17_7PfS_,@function
        .size           $_Z10J_EVALUATEPfS_S_$_Z8J_2_17_7PfS_,($_Z10J_EVALUATEPfS_S_$_Z8J_2_17_8PfS_ - $_Z10J_EVALUATEPfS_S_$_Z8J_2_17_7PfS_)
$_Z10J_EVALUATEPfS_S_$_Z8J_2_17_7PfS_:
[----:B------:R-:W-:Y:S01]  /*9530*/  IMAD.MOV.U32 R4, RZ, RZ, RZ ;  /* 0x000000ffff047224 */ /* 0x000fe200078e00ff */
[----:B------:R-:W-:Y:S06]  /*9540*/  RET.REL.NODEC R20 `(_Z10J_EVALUATEPfS_S_) ;  /* 0xffffff6814ac7950 */ /* 0x000fec0003c3ffff */
        .type           $_Z10J_EVALUATEPfS_S_$_Z8J_2_17_8PfS_,@function
        .size           $_Z10J_EVALUATEPfS_S_$_Z8J_2_17_8PfS_,($_Z10J_EVALUATEPfS_S_$_Z8J_2_17_9PfS_ - $_Z10J_EVALUATEPfS_S_$_Z8J_2_17_8PfS_)
$_Z10J_EVALUATEPfS_S_$_Z8J_2_17_8PfS_:
[----:B------:R-:W-:Y:S01]  /*9550*/  HFMA2 R4, -RZ, RZ, 0, 0 ;  /* 0x00000000ff047431 */ /* 0x000fe200000001ff */
[----:B------:R-:W-:Y:S06]  /*9560*/  RET.REL.NODEC R20 `(_Z10J_EVALUATEPfS_S_) ;  /* 0xffffff6814a47950 */ /* 0x000fec0003c3ffff */
        .type           $_Z10J_EVALUATEPfS_S_$_Z8J_2_17_9PfS_,@function
        .size           $_Z10J_EVALUATEPfS_S_$_Z8J_2_17_9PfS_,($_Z10J_EVALUATEPfS_S_$_Z8J_2_18_0PfS_ - $_Z10J_EVALUATEPfS_S_$_Z8J_2_17_9PfS_)
$_Z10J_EVALUATEPfS_S_$_Z8J_2_17_9PfS_:
        /* <DEDUP_REMOVED lines=10> */
        .type           $_Z10J_EVALUATEPfS_S_$_Z8J_2_18_0PfS_,@function
        .size           $_Z10J_EVALUATEPfS_S_$_Z8J_2_18_0PfS_,($_Z10J_EVALUATEPfS_S_$_Z8J_2_18_1PfS_ - $_Z10J_EVALUATEPfS_S_$_Z8J_2_18_0PfS_)
$_Z10J_EVALUATEPfS_S_$_Z8J_2_18_0PfS_:
[----:B------:R-:W-:Y:S01]  /*9610*/  IMAD.MOV.U32 R4, RZ, RZ, RZ ;  /* 0x000000ffff047224 */ /* 0x000fe200078e00ff */
[----:B------:R-:W-:Y:S06]  /*9620*/  RET.REL.NODEC R20 `(_Z10J_EVALUATEPfS_S_) ;  /* 0xffffff6814747950 */ /* 0x000fec0003c3ffff */
        .type           $_Z10J_EVALUATEPfS_S_$_Z8J_2_18_1PfS_,@function
        .size           $_Z10J_EVALUATEPfS_S_$_Z8J_2_18_1PfS_,($_Z10J_EVALUATEPfS_S_$_Z8J_2_18_2PfS_ - $_Z10J_EVALUATEPfS_S_$_Z8J_2_18_1PfS_)
$_Z10J_EVALUATEPfS_S_$_Z8J_2_18_1PfS_:
[----:B------:R-:W-:Y:S01]  /*9630*/  HFMA2 R4, -RZ, RZ, 0, 0 ;  /* 0x00000000ff047431 */ /* 0x000fe200000001ff */
[----:B------:R-:W-:Y:S06]  /*9640*/  RET.REL.NODEC R20 `(_Z10J_EVALUATEPfS_S_) ;  /* 0xffffff68146c7950 */ /* 0x000fec0003c3ffff */
        .type           $_Z10J_EVALUATEPfS_S_$_Z8J_2_18_2PfS_,@function
        .size           $_Z10J_EVALUATEPfS_S_$_Z8J_2_18_2PfS_,($_Z10J_EVALUATEPfS_S_$_Z8J_2_18_3PfS_ - $_Z10J_EVALUATEPfS_S_$_Z8J_2_18_2PfS_)
$_Z10J_EVALUATEPfS_S_$_Z8J_2_18_2PfS_:
[----:B------:R-:W-:Y:S01]  /*9650*/  IMAD.MOV.U32 R4, RZ, RZ, RZ ;  /* 0x000000ffff047224 */ /* 0x000fe200078e00ff */
[----:B------:R-:W-:Y:S06]  /*9660*/  RET.REL.NODEC R20 `(_Z10J_EVALUATEPfS_S_) ;  /* 0xffffff6814647950 */ /* 0x000fec0003c3ffff */
        .type           $_Z10J_EVALUATEPfS_S_$_Z8J_2_18_3PfS_,@function
        .size           $_Z10J_EVALUATEPfS_S_$_Z8J_2_18_3PfS_,($_Z10J_EVALUATEPfS_S_$_Z8J_2_18_4PfS_ - $_Z10J_EVALUATEPfS_S_$_Z8J_2_18_3PfS_)
$_Z10J_EVALUATEPfS_S_$_Z8J_2_18_3PfS_:
[----:B------:R-:W-:Y:S01]  /*9670*/  MOV R4, RZ ;  /* 0x000000ff00047202 */ /* 0x000fe20000000f00 */
[----:B------:R-:W-:Y:S06]  /*9680*/  RET.REL.NODEC R20 `(_Z10J_EVALUATEPfS_S_) ;  /* 0xffffff68145c7950 */ /* 0x000fec0003c3ffff */
        .type           $_Z10J_EVALUATEPfS_S_$_Z8J_2_18_4PfS_,@function
        .size           $_Z10J_EVALUATEPfS_S_$_Z8J_2_18_4PfS_,($_Z10J_EVALUATEPfS_S_$_Z8J_2_18_5PfS_ - $_Z10J_EVALUATEPfS_S_$_Z8J_2_18_4PfS_)
$_Z10J_EVALUATEPfS_S_$_Z8J_2_18_4PfS_:
[----:B------:R-:W-:Y:S01]  /*9690*/  IMAD.MOV.U32 R4, RZ, RZ, RZ ;  /* 0x000000ffff047224 */ /* 0x000fe200078e00ff */
[----:B------:R-:W-:Y:S06]  /*96a0*/  RET.REL.NODEC R20 `(_Z10J_EVALUATEPfS_S_) ;  /* 0xffffff6814547950 */ /* 0x000fec0003c3ffff */
        .type           $_Z10J_EVALUATEPfS_S_$_Z8J_2_18_5PfS_,@function
        .size           $_Z10J_EVALUATEPfS_S_$_Z8J_2_18_5PfS_,($_Z10J_EVALUATEPfS_S_$_Z8J_2_18_6PfS_ - $_Z10J_EVALUATEPfS_S_$_Z8J_2_18_5PfS_)
$_Z10J_EVALUATEPfS_S_$_Z8J_2_18_5PfS_:
[----:B------:R-:W-:Y:S01]  /*96b0*/  HFMA2 R4, -RZ, RZ, 0, 0 ;  /* 0x00000000ff047431 */ /* 0x000fe200000001ff */
[----:B------:R-:W-:Y:S06]  /*96c0*/  RET.REL.NODEC R20 `(_Z10J_EVALUATEPfS_S_) ;  /* 0xffffff68144c7950 */ /* 0x000fec0003c3ffff */
        .type           $_Z10J_EVALUATEPfS_S_$_Z8J_2_18_6PfS_,@function
        .size           $_Z10J_EVALUATEPfS_S_$_Z8J_2_18_6PfS_,($_Z10J_EVALUATEPfS_S_$_Z8J_2_18_7PfS_ - $_Z10J_EVALUATEPfS_S_$_Z8J_2_18_6PfS_)
$_Z10J_EVALUATEPfS_S_$_Z8J_2_18_6PfS_:
[----:B------:R-:W-:Y:S01]  /*96d0*/  IMAD.MOV.U32 R4, RZ, RZ, RZ ;  /* 0x000000ffff047224 */ /* 0x000fe200078e00ff */
[----:B------:R-:W-:Y:S06]  /*96e0*/  RET.REL.NODEC R20 `(_Z10J_EVALUATEPfS_S_) ;  /* 0xffffff6814447950 */ /* 0x000fec0003c3ffff */
        .type           $_Z10J_EVALUATEPfS_S_$_Z8J_2_18_7PfS_,@function
        .size           $_Z10J_EVALUATEPfS_S_$_Z8J_2_18_7PfS_,($_Z10J_EVALUATEPfS_S_$_Z8J_2_18_8PfS_ - $_Z10J_EVALUATEPfS_S_$_Z8J_2_18_7PfS_)
$_Z10J_EVALUATEPfS_S_$_Z8J_2_18_7PfS_:
[----:B------:R-:W-:Y:S01]  /*96f0*/  MOV R4, RZ ;  /* 0x000000ff00047202 */ /* 0x000fe20000000f00 */
[----:B------:R-:W-:Y:S06]  /*9700*/  RET.REL.NODEC R20 `(_Z10J_EVALUATEPfS_S_) ;  /* 0xffffff68143c7950 */ /* 0x000fec0003c3ffff */
        .type           $_Z10J_EVALUATEPfS_S_$_Z8J_2_18_8PfS_,@function
        .size           $_Z10J_EVALUATEPfS_S_$_Z8J_2_18_8PfS_,($_Z10J_EVALUATEPfS_S_$_Z8J_2_18_9PfS_ - $_Z10J_EVALUATEPfS_S_$_Z8J_2_18_8PfS_)
$_Z10J_EVALUATEPfS_S_$_Z8J_2_18_8PfS_:
[----:B------:R-:W-:Y:S01]  /*9710*/  IMAD.MOV.U32 R4, RZ, RZ, RZ ;  /* 0x000000ffff047224 */ /* 0x000fe200078e00ff */
[----:B------:R-:W-:Y:S06]  /*9720*/  RET.REL.NODEC R20 `(_Z10J_EVALUATEPfS_S_) ;  /* 0xffffff6814347950 */ /* 0x000fec0003c3ffff */
        .type           $_Z10J_EVALUATEPfS_S_$_Z8J_2_18_9PfS_,@function
        .size           $_Z10J_EVALUATEPfS_S_$_Z8J_2_18_9PfS_,($_Z10J_EVALUATEPfS_S_$_Z8J_2_19_0PfS_ - $_Z10J_EVALUATEPfS_S_$_Z8J_2_18_9PfS_)
$_Z10J_EVALUATEPfS_S_$_Z8J_2_18_9PfS_:
[----:B------:R-:W-:Y:S01]  /*9730*/  HFMA2 R4, -RZ, RZ, 0, 0 ;  /* 0x00000000ff047431 */ /* 0x000fe200000001ff */
[----:B------:R-:W-:Y:S06]  /*9740*/  RET.REL.NODEC R20 `(_Z10J_EVALUATEPfS_S_) ;  /* 0xffffff68142c7950 */ /* 0x000fec0003c3ffff */
        .type           $_Z10J_EVALUATEPfS_S_$_Z8J_2_19_0PfS_,@function
        .size           $_Z10J_EVALUATEPfS_S_$_Z8J_2_19_0PfS_,($_Z10J_EVALUATEPfS_S_$_Z8J_2_19_1PfS_ - $_Z10J_EVALUATEPfS_S_$_Z8J_2_19_0PfS_)
$_Z10J_EVALUATEPfS_S_$_Z8J_2_19_0PfS_:
[----:B------:R-:W-:Y:S01]  /*9750*/  IMAD.MOV.U32 R4, RZ, RZ, RZ ;  /* 0x000000ffff047224 */ /* 0x000fe200078e00ff */
[----:B------:R-:W-:Y:S06]  /*9760*/  RET.REL.NODEC R20 `(_Z10J_EVALUATEPfS_S_) ;  /* 0xffffff6814247950 */ /* 0x000fec0003c3ffff */
        .type           $_Z10J_EVALUATEPfS_S_$_Z8J_2_19_1PfS_,@function
        .size           $_Z10J_EVALUATEPfS_S_$_Z8J_2_19_1PfS_,($_Z10J_EVALUATEPfS_S_$_Z8J_2_19_2PfS_ - $_Z10J_EVALUATEPfS_S_$_Z8J_2_19_1PfS_)
$_Z10J_EVALUATEPfS_S_$_Z8J_2_19_1PfS_:
[----:B------:R-:W-:Y:S01]  /*9770*/  MOV R4, RZ ;  /* 0x000000ff00047202 */ /* 0x000fe20000000f00 */
[----:B------:R-:W-:Y:S06]  /*9780*/  RET.REL.NODEC R20 `(_Z10J_EVALUATEPfS_S_) ;  /* 0xffffff68141c7950 */ /* 0x000fec0003c3ffff */
        .type           $_Z10J_EVALUATEPfS_S_$_Z8J_2_19_2PfS_,@function
        .size           $_Z10J_EVALUATEPfS_S_$_Z8J_2_19_2PfS_,($_Z10J_EVALUATEPfS_S_$_Z8J_2_19_3PfS_ - $_Z10J_EVALUATEPfS_S_$_Z8J_2_19_2PfS_)
$_Z10J_EVALUATEPfS_S_$_Z8J_2_19_2PfS_:
[----:B------:R-:W-:Y:S01]  /*9790*/  IMAD.MOV.U32 R4, RZ, RZ, RZ ;  /* 0x000000ffff047224 */ /* 0x000fe200078e00ff */
[----:B------:R-:W-:Y:S06]  /*97a0*/  RET.REL.NODEC R20 `(_Z10J_EVALUATEPfS_S_) ;  /* 0xffffff6814147950 */ /* 0x000fec0003c3ffff */
        .type           $_Z10J_EVALUATEPfS_S_$_Z8J_2_19_3PfS_,@function
        .size           $_Z10J_EVALUATEPfS_S_$_Z8J_2_19_3PfS_,($_Z10J_EVALUATEPfS_S_$_Z8J_2_19_4PfS_ - $_Z10J_EVALUATEPfS_S_$_Z8J_2_19_3PfS_)
$_Z10J_EVALUATEPfS_S_$_Z8J_2_19_3PfS_:
[----:B------:R-:W-:Y:S01]  /*97b0*/  HFMA2 R4, -RZ, RZ, 0, 0 ;  /* 0x00000000ff047431 */ /* 0x000fe200000001ff */
[----:B------:R-:W-:Y:S06]  /*97c0*/  RET.REL.NODEC R20 `(_Z10J_EVALUATEPfS_S_) ;  /* 0xffffff68140c7950 */ /* 0x000fec0003c3ffff */
        .type           $_Z10J_EVALUATEPfS_S_$_Z8J_2_19_4PfS_,@function
        .size           $_Z10J_EVALUATEPfS_S_$_Z8J_2_19_4PfS_,($_Z10J_EVALUATEPfS_S_$_Z8J_2_19_5PfS_ - $_Z10J_EVALUATEPfS_S_$_Z8J_2_19_4PfS_)
$_Z10J_EVALUATEPfS_S_$_Z8J_2_19_4PfS_:
[----:B------:R-:W-:Y:S01]  /*97d0*/  IMAD.MOV.U32 R4, RZ, RZ, RZ ;  /* 0x000000ffff047224 */ /* 0x000fe200078e00ff */
[----:B------:R-:W-:Y:S06]  /*97e0*/  RET.REL.NODEC R20 `(_Z10J_EVALUATEPfS_S_) ;  /* 0xffffff6814047950 */ /* 0x000fec0003c3ffff */
        .type           $_Z10J_EVALUATEPfS_S_$_Z8J_2_19_5PfS_,@function
        .size           $_Z10J_EVALUATEPfS_S_$_Z8J_2_19_5PfS_,($_Z10J_EVALUATEPfS_S_$_Z8J_2_19_6PfS_ - $_Z10J_EVALUATEPfS_S_$_Z8J_2_19_5PfS_)
$_Z10J_EVALUATEPfS_S_$_Z8J_2_19_5PfS_:
[----:B------:R-:W-:Y:S01]  /*97f0*/  MOV R4, RZ ;  /* 0x000000ff00047202 */ /* 0x000fe20000000f00 */
[----:B------:R-:W-:Y:S06]  /*9800*/  RET.REL.NODEC R20 `(_Z10J_EVALUATEPfS_S_) ;  /* 0xffffff6414fc7950 */ /* 0x000fec0003c3ffff */
        .type           $_Z10J_EVALUATEPfS_S_$_Z8J_2_19_6PfS_,@function
        .size           $_Z10J_EVALUATEPfS_S_$_Z8J_2_19_6PfS_,($_Z10J_EVALUATEPfS_S_$_Z8J_2_19_7PfS_ - $_Z10J_EVALUATEPfS_S_$_Z8J_2_19_6PfS_)
$_Z10J_EVALUATEPfS_S_$_Z8J_2_19_6PfS_:
[----:B------:R-:W-:Y:S01]  /*9810*/  IMAD.MOV.U32 R4, RZ, RZ, RZ ;  /* 0x000000ffff047224 */ /* 0x000fe200078e00ff */
[----:B------:R-:W-:Y:S06]  /*9820*/  RET.REL.NODEC R20 `(_Z10J_EVALUATEPfS_S_) ;  /* 0xffffff6414f47950 */ /* 0x000fec0003c3ffff */
        .type           $_Z10J_EVALUATEPfS_S_$_Z8J_2_19_7PfS_,@function
        .size           $_Z10J_EVALUATEPfS_S_$_Z8J_2_19_7PfS_,($_Z10J_EVALUATEPfS_S_$_Z8J_2_19_8PfS_ - $_Z10J_EVALUATEPfS_S_$_Z8J_2_19_7PfS_)
$_Z10J_EVALUATEPfS_S_$_Z8J_2_19_7PfS_:
[----:B------:R-:W-:Y:S01]  /*9830*/  HFMA2 R4, -RZ, RZ, 0, 0 ;  /* 0x00000000ff047431 */ /* 0x000fe200000001ff */
[----:B------:R-:W-:Y:S06]  /*9840*/  RET.REL.NODEC R20 `(_Z10J_EVALUATEPfS_S_) ;  /* 0xffffff6414ec7950 */ /* 0x000fec0003c3ffff */
        .type           $_Z10J_EVALUATEPfS_S_$_Z8J_2_19_8PfS_,@function
        .size           $_Z10J_EVALUATEPfS_S_$_Z8J_2_19_8PfS_,($_Z10J_EVALUATEPfS_S_$_Z8J_2_19_9PfS_ - $_Z10J_EVALUATEPfS_S_$_Z8J_2_19_8PfS_)
$_Z10J_EVALUATEPfS_S_$_Z8J_2_19_8PfS_:
[----:B------:R-:W-:Y:S01]  /*9850*/  IMAD.MOV.U32 R4, RZ, RZ, RZ ;  /* 0x000000ffff047224 */ /* 0x000fe200078e00ff */
[----:B------:R-:W-:Y:S06]  /*9860*/  RET.REL.NODEC R20 `(_Z10J_EVALUATEPfS_S_) ;  /* 0xffffff6414e47950 */ /* 0x000fec0003c3ffff */
        .type           $_Z10J_EVALUATEPfS_S_$_Z8J_2_19_9PfS_,@function
        .size           $_Z10J_EVALUATEPfS_S_$_Z8J_2_19_9PfS_,($_Z10J_EVALUATEPfS_S_$_Z8J_2_1_10PfS_ - $_Z10J_EVALUATEPfS_S_$_Z8J_2_19_9PfS_)
$_Z10J_EVALUATEPfS_S_$_Z8J_2_19_9PfS_:
[----:B------:R-:W-:Y:S01]  /*9870*/  MOV R4, RZ ;  /* 0x000000ff00047202 */ /* 0x000fe20000000f00 */
[----:B------:R-:W-:Y:S06]  /*9880*/  RET.REL.NODEC R20 `(_Z10J_EVALUATEPfS_S_) ;  /* 0xffffff6414dc7950 */ /* 0x000fec0003c3ffff */
        .type           $_Z10J_EVALUATEPfS_S_$_Z8J_2_1_10PfS_,@function
        .size           $_Z10J_EVALUATEPfS_S_$_Z8J_2_1_10PfS_,($_Z10J_EVALUATEPfS_S_$_Z8J_2_1_11PfS_ - $_Z10J_EVALUATEPfS_S_$_Z8J_2_1_10PfS_)
$_Z10J_EVALUATEPfS_S_$_Z8J_2_1_10PfS_:
[----:B------:R-:W-:Y:S01]  /*9890*/  IMAD.MOV.U32 R4, RZ, RZ, RZ ;  /* 0x000000ffff047224 */ /* 0x000fe200078e00ff */
[----:B------:R-:W-:Y:S06]  /*98a0*/  RET.REL.NODEC R20 `(_Z10J_EVALUATEPfS_S_) ;  /* 0xffffff6414d47950 */ /* 0x000fec0003c3ffff */
        .type           $_Z10J_EVALUATEPfS_S_$_Z8J_2_1_11PfS_,@function
        .size           $_Z10J_EVALUATEPfS_S_$_Z8J_2_1_11PfS_,($_Z10J_EVALUATEPfS_S_$_Z8J_2_1_12PfS_ - $_Z10J_EVALUATEPfS_S_$_Z8J_2_1_11PfS_)
$_Z10J_EVALUATEPfS_S_$_Z8J_2_1_11PfS_:
[----:B------:R-:W-:Y:S01]  /*98b0*/  HFMA2 R4, -RZ, RZ, 0, 0 ;  /* 0x00000000ff047431 */ /* 0x000fe200000001ff */
[----:B------:R-:W-:Y:S06]  /*98c0*/  RET.REL.NODEC R20 `(_Z10J_EVALUATEPfS_S_) ;  /* 0xffffff6414cc7950 */ /* 0x000fec0003c3ffff */
        .type           $_Z10J_EVALUATEPfS_S_$_Z8J_2_1_12PfS_,@function
        .size           $_Z10J_EVALUATEPfS_S_$_Z8J_2_1_12PfS_,($_Z10J_EVALUATEPfS_S_$_Z8J_2_1_13PfS_ - $_Z10J_EVALUATEPfS_S_$_Z8J_2_1_12PfS_)
$_Z10J_EVALUATEPfS_S_$_Z8J_2_1_12PfS_:
[----:B------:R-:W-:Y:S01]  /*98d0*/  IMAD.MOV.U32 R4, RZ, RZ, RZ ;  /* 0x000000ffff047224 */ /* 0x000fe200078e00ff */
[----:B------:R-:W-:Y:S06]  /*98e0*/  RET.REL.NODEC R20 `(_Z10J_EVALUATEPfS_S_) ;  /* 0xffffff6414c47950 */ /* 0x000fec0003c3ffff */
        .type           $_Z10J_EVALUATEPfS_S_$_Z8J_2_1_13PfS_,@function
        .size           $_Z10J_EVALUATEPfS_S_$_Z8J_2_1_13PfS_,($_Z10J_EVALUATEPfS_S_$_Z8J_2_1_14PfS_ - $_Z10J_EVALUATEPfS_S_$_Z8J_2_1_13PfS_)
$_Z10J_EVALUATEPfS_S_$_Z8J_2_1_13PfS_:
[----:B------:R-:W-:Y:S01]  /*98f0*/  MOV R4, RZ ;  /* 0x000000ff00047202 */ /* 0x000fe20000000f00 */
[----:B------:R-:W-:Y:S06]  /*9900*/  RET.REL.NODEC R20 `(_Z10J_EVALUATEPfS_S_) ;  /* 0xffffff6414bc7950 */ /* 0x000fec0003c3ffff */
        .type           $_Z10J_EVALUATEPfS_S_$_Z8J_2_1_14PfS_,@function
        .size           $_Z10J_EVALUATEPfS_S_$_Z8J_2_1_14PfS_,($_Z10J_EVALUATEPfS_S_$_Z8J_2_1_15PfS_ - $_Z10J_EVALUATEPfS_S_$_Z8J_2_1_14PfS_)
$_Z10J_EVALUATEPfS_S_$_Z8J_2_1_14PfS_:
[----:B------:R-:W-:Y:S01]  /*9910*/  IMAD.MOV.U32 R4, RZ, RZ, RZ ;  /* 0x000000ffff047224 */ /* 0x000fe200078e00ff */
[----:B------:R-:W-:Y:S06]  /*9920*/  RET.REL.NODEC R20 `(_Z10J_EVALUATEPfS_S_) ;  /* 0xffffff6414b47950 */ /* 0x000fec0003c3ffff */
        .type           $_Z10J_EVALUATEPfS_S_$_Z8J_2_1_15PfS_,@function
        .size           $_Z10J_EVALUATEPfS_S_$_Z8J_2_1_15PfS_,($_Z10J_EVALUATEPfS_S_$_Z8J_2_1_16PfS_ - $_Z10J_EVALUATEPfS_S_$_Z8J_2_1_15PfS_)
$_Z10J_EVALUATEPfS_S_$_Z8J_2_1_15PfS_:
[----:B------:R-:W-:Y:S01]  /*9930*/  HFMA2 R4, -RZ, RZ, 0, 0 ;  /* 0x00000000ff047431 */ /* 0x000fe200000001ff */
[----:B------:R-:W-:Y:S06]  /*9940*/  RET.REL.NODEC R20 `(_Z10J_EVALUATEPfS_S_) ;  /* 0xffffff6414ac7950 */ /* 0x000fec0003c3ffff */
        .type           $_Z10J_EVALUATEPfS_S_$_Z8J_2_1_16PfS_,@function
        .size           $_Z10J_EVALUATEPfS_S_$_Z8J_2_1_16PfS_,($_Z10J_EVALUATEPfS_S_$_Z8J_2_1_17PfS_ - $_Z10J_EVALUATEPfS_S_$_Z8J_2_1_16PfS_)
$_Z10J_EVALUATEPfS_S_$_Z8J_2_1_16PfS_:
[----:B------:R-:W-:Y:S01]  /*9950*/  IMAD.MOV.U32 R4, RZ, RZ, RZ ;  /* 0x000000ffff047224 */ /* 0x000fe200078e00ff */
[----:B------:R-:W-:Y:S06]  /*9960*/  RET.REL.NODEC R20 `(_Z10J_EVALUATEPfS_S_) ;  /* 0xffffff6414a47950 */ /* 0x000fec0003c3ffff */
        .type           $_Z10J_EVALUATEPfS_S_$_Z8J_2_1_17PfS_,@function
        .size           $_Z10J_EVALUATEPfS_S_$_Z8J_2_1_17PfS_,($_Z10J_EVALUATEPfS_S_$_Z8J_2_1_18PfS_ - $_Z10J_EVALUATEPfS_S_$_Z8J_2_1_17PfS_)
$_Z10J_EVALUATEPfS_S_$_Z8J_2_1_17PfS_:
[----:B------:R-:W-:Y:S01]  /*9970*/  MOV R4, RZ ;  /* 0x000000ff00047202 */ /* 0x000fe20000000f00 */
[----:B------:R-:W-:Y:S06]  /*9980*/  RET.REL.NODEC R20 `(_Z10J_EVALUATEPfS_S_) ;  /* 0xffffff64149c7950 */ /* 0x000fec0003c3ffff */
        .type           $_Z10J_EVALUATEPfS_S_$_Z8J_2_1_18PfS_,@function
        .size           $_Z10J_EVALUATEPfS_S_$_Z8J_2_1_18PfS_,($_Z10J_EVALUATEPfS_S_$_Z8J_2_1_19PfS_ - $_Z10J_EVALUATEPfS_S_$_Z8J_2_1_18PfS_)
$_Z10J_EVALUATEPfS_S_$_Z8J_2_1_18PfS_:
[----:B------:R-:W-:Y:S01]  /*9990*/  IMAD.MOV.U32 R4, RZ, RZ, RZ ;  /* 0x000000ffff047224 */ /* 0x000fe200078e00ff */
[----:B------:R-:W-:Y:S06]  /*99a0*/  RET.REL.NODEC R20 `(_Z10J_EVALUATEPfS_S_) ;  /* 0xffffff6414947950 */ /* 0x000fec0003c3ffff */
        .type           $_Z10J_EVALUATEPfS_S_$_Z8J_2_1_19PfS_,@function
        .size           $_Z10J_EVALUATEPfS_S_$_Z8J_2_1_19PfS_,($_Z10J_EVALUATEPfS_S_$_Z8J_2_1_20PfS_ - $_Z10J_EVALUATEPfS_S_$_Z8J_2_1_19PfS_)
$_Z10J_EVALUATEPfS_S_$_Z8J_2_1_19PfS_:
[----:B------:R-:W-:Y:S01]  /*99b0*/  HFMA2 R4, -RZ, RZ, 0, 0 ;  /* 0x00000000ff047431 */ /* 0x000fe200000001ff */
[----:B------:R-:W-:Y:S06]  /*99c0*/  RET.REL.NODEC R20 `(_Z10J_EVALUATEPfS_S_) ;  /* 0xffffff64148c7950 */ /* 0x000fec0003c3ffff */
        .type           $_Z10J_EVALUATEPfS_S_$_Z8J_2_1_20PfS_,@function
        .size           $_Z10J_EVALUATEPfS_S_$_Z8J_2_1_20PfS_,($_Z10J_EVALUATEPfS_S_$_Z8J_2_1_21PfS_ - $_Z10J_EVALUATEPfS_S_$_Z8J_2_1_20PfS_)
$_Z10J_EVALUATEPfS_S_$_Z8J_2_1_20PfS_:
[----:B------:R-:W-:Y:S01]  /*99d0*/  IMAD.MOV.U32 R4, RZ, RZ, RZ ;  /* 0x000000ffff047224 */ /* 0x000fe200078e00ff */
[----:B------:R-:W-:Y:S06]  /*99e0*/  RET.REL.NODEC R20 `(_Z10J_EVALUATEPfS_S_) ;  /* 0xffffff6414847950 */ /* 0x000fec0003c3ffff */
        .type           $_Z10J_EVALUATEPfS_S_$_Z8J_2_1_21PfS_,@function
        .size           $_Z10J_EVALUATEPfS_S_$_Z8J_2_1_21PfS_,($_Z10J_EVALUATEPfS_S_$_Z8J_2_20_0PfS_ - $_Z10J_EVALUATEPfS_S_$_Z8J_2_1_21PfS_)
$_Z10J_EVALUATEPfS_S_$_Z8J_2_1_21PfS_:
[----:B------:R-:W-:Y:S01]  /*99f0*/  MOV R4, RZ ;  /* 0x000000ff00047202 */ /* 0x000fe20000000f00 */
[----:B------:R-:W-:Y:S06]  /*9a00*/  RET.REL.NODEC R20 `(_Z10J_EVALUATEPfS_S_) ;  /* 0xffffff64147c7950 */ /* 0x000fec0003c3ffff */
        .type           $_Z10J_EVALUATEPfS_S_$_Z8J_2_20_0PfS_,@function
        .size           $_Z10J_EVALUATEPfS_S_$_Z8J_2_20_0PfS_,($_Z10J_EVALUATEPfS_S_$_Z8J_2_20_1PfS_ - $_Z10J_EVALUATEPfS_S_$_Z8J_2_20_0PfS_)
$_Z10J_EVALUATEPfS_S_$_Z8J_2_20_0PfS_:
[----:B------:R-:W-:Y:S01]  /*9a10*/  IMAD.MOV.U32 R4, RZ, RZ, RZ ;  /* 0x000000ffff047224 */ /* 0x000fe200078e00ff */
[----:B------:R-:W-:Y:S06]  /*9a20*/  RET.REL.NODEC R20 `(_Z10J_EVALUATEPfS_S_) ;  /* 0xffffff6414747950 */ /* 0x000fec0003c3ffff */
        .type           $_Z10J_EVALUATEPfS_S_$_Z8J_2_20_1PfS_,@function
        .size           $_Z10J_EVALUATEPfS_S_$_Z8J_2_20_1PfS_,($_Z10J_EVALUATEPfS_S_$_Z8J_2_20_2PfS_ - $_Z10J_EVALUATEPfS_S_$_Z8J_2_20_1PfS_)
$_Z10J_EVALUATEPfS_S_$_Z8J_2_20_1PfS_:
[----:B------:R-:W-:Y:S01]  /*9a30*/  HFMA2 R4, -RZ, RZ, 0, 0 ;  /* 0x00000000ff047431 */ /* 0x000fe200000001ff */
[----:B------:R-:W-:Y:S06]  /*9a40*/  RET.REL.NODEC R20 `(_Z10J_EVALUATEPfS_S_) ;  /* 0xffffff64146c7950 */ /* 0x000fec0003c3ffff */
        .type           $_Z10J_EVALUATEPfS_S_$_Z8J_2_20_2PfS_,@function
        .size           $_Z10J_EVALUATEPfS_S_$_Z8J_2_20_2PfS_,($_Z10J_EVALUATEPfS_S_$_Z8J_2_20_3PfS_ - $_Z10J_EVALUATEPfS_S_$_Z8J_2_20_2PfS_)
$_Z10J_EVALUATEPfS_S_$_Z8J_2_20_2PfS_:
[----:B------:R-:W-:Y:S01]  /*9a50*/  IMAD.MOV.U32 R4, RZ, RZ, RZ ;  /* 0x000000ffff047224 */ /* 0x000fe200078e00ff */
[----:B------:R-:W-:Y:S06]  /*9a60*/  RET.REL.NODEC R20 `(_Z10J_EVALUATEPfS_S_) ;  /* 0xffffff6414647950 */ /* 0x000fec0003c3ffff */
        .type           $_Z10J_EVALUATEPfS_S_$_Z8J_2_20_3PfS_,@function
        .size           $_Z10J_EVALUATEPfS_S_$_Z8J_2_20_3PfS_,($_Z10J_EVALUATEPfS_S_$_Z8J_2_20_4PfS_ - $_Z10J_EVALUATEPfS_S_$_Z8J_2_20_3PfS_)
$_Z10J_EVALUATEPfS_S_$_Z8J_2_20_3PfS_:
[----:B------:R-:W-:Y:S01]  /*9a70*/  MOV R4, RZ ;  /* 0x000000ff00047202 */ /* 0x000fe20000000f00 */
[----:B------:R-:W-:Y:S06]  /*9a80*/  RET.REL.NODEC R20 `(_Z10J_EVALUATEPfS_S_) ;  /* 0xffffff64145c7950 */ /* 0x000fec0003c3ffff */
        .type           $_Z10J_EVALUATEPfS_S_$_Z8J_2_20_4PfS_,@function
        .size           $_Z10J_EVALUATEPfS_S_$_Z8J_2_20_4PfS_,($_Z10J_EVALUATEPfS_S_$_Z8J_2_20_5PfS_ - $_Z10J_EVALUATEPfS_S_$_Z8J_2_20_4PfS_)
$_Z10J_EVALUATEPfS_S_$_Z8J_2_20_4PfS_:
[----:B------:R-:W-:Y:S01]  /*9a90*/  IMAD.MOV.U32 R4, RZ, RZ, RZ ;  /* 0x000000ffff047224 */ /* 0x000fe200078e00ff */
[----:B------:R-:W-:Y:S06]  /*9aa0*/  RET.REL.NODEC R20 `(_Z10J_EVALUATEPfS_S_) ;  /* 0xffffff6414547950 */ /* 0x000fec0003c3ffff */
        .type           $_Z10J_EVALUATEPfS_S_$_Z8J_2_20_5PfS_,@function
        .size           $_Z10J_EVALUATEPfS_S_$_Z8J_2_20_5PfS_,($_Z10J_EVALUATEPfS_S_$_Z8J_2_20_6PfS_ - $_Z10J_EVALUATEPfS_S_$_Z8J_2_20_5PfS_)
$_Z10J_EVALUATEPfS_S_$_Z8J_2_20_5PfS_:
[----:B------:R-:W-:Y:S01]  /*9ab0*/  HFMA2 R4, -RZ, RZ, 0, 0 ;  /* 0x00000000ff047431 */ /* 0x000fe200000001ff */
[----:B------:R-:W-:Y:S06]  /*9ac0*/  RET.REL.NODEC R20 `(_Z10J_EVALUATEPfS_S_) ;  /* 0xffffff64144c7950 */ /* 0x000fec0003c3ffff */
        .type           $_Z10J_EVALUATEPfS_S_$_Z8J_2_20_6PfS_,@function
        .size           $_Z10J_EVALUATEPfS_S_$_Z8J_2_20_6PfS_,($_Z10J_EVALUATEPfS_S_$_Z8J_2_20_7PfS_ - $_Z10J_EVALUATEPfS_S_$_Z8J_2_20_6PfS_)
$_Z10J_EVALUATEPfS_S_$_Z8J_2_20_6PfS_:
[----:B------:R-:W-:Y:S01]  /*9ad0*/  IMAD.MOV.U32 R4, RZ, RZ, RZ ;  /* 0x000000ffff047224 */ /* 0x000fe200078e00ff */
[----:B------:R-:W-:Y:S06]  /*9ae0*/  RET.REL.NODEC R20 `(_Z10J_EVALUATEPfS_S_) ;  /* 0xffffff6414447950 */ /* 0x000fec0003c3ffff */
        .type           $_Z10J_EVALUATEPfS_S_$_Z8J_2_20_7PfS_,@function
        .size           $_Z10J_EVALUATEPfS_S_$_Z8J_2_20_7PfS_,($_Z10J_EVALUATEPfS_S_$_Z8J_2_20_8PfS_ - $_Z10J_EVALUATEPfS_S_$_Z8J_2_20_7PfS_)
$_Z10J_EVALUATEPfS_S_$_Z8J_2_20_7PfS_:
[----:B------:R-:W-:Y:S01]  /*9af0*/  MOV R4, RZ ;  /* 0x000000ff00047202 */ /* 0x000fe20000000f00 */
[----:B------:R-:W-:Y:S06]  /*9b00*/  RET.REL.NODEC R20 `(_Z10J_EVALUATEPfS_S_) ;  /* 0xffffff64143c7950 */ /* 0x000fec0003c3ffff */
        .type           $_Z10J_EVALUATEPfS_S_$_Z8J_2_20_8PfS_,@function
        .size           $_Z10J_EVALUATEPfS_S_$_Z8J_2_20_8PfS_,($_Z10J_EVALUATEPfS_S_$_Z8J_2_20_9PfS_ - $_Z10J_EVALUATEPfS_S_$_Z8J_2_20_8PfS_)
$_Z10J_EVALUATEPfS_S_$_Z8J_2_20_8PfS_:
[----:B------:R-:W-:Y:S01]  /*9b10*/  IMAD.MOV.U32 R4, RZ, RZ, RZ ;  /* 0x000000ffff047224 */ /* 0x000fe200078e00ff */
[----:B------:R-:W-:Y:S06]  /*9b20*/  RET.REL.NODEC R20 `(_Z10J_EVALUATEPfS_S_) ;  /* 0xffffff6414347950 */ /* 0x000fec0003c3ffff */
        .type           $_Z10J_EVALUATEPfS_S_$_Z8J_2_20_9PfS_,@function
        .size           $_Z10J_EVALUATEPfS_S_$_Z8J_2_20_9PfS_,($_Z10J_EVALUATEPfS_S_$_Z8J_2_21_0PfS_ - $_Z10J_EVALUATEPfS_S_$_Z8J_2_20_9PfS_)
$_Z10J_EVALUATEPfS_S_$_Z8J_2_20_9PfS_:
[----:B------:R-:W-:Y:S01]  /*9b30*/  HFMA2 R4, -RZ, RZ, 0, 0 ;  /* 0x00000000ff047431 */ /* 0x000fe200000001ff */
[----:B------:R-:W-:Y:S06]  /*9b40*/  RET.REL.NODEC R20 `(_Z10J_EVALUATEPfS_S_) ;  /* 0xffffff64142c7950 */ /* 0x000fec0003c3ffff */
        .type           $_Z10J_EVALUATEPfS_S_$_Z8J_2_21_0PfS_,@function
        .size           $_Z10J_EVALUATEPfS_S_$_Z8J_2_21_0PfS_,($_Z10J_EVALUATEPfS_S_$_Z8J_2_21_1PfS_ - $_Z10J_EVALUATEPfS_S_$_Z8J_2_21_0PfS_)
$_Z10J_EVALUATEPfS_S_$_Z8J_2_21_0PfS_:
[----:B------:R-:W-:Y:S01]  /*9b50*/  IMAD.MOV.U32 R4, RZ, RZ, RZ ;  /* 0x000000ffff047224 */ /* 0x000fe200078e00ff */
[----:B------:R-:W-:Y:S06]  /*9b60*/  RET.REL.NODEC R20 `(_Z10J_EVALUATEPfS_S_) ;  /* 0xffffff6414247950 */ /* 0x000fec0003c3ffff */
        .type           $_Z10J_EVALUATEPfS_S_$_Z8J_2_21_1PfS_,@function
        .size           $_Z10J_EVALUATEPfS_S_$_Z8J_2_21_1PfS_,($_Z10J_EVALUATEPfS_S_$_Z8J_2_21_2PfS_ - $_Z10J_EVALUATEPfS_S_$_Z8J_2_21_1PfS_)
$_Z10J_EVALUATEPfS_S_$_Z8J_2_21_1PfS_:
[----:B------:R-:W-:Y:S01]  /*9b70*/  MOV R4, RZ ;  /* 0x000000ff00047202 */ /* 0x000fe20000000f00 */
[----:B------:R-:W-:Y:S06]  /*9b80*/  RET.REL.NODEC R20 `(_Z10J_EVALUATEPfS_S_) ;  /* 0xffffff64141c7950 */ /* 0x000fec0003c3ffff */
        .type           $_Z10J_EVALUATEPfS_S_$_Z8J_2_21_2PfS_,@function
        .size           $_Z10J_EVALUATEPfS_S_$_Z8J_2_21_2PfS_,($_Z10J_EVALUATEPfS_S_$_Z8J_2_21_3PfS_ - $_Z10J_EVALUATEPfS_S_$_Z8J_2_21_2PfS_)
$_Z10J_EVALUATEPfS_S_$_Z8J_2_21_2PfS_:
[----:B------:R-:W-:Y:S01]  /*9b90*/  IMAD.MOV.U32 R4, RZ, RZ, RZ ;  /* 0x000000ffff047224 */ /* 0x000fe200078e00ff */
[----:B------:R-:W-:Y:S06]  /*9ba0*/  RET.REL.NODEC R20 `(_Z10J_EVALUATEPfS_S_) ;  /* 0xffffff6414147950 */ /* 0x000fec0003c3ffff */
        .type           $_Z10J_EVALUATEPfS_S_$_Z8J_2_21_3PfS_,@function
        .size           $_Z10J_EVALUATEPfS_S_$_Z8J_2_21_3PfS_,($_Z10J_EVALUATEPfS_S_$_Z8J_2_21_4PfS_ - $_Z10J_EVALUATEPfS_S_$_Z8J_2_21_3PfS_)
$_Z10J_EVALUATEPfS_S_$_Z8J_2_21_3PfS_:
[----:B------:R-:W-:Y:S01]  /*9bb0*/  HFMA2 R4, -RZ, RZ, 0, 0 ;  /* 0x00000000ff047431 */ /* 0x000fe200000001ff */
[----:B------:R-:W-:Y:S06]  /*9bc0*/  RET.REL.NODEC R20 `(_Z10J_EVALUATEPfS_S_) ;  /* 0xffffff64140c7950 */ /* 0x000fec0003c3ffff */
        .type           $_Z10J_EVALUATEPfS_S_$_Z8J_2_21_4PfS_,@function
        .size           $_Z10J_EVALUATEPfS_S_$_Z8J_2_21_4PfS_,($_Z10J_EVALUATEPfS_S_$_Z8J_2_21_5PfS_ - $_Z10J_EVALUATEPfS_S_$_Z8J_2_21_4PfS_)
$_Z10J_EVALUATEPfS_S_$_Z8J_2_21_4PfS_:
[----:B------:R-:W-:Y:S01]  /*9bd0*/  IMAD.MOV.U32 R4, RZ, RZ, RZ ;  /* 0x000000ffff047224 */ /* 0x000fe200078e00ff */
[----:B------:R-:W-:Y:S06]  /*9be0*/  RET.REL.NODEC R20 `(_Z10J_EVALUATEPfS_S_) ;  /* 0xffffff6414047950 */ /* 0x000fec0003c3ffff */
        .type           $_Z10J_EVALUATEPfS_S_$_Z8J_2_21_5PfS_,@function
        .size           $_Z10J_EVALUATEPfS_S_$_Z8J_2_21_5PfS_,($_Z10J_EVALUATEPfS_S_$_Z8J_2_21_6PfS_ - $_Z10J_EVALUATEPfS_S_$_Z8J_2_21_5PfS_)
$_Z10J_EVALUATEPfS_S_$_Z8J_2_21_5PfS_:
[----:B------:R-:W-:Y:S01]  /*9bf0*/  MOV R4, RZ ;  /* 0x000000ff00047202 */ /* 0x000fe20000000f00 */
[----:B------:R-:W-:Y:S06]  /*9c00*/  RET.REL.NODEC R20 `(_Z10J_EVALUATEPfS_S_) ;  /* 0xffffff6014fc7950 */ /* 0x000fec0003c3ffff */
        .type           $_Z10J_EVALUATEPfS_S_$_Z8J_2_21_6PfS_,@function
        .size           $_Z10J_EVALUATEPfS_S_$_Z8J_2_21_6PfS_,($_Z10J_EVALUATEPfS_S_$_Z8J_2_21_7PfS_ - $_Z10J_EVALUATEPfS_S_$_Z8J_2_21_6PfS_)
$_Z10J_EVALUATEPfS_S_$_Z8J_2_21_6PfS_:
[----:B------:R-:W-:Y:S01]  /*9c10*/  IMAD.MOV.U32 R4, RZ, RZ, RZ ;  /* 0x000000ffff047224 */ /* 0x000fe200078e00ff */
[----:B------:R-:W-:Y:S06]  /*9c20*/  RET.REL.NODEC R20 `(_Z10J_EVALUATEPfS_S_) ;  /* 0xffffff6014f47950 */ /* 0x000fec0003c3ffff */
        .type           $_Z10J_EVALUATEPfS_S_$_Z8J_2_21_7PfS_,@function
        .size           $_Z10J_EVALUATEPfS_S_$_Z8J_2_21_7PfS_,($_Z10J_EVALUATEPfS_S_$_Z8J_2_21_8PfS_ - $_Z10J_EVALUATEPfS_S_$_Z8J_2_21_7PfS_)
$_Z10J_EVALUATEPfS_S_$_Z8J_2_21_7PfS_:
[----:B------:R-:W-:Y:S01]  /*9c30*/  HFMA2 R4, -RZ, RZ, 0, 0 ;  /* 0x00000000ff047431 */ /* 0x000fe200000001ff */
[----:B------:R-:W-:Y:S06]  /*9c40*/  RET.REL.NODEC R20 `(_Z10J_EVALUATEPfS_S_) ;  /* 0xffffff6014ec7950 */ /* 0x000fec0003c3ffff */
        .type           $_Z10J_EVALUATEPfS_S_$_Z8J_2_21_8PfS_,@function
        .size           $_Z10J_EVALUATEPfS_S_$_Z8J_2_21_8PfS_,($_Z10J_EVALUATEPfS_S_$_Z8J_2_21_9PfS_ - $_Z10J_EVALUATEPfS_S_$_Z8J_2_21_8PfS_)
$_Z10J_EVALUATEPfS_S_$_Z8J_2_21_8PfS_:
[----:B------:R-:W-:Y:S01]  /*9c50*/  IMAD.MOV.U32 R4, RZ, RZ, RZ ;  /* 0x000000ffff047224 */ /* 0x000fe200078e00ff */
[----:B------:R-:W-:Y:S06]  /*9c60*/  RET.REL.NODEC R20 `(_Z10J_EVALUATEPfS_S_) ;  /* 0xffffff6014e47950 */ /* 0x000fec0003c3ffff */
        .type           $_Z10J_EVALUATEPfS_S_$_Z8J_2_21_9PfS_,@function
        .size           $_Z10J_EVALUATEPfS_S_$_Z8J_2_21_9PfS_,($_Z10J_EVALUATEPfS_S_$_Z8J_2_2_10PfS_ - $_Z10J_EVALUATEPfS_S_$_Z8J_2_21_9PfS_)
$_Z10J_EVALUATEPfS_S_$_Z8J_2_21_9PfS_:
[----:B------:R-:W-:Y:S01]  /*9c70*/  MOV R4, RZ ;  /* 0x000000ff00047202 */ /* 0x000fe20000000f00 */
[----:B------:R-:W-:Y:S06]  /*9c80*/  RET.REL.NODEC R20 `(_Z10J_EVALUATEPfS_S_) ;  /* 0xffffff6014dc7950 */ /* 0x000fec0003c3ffff */
        .type           $_Z10J_EVALUATEPfS_S_$_Z8J_2_2_10PfS_,@function
        .size           $_Z10J_EVALUATEPfS_S_$_Z8J_2_2_10PfS_,($_Z10J_EVALUATEPfS_S_$_Z8J_2_2_11PfS_ - $_Z10J_EVALUATEPfS_S_$_Z8J_2_2_10PfS_)
$_Z10J_EVALUATEPfS_S_$_Z8J_2_2_10PfS_:
[----:B------:R-:W-:Y:S01]  /*9c90*/  IMAD.MOV.U32 R4, RZ, RZ, RZ ;  /* 0x000000ffff047224 */ /* 0x000fe200078e00ff */
[----:B------:R-:W-:Y:S06]  /*9ca0*/  RET.REL.NODEC R20 `(_Z10J_EVALUATEPfS_S_) ;  /* 0xffffff6014d47950 */ /* 0x000fec0003c3ffff */
        .type           $_Z10J_EVALUATEPfS_S_$_Z8J_2_2_11PfS_,@function
        .size           $_Z10J_EVALUATEPfS_S_$_Z8J_2_2_11PfS_,($_Z10J_EVALUATEPfS_S_$_Z8J_2_2_12PfS_ - $_Z10J_EVALUATEPfS_S_$_Z8J_2_2_11PfS_)
$_Z10J_EVALUATEPfS_S_$_Z8J_2_2_11PfS_:
[----:B------:R-:W-:Y:S01]  /*9cb0*/  HFMA2 R4, -RZ, RZ, 0, 0 ;  /* 0x00000000ff047431 */ /* 0x000fe200000001ff */
[----:B------:R-:W-:Y:S06]  /*9cc0*/  RET.REL.NODEC R20 `(_Z10J_EVALUATEPfS_S_) ;  /* 0xffffff6014cc7950 */ /* 0x000fec0003c3ffff */
        .type           $_Z10J_EVALUATEPfS_S_$_Z8J_2_2_12PfS_,@function
        .size           $_Z10J_EVALUATEPfS_S_$_Z8J_2_2_12PfS_,($_Z10J_EVALUATEPfS_S_$_Z8J_2_2_13PfS_ - $_Z10J_EVALUATEPfS_S_$_Z8J_2_2_12PfS_)
$_Z10J_EVALUATEPfS_S_$_Z8J_2_2_12PfS_:
[----:B------:R-:W-:Y:S01]  /*9cd0*/  IMAD.MOV.U32 R4, RZ, RZ, RZ ;  /* 0x000000ffff047224 */ /* 0x000fe200078e00ff */
[----:B------:R-:W-:Y:S06]  /*9ce0*/  RET.REL.NODEC R20 `(_Z10J_EVALUATEPfS_S_) ;  /* 0xffffff6014c47950 */ /* 0x000fec0003c3ffff */
        .type           $_Z10J_EVALUATEPfS_S_$_Z8J_2_2_13PfS_,@function
        .size           $_Z10J_EVALUATEPfS_S_$_Z8J_2_2_13PfS_,($_Z10J_EVALUATEPfS_S_$_Z8J_2_2_14PfS_ - $_Z10J_EVALUATEPfS_S_$_Z8J_2_2_13PfS_)
$_Z10J_EVALUATEPfS_S_$_Z8J_2_2_13PfS_:
[----:B------:R-:W-:Y:S01]  /*9cf0*/  MOV R4, RZ ;  /* 0x000000ff00047202 */ /* 0x000fe20000000f00 */
[----:B------:R-:W-:Y:S06]  /*9d00*/  RET.REL.NODEC R20 `(_Z10J_EVALUATEPfS_S_) ;  /* 0xffffff6014bc7950 */ /* 0x000fec0003c3ffff */
        .type           $_Z10J_EVALUATEPfS_S_$_Z8J_2_2_14PfS_,@function
        .size           $_Z10J_EVALUATEPfS_S_$_Z8J_2_2_14PfS_,($_Z10J_EVALUATEPfS_S_$_Z8J_2_2_15PfS_ - $_Z10J_EVALUATEPfS_S_$_Z8J_2_2_14PfS_)
$_Z10J_EVALUATEPfS_S_$_Z8J_2_2_14PfS_:
[----:B------:R-:W-:Y:S01]  /*9d10*/  IMAD.MOV.U32 R4, RZ, RZ, RZ ;  /* 0x000000ffff047224 */ /* 0x000fe200078e00ff */
[----:B------:R-:W-:Y:S06]  /*9d20*/  RET.REL.NODEC R20 `(_Z10J_EVALUATEPfS_S_) ;  /* 0xffffff6014b47950 */ /* 0x000fec0003c3ffff */
        .type           $_Z10J_EVALUATEPfS_S_$_Z8J_2_2_15PfS_,@function
        .size           $_Z10J_EVALUATEPfS_S_$_Z8J_2_2_15PfS_,($_Z10J_EVALUATEPfS_S_$_Z8J_2_2_16PfS_ - $_Z10J_EVALUATEPfS_S_$_Z8J_2_2_15PfS_)
$_Z10J_EVALUATEPfS_S_$_Z8J_2_2_15PfS_:
[----:B------:R-:W-:Y:S01]  /*9d30*/  HFMA2 R4, -RZ, RZ, 0, 0 ;  /* 0x00000000ff047431 */ /* 0x000fe200000001ff */
[----:B------:R-:W-:Y:S06]  /*9d40*/  RET.REL.NODEC R20 `(_Z10J_EVALUATEPfS_S_) ;  /* 0xffffff6014ac7950 */ /* 0x000fec0003c3ffff */
        .type           $_Z10J_EVALUATEPfS_S_$_Z8J_2_2_16PfS_,@function
        .size           $_Z10J_EVALUATEPfS_S_$_Z8J_2_2_16PfS_,($_Z10J_EVALUATEPfS_S_$_Z8J_2_2_17PfS_ - $_Z10J_EVALUATEPfS_S_$_Z8J_2_2_16PfS_)
$_Z10J_EVALUATEPfS_S_$_Z8J_2_2_16PfS_:
[----:B------:R-:W-:Y:S01]  /*9d50*/  IMAD.MOV.U32 R4, RZ, RZ, RZ ;  /* 0x000000ffff047224 */ /* 0x000fe200078e00ff */
[----:B------:R-:W-:Y:S06]  /*9d60*/  RET.REL.NODEC R20 `(_Z10J_EVALUATEPfS_S_) ;  /* 0xffffff6014a47950 */ /* 0x000fec0003c3ffff */
        .type           $_Z10J_EVALUATEPfS_S_$_Z8J_2_2_17PfS_,@function
        .size           $_Z10J_EVALUATEPfS_S_$_Z8J_2_2_17PfS_,($_Z10J_EVALUATEPfS_S_$_Z8J_2_2_18PfS_ - $_Z10J_EVALUATEPfS_S_$_Z8J_2_2_17PfS_)
$_Z10J_EVALUATEPfS_S_$_Z8J_2_2_17PfS_:
[----:B------:R-:W-:Y:S01]  /*9d70*/  MOV R4, RZ ;  /* 0x000000ff00047202 */ /* 0x000fe20000000f00 */
[----:B------:R-:W-:Y:S06]  /*9d80*/  RET.REL.NODEC R20 `(_Z10J_EVALUATEPfS_S_) ;  /* 0xffffff60149c7950 */ /* 0x000fec0003c3ffff */
        .type           $_Z10J_EVALUATEPfS_S_$_Z8J_2_2_18PfS_,@function
        .size           $_Z10J_EVALUATEPfS_S_$_Z8J_2_2_18PfS_,($_Z10J_EVALUATEPfS_S_$_Z8J_2_2_19PfS_ - $_Z10J_EVALUATEPfS_S_$_Z8J_2_2_18PfS_)
$_Z10J_EVALUATEPfS_S_$_Z8J_2_2_18PfS_:
[----:B------:R-:W-:Y:S01]  /*9d90*/  IMAD.MOV.U32 R4, RZ, RZ, RZ ;  /* 0x000000ffff047224 */ /* 0x000fe200078e00ff */
[----:B------:R-:W-:Y:S06]  /*9da0*/  RET.REL.NODEC R20 `(_Z10J_EVALUATEPfS_S_) ;  /* 0xffffff6014947950 */ /* 0x000fec0003c3ffff */
        .type           $_Z10J_EVALUATEPfS_S_$_Z8J_2_2_19PfS_,@function
        .size           $_Z10J_EVALUATEPfS_S_$_Z8J_2_2_19PfS_,($_Z10J_EVALUATEPfS_S_$_Z8J_2_2_20PfS_ - $_Z10J_EVALUATEPfS_S_$_Z8J_2_2_19PfS_)
$_Z10J_EVALUATEPfS_S_$_Z8J_2_2_19PfS_:
[----:B------:R-:W-:Y:S01]  /*9db0*/  HFMA2 R4, -RZ, RZ, 0, 0 ;  /* 0x00000000ff047431 */ /* 0x000fe200000001ff */
[----:B------:R-:W-:Y:S06]  /*9dc0*/  RET.REL.NODEC R20 `(_Z10J_EVALUATEPfS_S_) ;  /* 0xffffff60148c7950 */ /* 0x000fec0003c3ffff */
        .type           $_Z10J_EVALUATEPfS_S_$_Z8J_2_2_20PfS_,@function
        .size           $_Z10J_EVALUATEPfS_S_$_Z8J_2_2_20PfS_,($_Z10J_EVALUATEPfS_S_$_Z8J_2_2_21PfS_ - $_Z10J_EVALUATEPfS_S_$_Z8J_2_2_20PfS_)
$_Z10J_EVALUATEPfS_S_$_Z8J_2_2_20PfS_:
[----:B------:R-:W-:Y:S01]  /*9dd0*/  IMAD.MOV.U32 R4, RZ, RZ, RZ ;  /* 0x000000ffff047224 */ /* 0x000fe200078e00ff */
[----:B------:R-:W-:Y:S06]  /*9de0*/  RET.REL.NODEC R20 `(_Z10J_EVALUATEPfS_S_) ;  /* 0xffffff6014847950 */ /* 0x000fec0003c3ffff */
        .type           $_Z10J_EVALUATEPfS_S_$_Z8J_2_2_21PfS_,@function
        .size           $_Z10J_EVALUATEPfS_S_$_Z8J_2_2_21PfS_,($_Z10J_EVALUATEPfS_S_$_Z8J_2_3_10PfS_ - $_Z10J_EVALUATEPfS_S_$_Z8J_2_2_21PfS_)
$_Z10J_EVALUATEPfS_S_$_Z8J_2_2_21PfS_:
[----:B------:R-:W-:Y:S01]  /*9df0*/  MOV R4, RZ ;  /* 0x000000ff00047202 */ /* 0x000fe20000000f00 */
[----:B------:R-:W-:Y:S06]  /*9e00*/  RET.REL.NODEC R20 `(_Z10J_EVALUATEPfS_S_) ;  /* 0xffffff60147c7950 */ /* 0x000fec0003c3ffff */
        .type           $_Z10J_EVALUATEPfS_S_$_Z8J_2_3_10PfS_,@function
        .size           $_Z10J_EVALUATEPfS_S_$_Z8J_2_3_10PfS_,($_Z10J_EVALUATEPfS_S_$_Z8J_2_3_11PfS_ - $_Z10J_EVALUATEPfS_S_$_Z8J_2_3_10PfS_)
$_Z10J_EVALUATEPfS_S_$_Z8J_2_3_10PfS_:
[----:B------:R-:W-:Y:S01]  /*9e10*/  IMAD.MOV.U32 R4, RZ, RZ, RZ ;  /* 0x000000ffff047224 */ /* 0x000fe200078e00ff */
[----:B------:R-:W-:Y:S06]  /*9e20*/  RET.REL.NODEC R20 `(_Z10J_EVALUATEPfS_S_) ;  /* 0xffffff6014747950 */ /* 0x000fec0003c3ffff */
        .type           $_Z10J_EVALUATEPfS_S_$_Z8J_2_3_11PfS_,@function
        .size           $_Z10J_EVALUATEPfS_S_$_Z8J_2_3_11PfS_,($_Z10J_EVALUATEPfS_S_$_Z8J_2_3_12PfS_ - $_Z10J_EVALUATEPfS_S_$_Z8J_2_3_11PfS_)
$_Z10J_EVALUATEPfS_S_$_Z8J_2_3_11PfS_:
[----:B------:R-:W-:Y:S01]  /*9e30*/  HFMA2 R4, -RZ, RZ, 0, 0 ;  /* 0x00000000ff047431 */ /* 0x000fe200000001ff */
[----:B------:R-:W-:Y:S06]  /*9e40*/  RET.REL.NODEC R20 `(_Z10J_EVALUATEPfS_S_) ;  /* 0xffffff60146c7950 */ /* 0x000fec0003c3ffff */
        .type           $_Z10J_EVALUATEPfS_S_$_Z8J_2_3_12PfS_,@function
        .size           $_Z10J_EVALUATEPfS_S_$_Z8J_2_3_12PfS_,($_Z10J_EVALUATEPfS_S_$_Z8J_2_3_13PfS_ - $_Z10J_EVALUATEPfS_S_$_Z8J_2_3_12PfS_)
$_Z10J_EVALUATEPfS_S_$_Z8J_2_3_12PfS_:
[----:B------:R-:W-:Y:S01]  /*9e50*/  IMAD.MOV.U32 R4, RZ, RZ, RZ ;  /* 0x000000ffff047224 */ /* 0x000fe200078e00ff */
[----:B------:R-:W-:Y:S06]  /*9e60*/  RET.REL.NODEC R20 `(_Z10J_EVALUATEPfS_S_) ;  /* 0xffffff6014647950 */ /* 0x000fec0003c3ffff */
        .type           $_Z10J_EVALUATEPfS_S_$_Z8J_2_3_13PfS_,@function
        .size           $_Z10J_EVALUATEPfS_S_$_Z8J_2_3_13PfS_,($_Z10J_EVALUATEPfS_S_$_Z8J_2_3_14PfS_ - $_Z10J_EVALUATEPfS_S_$_Z8J_2_3_13PfS_)
$_Z10J_EVALUATEPfS_S_$_Z8J_2_3_13PfS_:
[----:B------:R-:W-:Y:S01]  /*9e70*/  MOV R4, RZ ;  /* 0x000000ff00047202 */ /* 0x000fe20000000f00 */
[----:B------:R-:W-:Y:S06]  /*9e80*/  RET.REL.NODEC R20 `(_Z10J_EVALUATEPfS_S_) ;  /* 0xffffff60145c7950 */ /* 0x000fec0003c3ffff */
        .type           $_Z10J_EVALUATEPfS_S_$_Z8J_2_3_14PfS_,@function
        .size           $_Z10J_EVALUATEPfS_S_$_Z8J_2_3_14PfS_,($_Z10J_EVALUATEPfS_S_$_Z8J_2_3_15PfS_ - $_Z10J_EVALUATEPfS_S_$_Z8J_2_3_14PfS_)
$_Z10J_EVALUATEPfS_S_$_Z8J_2_3_14PfS_:
[----:B------:R-:W-:Y:S01]  /*9e90*/  IMAD.MOV.U32 R4, RZ, RZ, RZ ;  /* 0x000000ffff047224 */ /* 0x000fe200078e00ff */
[----:B------:R-:W-:Y:S06]  /*9ea0*/  RET.REL.NODEC R20 `(_Z10J_EVALUATEPfS_S_) ;  /* 0xffffff6014547950 */ /* 0x000fec0003c3ffff */
        .type           $_Z10J_EVALUATEPfS_S_$_Z8J_2_3_15PfS_,@function
        .size           $_Z10J_EVALUATEPfS_S_$_Z8J_2_3_15PfS_,($_Z10J_EVALUATEPfS_S_$_Z8J_2_3_16PfS_ - $_Z10J_EVALUATEPfS_S_$_Z8J_2_3_15PfS_)
$_Z10J_EVALUATEPfS_S_$_Z8J_2_3_15PfS_:
[----:B------:R-:W-:Y:S01]  /*9eb0*/  HFMA2 R4, -RZ, RZ, 0, 0 ;  /* 0x00000000ff047431 */ /* 0x000fe200000001ff */
[----:B------:R-:W-:Y:S06]  /*9ec0*/  RET.REL.NODEC R20 `(_Z10J_EVALUATEPfS_S_) ;  /* 0xffffff60144c7950 */ /* 0x000fec0003c3ffff */
        .type           $_Z10J_EVALUATEPfS_S_$_Z8J_2_3_16PfS_,@function
        .size           $_Z10J_EVALUATEPfS_S_$_Z8J_2_3_16PfS_,($_Z10J_EVALUATEPfS_S_$_Z8J_2_3_17PfS_ - $_Z10J_EVALUATEPfS_S_$_Z8J_2_3_16PfS_)
$_Z10J_EVALUATEPfS_S_$_Z8J_2_3_16PfS_:
[----:B------:R-:W-:Y:S01]  /*9ed0*/  IMAD.MOV.U32 R4, RZ, RZ, RZ ;  /* 0x000000ffff047224 */ /* 0x000fe200078e00ff */
[----:B------:R-:W-:Y:S06]  /*9ee0*/  RET.REL.NODEC R20 `(_Z10J_EVALUATEPfS_S_) ;  /* 0xffffff6014447950 */ /* 0x000fec0003c3ffff */
        .type           $_Z10J_EVALUATEPfS_S_$_Z8J_2_3_17PfS_,@function
        .size           $_Z10J_EVALUATEPfS_S_$_Z8J_2_3_17PfS_,($_Z10J_EVALUATEPfS_S_$_Z8J_2_3_18PfS_ - $_Z10J_EVALUATEPfS_S_$_Z8J_2_3_17PfS_)
$_Z10J_EVALUATEPfS_S_$_Z8J_2_3_17PfS_:
[----:B------:R-:W-:Y:S01]  /*9ef0*/  MOV R4, RZ ;  /* 0x000000ff00047202 */ /* 0x000fe20000000f00 */
[----:B------:R-:W-:Y:S06]  /*9f00*/  RET.REL.NODEC R20 `(_Z10J_EVALUATEPfS_S_) ;  /* 0xffffff60143c7950 */ /* 0x000fec0003c3ffff */
        .type           $_Z10J_EVALUATEPfS_S_$_Z8J_2_3_18PfS_,@function
        .size           $_Z10J_EVALUATEPfS_S_$_Z8J_2_3_18PfS_,($_Z10J_EVALUATEPfS_S_$_Z8J_2_3_19PfS_ - $_Z10J_EVALUATEPfS_S_$_Z8J_2_3_18PfS_)
$_Z10J_EVALUATEPfS_S_$_Z8J_2_3_18PfS_:
[----:B------:R-:W-:Y:S01]  /*9f10*/  IMAD.MOV.U32 R4, RZ, RZ, RZ ;  /* 0x000000ffff047224 */ /* 0x000fe200078e00ff */
[----:B------:R-:W-:Y:S06]  /*9f20*/  RET.REL.NODEC R20 `(_Z10J_EVALUATEPfS_S_) ;  /* 0xffffff6014347950 */ /* 0x000fec0003c3ffff */
        .type           $_Z10J_EVALUATEPfS_S_$_Z8J_2_3_19PfS_,@function
        .size           $_Z10J_EVALUATEPfS_S_$_Z8J_2_3_19PfS_,($_Z10J_EVALUATEPfS_S_$_Z8J_2_3_20PfS_ - $_Z10J_EVALUATEPfS_S_$_Z8J_2_3_19PfS_)
$_Z10J_EVALUATEPfS_S_$_Z8J_2_3_19PfS_:
[----:B------:R-:W-:Y:S01]  /*9f30*/  HFMA2 R4, -RZ, RZ, 0, 0 ;  /* 0x00000000ff047431 */ /* 0x000fe200000001ff */
[----:B------:R-:W-:Y:S06]  /*9f40*/  RET.REL.NODEC R20 `(_Z10J_EVALUATEPfS_S_) ;  /* 0xffffff60142c7950 */ /* 0x000fec0003c3ffff */
        .type           $_Z10J_EVALUATEPfS_S_$_Z8J_2_3_20PfS_,@function
        .size           $_Z10J_EVALUATEPfS_S_$_Z8J_2_3_20PfS_,($_Z10J_EVALUATEPfS_S_$_Z8J_2_3_21PfS_ - $_Z10J_EVALUATEPfS_S_$_Z8J_2_3_20PfS_)
$_Z10J_EVALUATEPfS_S_$_Z8J_2_3_20PfS_:
[----:B------:R-:W-:Y:S01]  /*9f50*/  IMAD.MOV.U32 R4, RZ, RZ, RZ ;  /* 0x000000ffff047224 */ /* 0x000fe200078e00ff */
[----:B------:R-:W-:Y:S06]  /*9f60*/  RET.REL.NODEC R20 `(_Z10J_EVALUATEPfS_S_) ;  /* 0xffffff6014247950 */ /* 0x000fec0003c3ffff */
        .type           $_Z10J_EVALUATEPfS_S_$_Z8J_2_3_21PfS_,@function
        .size           $_Z10J_EVALUATEPfS_S_$_Z8J_2_3_21PfS_,($_Z10J_EVALUATEPfS_S_$_Z8J_2_4_10PfS_ - $_Z10J_EVALUATEPfS_S_$_Z8J_2_3_21PfS_)
$_Z10J_EVALUATEPfS_S_$_Z8J_2_3_21PfS_:
[----:B------:R-:W-:Y:S01]  /*9f70*/  MOV R4, RZ ;  /* 0x000000ff00047202 */ /* 0x000fe20000000f00 */
[----:B------:R-:W-:Y:S06]  /*9f80*/  RET.REL.NODEC R20 `(_Z10J_EVALUATEPfS_S_) ;  /* 0xffffff60141c7950 */ /* 0x000fec0003c3ffff */
        .type           $_Z10J_EVALUATEPfS_S_$_Z8J_2_4_10PfS_,@function
        .size           $_Z10J_EVALUATEPfS_S_$_Z8J_2_4_10PfS_,($_Z10J_EVALUATEPfS_S_$_Z8J_2_4_11PfS_ - $_Z10J_EVALUATEPfS_S_$_Z8J_2_4_10PfS_)
$_Z10J_EVALUATEPfS_S_$_Z8J_2_4_10PfS_:
[----:B------:R-:W-:Y:S01]  /*9f90*/  IMAD.MOV.U32 R4, RZ, RZ, RZ ;  /* 0x000000ffff047224 */ /* 0x000fe200078e00ff */
[----:B------:R-:W-:Y:S06]  /*9fa0*/  RET.REL.NODEC R20 `(_Z10J_EVALUATEPfS_S_) ;  /* 0xffffff6014147950 */ /* 0x000fec0003c3ffff */
        .type           $_Z10J_EVALUATEPfS_S_$_Z8J_2_4_11PfS_,@function
        .size           $_Z10J_EVALUATEPfS_S_$_Z8J_2_4_11PfS_,($_Z10J_EVALUATEPfS_S_$_Z8J_2_4_12PfS_ - $_Z10J_EVALUATEPfS_S_$_Z8J_2_4_11PfS_)
$_Z10J_EVALUATEPfS_S_$_Z8J_2_4_11PfS_:
[----:B------:R-:W-:Y:S01]  /*9fb0*/  HFMA2 R4, -RZ, RZ, 0, 0 ;  /* 0x00000000ff047431 */ /* 0x000fe200000001ff */
[----:B------:R-:W-:Y:S06]  /*9fc0*/  RET.REL.NODEC R20 `(_Z10J_EVALUATEPfS_S_) ;  /* 0xffffff60140c7950 */ /* 0x000fec0003c3ffff */
        .type           $_Z10J_EVALUATEPfS_S_$_Z8J_2_4_12PfS_,@function
        .size           $_Z10J_EVALUATEPfS_S_$_Z8J_2_4_12PfS_,($_Z10J_EVALUATEPfS_S_$_Z8J_2_4_13PfS_ - $_Z10J_EVALUATEPfS_S_$_Z8J_2_4_12PfS_)
$_Z10J_EVALUATEPfS_S_$_Z8J_2_4_12PfS_:
[----:B------:R-:W-:Y:S01]  /*9fd0*/  IMAD.MOV.U32 R4, RZ, RZ, RZ ;  /* 0x000000ffff047224 */ /* 0x000fe200078e00ff */
[----:B------:R-:W-:Y:S06]  /*9fe0*/  RET.REL.NODEC R20 `(_Z10J_EVALUATEPfS_S_) ;  /* 0xffffff6014047950 */ /* 0x000fec0003c3ffff */
        .type           $_Z10J_EVALUATEPfS_S_$_Z8J_2_4_13PfS_,@function
        .size           $_Z10J_EVALUATEPfS_S_$_Z8J_2_4_13PfS_,($_Z10J_EVALUATEPfS_S_$_Z8J_2_4_14PfS_ - $_Z10J_EVALUATEPfS_S_$_Z8J_2_4_13PfS_)
$_Z10J_EVALUATEPfS_S_$_Z8J_2_4_13PfS_:
[----:B------:R-:W-:Y:S01]  /*9ff0*/  MOV R4, RZ ;  /* 0x000000ff00047202 */ /* 0x000fe20000000f00 */
[----:B------:R-:W-:Y:S06]  /*a000*/  RET.REL.NODEC R20 `(_Z10J_EVALUATEPfS_S_) ;  /* 0xffffff5c14fc7950 */ /* 0x000fec0003c3ffff */
        .type           $_Z10J_EVALUATEPfS_S_$_Z8J_2_4_14PfS_,@function
        .size           $_Z10J_EVALUATEPfS_S_$_Z8J_2_4_14PfS_,($_Z10J_EVALUATEPfS_S_$_Z8J_2_4_15PfS_ - $_Z10J_EVALUATEPfS_S_$_Z8J_2_4_14PfS_)
$_Z10J_EVALUATEPfS_S_$_Z8J_2_4_14PfS_:
[----:B------:R-:W-:Y:S01]  /*a010*/  IMAD.MOV.U32 R4, RZ, RZ, RZ ;  /* 0x000000ffff047224 */ /* 0x000fe200078e00ff */
[----:B------:R-:W-:Y:S06]  /*a020*/  RET.REL.NODEC R20 `(_Z10J_EVALUATEPfS_S_) ;  /* 0xffffff5c14f47950 */ /* 0x000fec0003c3ffff */
        .type           $_Z10J_EVALUATEPfS_S_$_Z8J_2_4_15PfS_,@function
        .size           $_Z10J_EVALUATEPfS_S_$_Z8J_2_4_15PfS_,($_Z10J_EVALUATEPfS_S_$_Z8J_2_4_16PfS_ - $_Z10J_EVALUATEPfS_S_$_Z8J_2_4_15PfS_)
$_Z10J_EVALUATEPfS_S_$_Z8J_2_4_15PfS_:
[----:B------:R-:W-:Y:S01]  /*a030*/  HFMA2 R4, -RZ, RZ, 0, 0 ;  /* 0x00000000ff047431 */ /* 0x000fe200000001ff */
[----:B------:R-:W-:Y:S06]  /*a040*/  RET.REL.NODEC R20 `(_Z10J_EVALUATEPfS_S_) ;  /* 0xffffff5c14ec7950 */ /* 0x000fec0003c3ffff */
        .type           $_Z10J_EVALUATEPfS_S_$_Z8J_2_4_16PfS_,@function
        .size           $_Z10J_EVALUATEPfS_S_$_Z8J_2_4_16PfS_,($_Z10J_EVALUATEPfS_S_$_Z8J_2_4_17PfS_ - $_Z10J_EVALUATEPfS_S_$_Z8J_2_4_16PfS_)
$_Z10J_EVALUATEPfS_S_$_Z8J_2_4_16PfS_:
[----:B------:R-:W-:Y:S01]  /*a050*/  IMAD.MOV.U32 R4, RZ, RZ, RZ ;  /* 0x000000ffff047224 */ /* 0x000fe200078e00ff */
[----:B------:R-:W-:Y:S06]  /*a060*/  RET.REL.NODEC R20 `(_Z10J_EVALUATEPfS_S_) ;  /* 0xffffff5c14e47950 */ /* 0x000fec0003c3ffff */
        .type           $_Z10J_EVALUATEPfS_S_$_Z8J_2_4_17PfS_,@function
        .size           $_Z10J_EVALUATEPfS_S_$_Z8J_2_4_17PfS_,($_Z10J_EVALUATEPfS_S_$_Z8J_2_4_18PfS_ - $_Z10J_EVALUATEPfS_S_$_Z8J_2_4_17PfS_)
$_Z10J_EVALUATEPfS_S_$_Z8J_2_4_17PfS_:
[----:B------:R-:W-:Y:S01]  /*a070*/  MOV R4, RZ ;  /* 0x000000ff00047202 */ /* 0x000fe20000000f00 */
[----:B------:R-:W-:Y:S06]  /*a080*/  RET.REL.NODEC R20 `(_Z10J_EVALUATEPfS_S_) ;  /* 0xffffff5c14dc7950 */ /* 0x000fec0003c3ffff */
        .type           $_Z10J_EVALUATEPfS_S_$_Z8J_2_4_18PfS_,@function
        .size           $_Z10J_EVALUATEPfS_S_$_Z8J_2_4_18PfS_,($_Z10J_EVALUATEPfS_S_$_Z8J_2_4_19PfS_ - $_Z10J_EVALUATEPfS_S_$_Z8J_2_4_18PfS_)
$_Z10J_EVALUATEPfS_S_$_Z8J_2_4_18PfS_:
[----:B------:R-:W-:Y:S01]  /*a090*/  IMAD.MOV.U32 R4, RZ, RZ, RZ ;  /* 0x000000ffff047224 */ /* 0x000fe200078e00ff */
[----:B------:R-:W-:Y:S06]  /*a0a0*/  RET.REL.NODEC R20 `(_Z10J_EVALUATEPfS_S_) ;  /* 0xffffff5c14d47950 */ /* 0x000fec0003c3ffff */
        .type           $_Z10J_EVALUATEPfS_S_$_Z8J_2_4_19PfS_,@function
        .size           $_Z10J_EVALUATEPfS_S_$_Z8J_2_4_19PfS_,($_Z10J_EVALUATEPfS_S_$_Z8J_2_4_20PfS_ - $_Z10J_EVALUATEPfS_S_$_Z8J_2_4_19PfS_)
$_Z10J_EVALUATEPfS_S_$_Z8J_2_4_19PfS_:
[----:B------:R-:W-:Y:S01]  /*a0b0*/  HFMA2 R4, -RZ, RZ, 0, 0 ;  /* 0x00000000ff047431 */ /* 0x000fe200000001ff */
[----:B------:R-:W-:Y:S06]  /*a0c0*/  RET.REL.NODEC R20 `(_Z10J_EVALUATEPfS_S_) ;  /* 0xffffff5c14cc7950 */ /* 0x000fec0003c3ffff */
        .type           $_Z10J_EVALUATEPfS_S_$_Z8J_2_4_20PfS_,@function
        .size           $_Z10J_EVALUATEPfS_S_$_Z8J_2_4_20PfS_,($_Z10J_EVALUATEPfS_S_$_Z8J_2_4_21PfS_ - $_Z10J_EVALUATEPfS_S_$_Z8J_2_4_20PfS_)
$_Z10J_EVALUATEPfS_S_$_Z8J_2_4_20PfS_:
[----:B------:R-:W-:Y:S01]  /*a0d0*/  IMAD.MOV.U32 R4, RZ, RZ, RZ ;  /* 0x000000ffff047224 */ /* 0x000fe200078e00ff */
[----:B------:R-:W-:Y:S06]  /*a0e0*/  RET.REL.NODEC R20 `(_Z10J_EVALUATEPfS_S_) ;  /* 0xffffff5c14c47950 */ /* 0x000fec0003c3ffff */
        .type           $_Z10J_EVALUATEPfS_S_$_Z8J_2_4_21PfS_,@function
        .size           $_Z10J_EVALUATEPfS_S_$_Z8J_2_4_21PfS_,($_Z10J_EVALUATEPfS_S_$_Z8J_2_5_10PfS_ - $_Z10J_EVALUATEPfS_S_$_Z8J_2_4_21PfS_)
$_Z10J_EVALUATEPfS_S_$_Z8J_2_4_21PfS_:
[----:B------:R-:W-:Y:S01]  /*a0f0*/  MOV R4, RZ ;  /* 0x000000ff00047202 */ /* 0x000fe20000000f00 */
[----:B------:R-:W-:Y:S06]  /*a100*/  RET.REL.NODEC R20 `(_Z10J_EVALUATEPfS_S_) ;  /* 0xffffff5c14bc7950 */ /* 0x000fec0003c3ffff */
        .type           $_Z10J_EVALUATEPfS_S_$_Z8J_2_5_10PfS_,@function
        .size           $_Z10J_EVALUATEPfS_S_$_Z8J_2_5_10PfS_,($_Z10J_EVALUATEPfS_S_$_Z8J_2_5_11PfS_ - $_Z10J_EVALUATEPfS_S_$_Z8J_2_5_10PfS_)
$_Z10J_EVALUATEPfS_S_$_Z8J_2_5_10PfS_:
[----:B------:R-:W-:Y:S01]  /*a110*/  IMAD.MOV.U32 R4, RZ, RZ, RZ ;  /* 0x000000ffff047224 */ /* 0x000fe200078e00ff */
[----:B------:R-:W-:Y:S06]  /*a120*/  RET.REL.NODEC R20 `(_Z10J_EVALUATEPfS_S_) ;  /* 0xffffff5c14b47950 */ /* 0x000fec0003c3ffff */
        .type           $_Z10J_EVALUATEPfS_S_$_Z8J_2_5_11PfS_,@function
        .size           $_Z10J_EVALUATEPfS_S_$_Z8J_2_5_11PfS_,($_Z10J_EVALUATEPfS_S_$_Z8J_2_5_12PfS_ - $_Z10J_EVALUATEPfS_S_$_Z8J_2_5_11PfS_)
$_Z10J_EVALUATEPfS_S_$_Z8J_2_5_11PfS_:
[----:B------:R-:W-:Y:S01]  /*a130*/  HFMA2 R4, -RZ, RZ, 0, 0 ;  /* 0x00000000ff047431 */ /* 0x000fe200000001ff */
[----:B------:R-:W-:Y:S06]  /*a140*/  RET.REL.NODEC R20 `(_Z10J_EVALUATEPfS_S_) ;  /* 0xffffff5c14ac7950 */ /* 0x000fec0003c3ffff */
        .type           $_Z10J_EVALUATEPfS_S_$_Z8J_2_5_12PfS_,@function
        .size           $_Z10J_EVALUATEPfS_S_$_Z8J_2_5_12PfS_,($_Z10J_EVALUATEPfS_S_$_Z8J_2_5_13PfS_ - $_Z10J_EVALUATEPfS_S_$_Z8J_2_5_12PfS_)
$_Z10J_EVALUATEPfS_S_$_Z8J_2_5_12PfS_:
[----:B------:R-:W-:Y:S01]  /*a150*/  IMAD.MOV.U32 R4, RZ, RZ, RZ ;  /* 0x000000ffff047224 */ /* 0x000fe200078e00ff */
[----:B------:R-:W-:Y:S06]  /*a160*/  RET.REL.NODEC R20 `(_Z10J_EVALUATEPfS_S_) ;  /* 0xffffff5c14a47950 */ /* 0x000fec0003c3ffff */
        .type           $_Z10J_EVALUATEPfS_S_$_Z8J_2_5_13PfS_,@function
        .size           $_Z10J_EVALUATEPfS_S_$_Z8J_2_5_13PfS_,($_Z10J_EVALUATEPfS_S_$_Z8J_2_5_14PfS_ - $_Z10J_EVALUATEPfS_S_$_Z8J_2_5_13PfS_)
$_Z10J_EVALUATEPfS_S_$_Z8J_2_5_13PfS_:
[----:B------:R-:W-:Y:S01]  /*a170*/  MOV R4, RZ ;  /* 0x000000ff00047202 */ /* 0x000fe20000000f00 */
[----:B------:R-:W-:Y:S06]  /*a180*/  RET.REL.NODEC R20 `(_Z10J_EVALUATEPfS_S_) ;  /* 0xffffff5c149c7950 */ /* 0x000fec0003c3ffff */
        .type           $_Z10J_EVALUATEPfS_S_$_Z8J_2_5_14PfS_,@function
        .size           $_Z10J_EVALUATEPfS_S_$_Z8J_2_5_14PfS_,($_Z10J_EVALUATEPfS_S_$_Z8J_2_5_15PfS_ - $_Z10J_EVALUATEPfS_S_$_Z8J_2_5_14PfS_)
$_Z10J_EVALUATEPfS_S_$_Z8J_2_5_14PfS_:
[----:B------:R-:W-:Y:S01]  /*a190*/  IMAD.MOV.U32 R4, RZ, RZ, RZ ;  /* 0x000000ffff047224 */ /* 0x000fe200078e00ff */
[----:B------:R-:W-:Y:S06]  /*a1a0*/  RET.REL.NODEC R20 `(_Z10J_EVALUATEPfS_S_) ;  /* 0xffffff5c14947950 */ /* 0x000fec0003c3ffff */
        .type           $_Z10J_EVALUATEPfS_S_$_Z8J_2_5_15PfS_,@function
        .size           $_Z10J_EVALUATEPfS_S_$_Z8J_2_5_15PfS_,($_Z10J_EVALUATEPfS_S_$_Z8J_2_5_16PfS_ - $_Z10J_EVALUATEPfS_S_$_Z8J_2_5_15PfS_)
$_Z10J_EVALUATEPfS_S_$_Z8J_2_5_15PfS_:
[----:B------:R-:W-:Y:S01]  /*a1b0*/  HFMA2 R4, -RZ, RZ, 0, 0 ;  /* 0x00000000ff047431 */ /* 0x000fe200000001ff */
[----:B------:R-:W-:Y:S06]  /*a1c0*/  RET.REL.NODEC R20 `(_Z10J_EVALUATEPfS_S_) ;  /* 0xffffff5c148c7950 */ /* 0x000fec0003c3ffff */
        .type           $_Z10J_EVALUATEPfS_S_$_Z8J_2_5_16PfS_,@function
        .size           $_Z10J_EVALUATEPfS_S_$_Z8J_2_5_16PfS_,($_Z10J_EVALUATEPfS_S_$_Z8J_2_5_17PfS_ - $_Z10J_EVALUATEPfS_S_$_Z8J_2_5_16PfS_)
$_Z10J_EVALUATEPfS_S_$_Z8J_2_5_16PfS_:
[----:B------:R-:W-:Y:S01]  /*a1d0*/  IMAD.MOV.U32 R4, RZ, RZ, RZ ;  /* 0x000000ffff047224 */ /* 0x000fe200078e00ff */
[----:B------:R-:W-:Y:S06]  /*a1e0*/  RET.REL.NODEC R20 `(_Z10J_EVALUATEPfS_S_) ;  /* 0xffffff5c14847950 */ /* 0x000fec0003c3ffff */
        .type           $_Z10J_EVALUATEPfS_S_$_Z8J_2_5_17PfS_,@function
        .size           $_Z10J_EVALUATEPfS_S_$_Z8J_2_5_17PfS_,($_Z10J_EVALUATEPfS_S_$_Z8J_2_5_18PfS_ - $_Z10J_EVALUATEPfS_S_$_Z8J_2_5_17PfS_)
$_Z10J_EVALUATEPfS_S_$_Z8J_2_5_17PfS_:
[----:B------:R-:W-:Y:S01]  /*a1f0*/  MOV R4, RZ ;  /* 0x000000ff00047202 */ /* 0x000fe20000000f00 */
[----:B------:R-:W-:Y:S06]  /*a200*/  RET.REL.NODEC R20 `(_Z10J_EVALUATEPfS_S_) ;  /* 0xffffff5c147c7950 */ /* 0x000fec0003c3ffff */
        .type           $_Z10J_EVALUATEPfS_S_$_Z8J_2_5_18PfS_,@function
        .size           $_Z10J_EVALUATEPfS_S_$_Z8J_2_5_18PfS_,($_Z10J_EVALUATEPfS_S_$_Z8J_2_5_19PfS_ - $_Z10J_EVALUATEPfS_S_$_Z8J_2_5_18PfS_)
$_Z10J_EVALUATEPfS_S_$_Z8J_2_5_18PfS_:
[----:B------:R-:W-:Y:S01]  /*a210*/  IMAD.MOV.U32 R4, RZ, RZ, RZ ;  /* 0x000000ffff047224 */ /* 0x000fe200078e00ff */
[----:B------:R-:W-:Y:S06]  /*a220*/  RET.REL.NODEC R20 `(_Z10J_EVALUATEPfS_S_) ;  /* 0xffffff5c14747950 */ /* 0x000fec0003c3ffff */
        .type           $_Z10J_EVALUATEPfS_S_$_Z8J_2_5_19PfS_,@function
        .size           $_Z10J_EVALUATEPfS_S_$_Z8J_2_5_19PfS_,($_Z10J_EVALUATEPfS_S_$_Z8J_2_5_20PfS_ - $_Z10J_EVALUATEPfS_S_$_Z8J_2_5_19PfS_)
$_Z10J_EVALUATEPfS_S_$_Z8J_2_5_19PfS_:
[----:B------:R-:W-:Y:S01]  /*a230*/  HFMA2 R4, -RZ, RZ, 0, 0 ;  /* 0x00000000ff047431 */ /* 0x000fe200000001ff */
[----:B------:R-:W-:Y:S06]  /*a240*/  RET.REL.NODEC R20 `(_Z10J_EVALUATEPfS_S_) ;  /* 0xffffff5c146c7950 */ /* 0x000fec0003c3ffff */
        .type           $_Z10J_EVALUATEPfS_S_$_Z8J_2_5_20PfS_,@function
        .size           $_Z10J_EVALUATEPfS_S_$_Z8J_2_5_20PfS_,($_Z10J_EVALUATEPfS_S_$_Z8J_2_5_21PfS_ - $_Z10J_EVALUATEPfS_S_$_Z8J_2_5_20PfS_)
$_Z10J_EVALUATEPfS_S_$_Z8J_2_5_20PfS_:
[----:B------:R-:W-:Y:S01]  /*a250*/  IMAD.MOV.U32 R4, RZ, RZ, RZ ;  /* 0x000000ffff047224 */ /* 0x000fe200078e00ff */
[----:B------:R-:W-:Y:S06]  /*a260*/  RET.REL.NODEC R20 `(_Z10J_EVALUATEPfS_S_) ;  /* 0xffffff5c14647950 */ /* 0x000fec0003c3ffff */
        .type           $_Z10J_EVALUATEPfS_S_$_Z8J_2_5_21PfS_,@function
        .size           $_Z10J_EVALUATEPfS_S_$_Z8J_2_5_21PfS_,($_Z10J_EVALUATEPfS_S_$_Z8J_2_6_10PfS_ - $_Z10J_EVALUATEPfS_S_$_Z8J_2_5_21PfS_)
$_Z10J_EVALUATEPfS_S_$_Z8J_2_5_21PfS_:
[----:B------:R-:W-:Y:S01]  /*a270*/  MOV R4, RZ ;  /* 0x000000ff00047202 */ /* 0x000fe20000000f00 */
[----:B------:R-:W-:Y:S06]  /*a280*/  RET.REL.NODEC R20 `(_Z10J_EVALUATEPfS_S_) ;  /* 0xffffff5c145c7950 */ /* 0x000fec0003c3ffff */
        .type           $_Z10J_EVALUATEPfS_S_$_Z8J_2_6_10PfS_,@function
        .size           $_Z10J_EVALUATEPfS_S_$_Z8J_2_6_10PfS_,($_Z10J_EVALUATEPfS_S_$_Z8J_2_6_11PfS_ - $_Z10J_EVALUATEPfS_S_$_Z8J_2_6_10PfS_)
$_Z10J_EVALUATEPfS_S_$_Z8J_2_6_10PfS_:
[----:B------:R-:W-:Y:S01]  /*a290*/  IMAD.MOV.U32 R4, RZ, RZ, RZ ;  /* 0x000000ffff047224 */ /* 0x000fe200078e00ff */
[----:B------:R-:W-:Y:S06]  /*a2a0*/  RET.REL.NODEC R20 `(_Z10J_EVALUATEPfS_S_) ;  /* 0xffffff5c14547950 */ /* 0x000fec0003c3ffff */
        .type           $_Z10J_EVALUATEPfS_S_$_Z8J_2_6_11PfS_,@function
        .size           $_Z10J_EVALUATEPfS_S_$_Z8J_2_6_11PfS_,($_Z10J_EVALUATEPfS_S_$_Z8J_2_6_12PfS_ - $_Z10J_EVALUATEPfS_S_$_Z8J_2_6_11PfS_)
$_Z10J_EVALUATEPfS_S_$_Z8J_2_6_11PfS_:
[----:B------:R-:W-:Y:S01]  /*a2b0*/  HFMA2 R4, -RZ, RZ, 0, 0 ;  /* 0x00000000ff047431 */ /* 0x000fe200000001ff */
[----:B------:R-:W-:Y:S06]  /*a2c0*/  RET.REL.NODEC R20 `(_Z10J_EVALUATEPfS_S_) ;  /* 0xffffff5c144c7950 */ /* 0x000fec0003c3ffff */
        .type           $_Z10J_EVALUATEPfS_S_$_Z8J_2_6_12PfS_,@function
        .size           $_Z10J_EVALUATEPfS_S_$_Z8J_2_6_12PfS_,($_Z10J_EVALUATEPfS_S_$_Z8J_2_6_13PfS_ - $_Z10J_EVALUATEPfS_S_$_Z8J_2_6_12PfS_)
$_Z10J_EVALUATEPfS_S_$_Z8J_2_6_12PfS_:
[----:B------:R-:W-:Y:S01]  /*a2d0*/  IMAD.MOV.U32 R4, RZ, RZ, RZ ;  /* 0x000000ffff047224 */ /* 0x000fe200078e00ff */
[----:B------:R-:W-:Y:S06]  /*a2e0*/  RET.REL.NODEC R20 `(_Z10J_EVALUATEPfS_S_) ;  /* 0xffffff5c14447950 */ /* 0x000fec0003c3ffff */
        .type           $_Z10J_EVALUATEPfS_S_$_Z8J_2_6_13PfS_,@function
        .size           $_Z10J_EVALUATEPfS_S_$_Z8J_2_6_13PfS_,($_Z10J_EVALUATEPfS_S_$_Z8J_2_6_14PfS_ - $_Z10J_EVALUATEPfS_S_$_Z8J_2_6_13PfS_)
$_Z10J_EVALUATEPfS_S_$_Z8J_2_6_13PfS_:
[----:B------:R-:W-:Y:S01]  /*a2f0*/  MOV R4, RZ ;  /* 0x000000ff00047202 */ /* 0x000fe20000000f00 */
[----:B------:R-:W-:Y:S06]  /*a300*/  RET.REL.NODEC R20 `(_Z10J_EVALUATEPfS_S_) ;  /* 0xffffff5c143c7950 */ /* 0x000fec0003c3ffff */
        .type           $_Z10J_EVALUATEPfS_S_$_Z8J_2_6_14PfS_,@function
        .size           $_Z10J_EVALUATEPfS_S_$_Z8J_2_6_14PfS_,($_Z10J_EVALUATEPfS_S_$_Z8J_2_6_15PfS_ - $_Z10J_EVALUATEPfS_S_$_Z8J_2_6_14PfS_)
$_Z10J_EVALUATEPfS_S_$_Z8J_2_6_14PfS_:
        /* <DEDUP_REMOVED lines=10> */
        .type           $_Z10J_EVALUATEPfS_S_$_Z8J_2_6_15PfS_,@function
        .size           $_Z10J_EVALUATEPfS_S_$_Z8J_2_6_15PfS_,($_Z10J_EVALUATEPfS_S_$_Z8J_2_6_16PfS_ - $_Z10J_EVALUATEPfS_S_$_Z8J_2_6_15PfS_)
$_Z10J_EVALUATEPfS_S_$_Z8J_2_6_15PfS_:
[----:B------:R-:W-:Y:S01]  /*a3b0*/  IMAD.MOV.U32 R4, RZ, RZ, RZ ;  /* 0x000000ffff047224 */ /* 0x000fe200078e00ff */
[----:B------:R-:W-:Y:S06]  /*a3c0*/  RET.REL.NODEC R20 `(_Z10J_EVALUATEPfS_S_) ;  /* 0xffffff5c140c7950 */ /* 0x000fec0003c3ffff */
        .type           $_Z10J_EVALUATEPfS_S_$_Z8J_2_6_16PfS_,@function
        .size           $_Z10J_EVALUATEPfS_S_$_Z8J_2_6_16PfS_,($_Z10J_EVALUATEPfS_S_$_Z8J_2_6_17PfS_ - $_Z10J_EVALUATEPfS_S_$_Z8J_2_6_16PfS_)
$_Z10J_EVALUATEPfS_S_$_Z8J_2_6_16PfS_:
[----:B------:R-:W-:Y:S01]  /*a3d0*/  HFMA2 R4, -RZ, RZ, 0, 0 ;  /* 0x00000000ff047431 */ /* 0x000fe200000001ff */
[----:B------:R-:W-:Y:S06]  /*a3e0*/  RET.REL.NODEC R20 `(_Z10J_EVALUATEPfS_S_) ;  /* 0xffffff5c14047950 */ /* 0x000fec0003c3ffff */
        .type           $_Z10J_EVALUATEPfS_S_$_Z8J_2_6_17PfS_,@function
        .size           $_Z10J_EVALUATEPfS_S_$_Z8J_2_6_17PfS_,($_Z10J_EVALUATEPfS_S_$_Z8J_2_6_18PfS_ - $_Z10J_EVALUATEPfS_S_$_Z8J_2_6_17PfS_)
$_Z10J_EVALUATEPfS_S_$_Z8J_2_6_17PfS_:
[----:B------:R-:W-:Y:S01]  /*a3f0*/  IMAD.MOV.U32 R4, RZ, RZ, RZ ;  /* 0x000000ffff047224 */ /* 0x000fe200078e00ff */
[----:B------:R-:W-:Y:S06]  /*a400*/  RET.REL.NODEC R20 `(_Z10J_EVALUATEPfS_S_) ;  /* 0xffffff5814fc7950 */ /* 0x000fec0003c3ffff */
        .type           $_Z10J_EVALUATEPfS_S_$_Z8J_2_6_18PfS_,@function
        .size           $_Z10J_EVALUATEPfS_S_$_Z8J_2_6_18PfS_,($_Z10J_EVALUATEPfS_S_$_Z8J_2_6_19PfS_ - $_Z10J_EVALUATEPfS_S_$_Z8J_2_6_18PfS_)
$_Z10J_EVALUATEPfS_S_$_Z8J_2_6_18PfS_:
[----:B------:R-:W-:Y:S01]  /*a410*/  MOV R4, RZ ;  /* 0x000000ff00047202 */ /* 0x000fe20000000f00 */
[----:B------:R-:W-:Y:S06]  /*a420*/  RET.REL.NODEC R20 `(_Z10J_EVALUATEPfS_S_) ;  /* 0xffffff5814f47950 */ /* 0x000fec0003c3ffff */
        .type           $_Z10J_EVALUATEPfS_S_$_Z8J_2_6_19PfS_,@function
        .size           $_Z10J_EVALUATEPfS_S_$_Z8J_2_6_19PfS_,($_Z10J_EVALUATEPfS_S_$_Z8J_2_6_20PfS_ - $_Z10J_EVALUATEPfS_S_$_Z8J_2_6_19PfS_)
$_Z10J_EVALUATEPfS_S_$_Z8J_2_6_19PfS_:
[----:B------:R-:W-:Y:S01]  /*a430*/  IMAD.MOV.U32 R4, RZ, RZ, RZ ;  /* 0x000000ffff047224 */ /* 0x000fe200078e00ff */
[----:B------:R-:W-:Y:S06]  /*a440*/  RET.REL.NODEC R20 `(_Z10J_EVALUATEPfS_S_) ;  /* 0xffffff5814ec7950 */ /* 0x000fec0003c3ffff */
        .type           $_Z10J_EVALUATEPfS_S_$_Z8J_2_6_20PfS_,@function
        .size           $_Z10J_EVALUATEPfS_S_$_Z8J_2_6_20PfS_,($_Z10J_EVALUATEPfS_S_$_Z8J_2_6_21PfS_ - $_Z10J_EVALUATEPfS_S_$_Z8J_2_6_20PfS_)
$_Z10J_EVALUATEPfS_S_$_Z8J_2_6_20PfS_:
[----:B------:R-:W-:Y:S01]  /*a450*/  HFMA2 R4, -RZ, RZ, 0, 0 ;  /* 0x00000000ff047431 */ /* 0x000fe200000001ff */
[----:B------:R-:W-:Y:S06]  /*a460*/  RET.REL.NODEC R20 `(_Z10J_EVALUATEPfS_S_) ;  /* 0xffffff5814e47950 */ /* 0x000fec0003c3ffff */
        .type           $_Z10J_EVALUATEPfS_S_$_Z8J_2_6_21PfS_,@function
        .size           $_Z10J_EVALUATEPfS_S_$_Z8J_2_6_21PfS_,($_Z10J_EVALUATEPfS_S_$_Z8J_2_7_10PfS_ - $_Z10J_EVALUATEPfS_S_$_Z8J_2_6_21PfS_)
$_Z10J_EVALUATEPfS_S_$_Z8J_2_6_21PfS_:
[----:B------:R-:W-:Y:S01]  /*a470*/  IMAD.MOV.U32 R4, RZ, RZ, RZ ;  /* 0x000000ffff047224 */ /* 0x000fe200078e00ff */
[----:B------:R-:W-:Y:S06]  /*a480*/  RET.REL.NODEC R20 `(_Z10J_EVALUATEPfS_S_) ;  /* 0xffffff5814dc7950 */ /* 0x000fec0003c3ffff */
        .type           $_Z10J_EVALUATEPfS_S_$_Z8J_2_7_10PfS_,@function
        .size           $_Z10J_EVALUATEPfS_S_$_Z8J_2_7_10PfS_,($_Z10J_EVALUATEPfS_S_$_Z8J_2_7_11PfS_ - $_Z10J_EVALUATEPfS_S_$_Z8J_2_7_10PfS_)
$_Z10J_EVALUATEPfS_S_$_Z8J_2_7_10PfS_:
[----:B------:R-:W-:Y:S01]  /*a490*/  MOV R4, RZ ;  /* 0x000000ff00047202 */ /* 0x000fe20000000f00 */
[----:B------:R-:W-:Y:S06]  /*a4a0*/  RET.REL.NODEC R20 `(_Z10J_EVALUATEPfS_S_) ;  /* 0xffffff5814d47950 */ /* 0x000fec0003c3ffff */
        .type           $_Z10J_EVALUATEPfS_S_$_Z8J_2_7_11PfS_,@function
        .size           $_Z10J_EVALUATEPfS_S_$_Z8J_2_7_11PfS_,($_Z10J_EVALUATEPfS_S_$_Z8J_2_7_12PfS_ - $_Z10J_EVALUATEPfS_S_$_Z8J_2_7_11PfS_)
$_Z10J_EVALUATEPfS_S_$_Z8J_2_7_11PfS_:
[----:B------:R-:W-:Y:S01]  /*a4b0*/  IMAD.MOV.U32 R4, RZ, RZ, RZ ;  /* 0x000000ffff047224 */ /* 0x000fe200078e00ff */
[----:B------:R-:W-:Y:S06]  /*a4c0*/  RET.REL.NODEC R20 `(_Z10J_EVALUATEPfS_S_) ;  /* 0xffffff5814cc7950 */ /* 0x000fec0003c3ffff */
        .type           $_Z10J_EVALUATEPfS_S_$_Z8J_2_7_12PfS_,@function
        .size           $_Z10J_EVALUATEPfS_S_$_Z8J_2_7_12PfS_,($_Z10J_EVALUATEPfS_S_$_Z8J_2_7_13PfS_ - $_Z10J_EVALUATEPfS_S_$_Z8J_2_7_12PfS_)
$_Z10J_EVALUATEPfS_S_$_Z8J_2_7_12PfS_:
[----:B------:R-:W-:Y:S01]  /*a4d0*/  HFMA2 R4, -RZ, RZ, 0, 0 ;  /* 0x00000000ff047431 */ /* 0x000fe200000001ff */
[----:B------:R-:W-:Y:S06]  /*a4e0*/  RET.REL.NODEC R20 `(_Z10J_EVALUATEPfS_S_) ;  /* 0xffffff5814c47950 */ /* 0x000fec0003c3ffff */
        .type           $_Z10J_EVALUATEPfS_S_$_Z8J_2_7_13PfS_,@function
        .size           $_Z10J_EVALUATEPfS_S_$_Z8J_2_7_13PfS_,($_Z10J_EVALUATEPfS_S_$_Z8J_2_7_14PfS_ - $_Z10J_EVALUATEPfS_S_$_Z8J_2_7_13PfS_)
$_Z10J_EVALUATEPfS_S_$_Z8J_2_7_13PfS_:
[----:B------:R-:W-:Y:S01]  /*a4f0*/  IMAD.MOV.U32 R4, RZ, RZ, RZ ;  /* 0x000000ffff047224 */ /* 0x000fe200078e00ff */
[----:B------:R-:W-:Y:S06]  /*a500*/  RET.REL.NODEC R20 `(_Z10J_EVALUATEPfS_S_) ;  /* 0xffffff5814bc7950 */ /* 0x000fec0003c3ffff */
        .type           $_Z10J_EVALUATEPfS_S_$_Z8J_2_7_14PfS_,@function
        .size           $_Z10J_EVALUATEPfS_S_$_Z8J_2_7_14PfS_,($_Z10J_EVALUATEPfS_S_$_Z8J_2_7_15PfS_ - $_Z10J_EVALUATEPfS_S_$_Z8J_2_7_14PfS_)
$_Z10J_EVALUATEPfS_S_$_Z8J_2_7_14PfS_:
[----:B------:R-:W-:Y:S01]  /*a510*/  MOV R4, RZ ;  /* 0x000000ff00047202 */ /* 0x000fe20000000f00 */
[----:B------:R-:W-:Y:S06]  /*a520*/  RET.REL.NODEC R20 `(_Z10J_EVALUATEPfS_S_) ;  /* 0xffffff5814b47950 */ /* 0x000fec0003c3ffff */
        .type           $_Z10J_EVALUATEPfS_S_$_Z8J_2_7_15PfS_,@function
        .size           $_Z10J_EVALUATEPfS_S_$_Z8J_2_7_15PfS_,($_Z10J_EVALUATEPfS_S_$_Z8J_2_7_16PfS_ - $_Z10J_EVALUATEPfS_S_$_Z8J_2_7_15PfS_)
$_Z10J_EVALUATEPfS_S_$_Z8J_2_7_15PfS_:
        /* <DEDUP_REMOVED lines=10> */
        .type           $_Z10J_EVALUATEPfS_S_$_Z8J_2_7_16PfS_,@function
        .size           $_Z10J_EVALUATEPfS_S_$_Z8J_2_7_16PfS_,($_Z10J_EVALUATEPfS_S_$_Z8J_2_7_17PfS_ - $_Z10J_EVALUATEPfS_S_$_Z8J_2_7_16PfS_)
$_Z10J_EVALUATEPfS_S_$_Z8J_2_7_16PfS_:
[----:B------:R-:W-:Y:S01]  /*a5d0*/  IMAD.MOV.U32 R4, RZ, RZ, RZ ;  /* 0x000000ffff047224 */ /* 0x000fe200078e00ff */
[----:B------:R-:W-:Y:S06]  /*a5e0*/  RET.REL.NODEC R20 `(_Z10J_EVALUATEPfS_S_) ;  /* 0xffffff5814847950 */ /* 0x000fec0003c3ffff */
        .type           $_Z10J_EVALUATEPfS_S_$_Z8J_2_7_17PfS_,@function
        .size           $_Z10J_EVALUATEPfS_S_$_Z8J_2_7_17PfS_,($_Z10J_EVALUATEPfS_S_$_Z8J_2_7_18PfS_ - $_Z10J_EVALUATEPfS_S_$_Z8J_2_7_17PfS_)
$_Z10J_EVALUATEPfS_S_$_Z8J_2_7_17PfS_:
[----:B------:R-:W-:Y:S01]  /*a5f0*/  HFMA2 R4, -RZ, RZ, 0, 0 ;  /* 0x00000000ff047431 */ /* 0x000fe200000001ff */
[----:B------:R-:W-:Y:S06]  /*a600*/  RET.REL.NODEC R20 `(_Z10J_EVALUATEPfS_S_) ;  /* 0xffffff58147c7950 */ /* 0x000fec0003c3ffff */
        .type           $_Z10J_EVALUATEPfS_S_$_Z8J_2_7_18PfS_,@function
        .size           $_Z10J_EVALUATEPfS_S_$_Z8J_2_7_18PfS_,($_Z10J_EVALUATEPfS_S_$_Z8J_2_7_19PfS_ - $_Z10J_EVALUATEPfS_S_$_Z8J_2_7_18PfS_)
$_Z10J_EVALUATEPfS_S_$_Z8J_2_7_18PfS_:
[----:B------:R-:W-:Y:S01]  /*a610*/  IMAD.MOV.U32 R4, RZ, RZ, RZ ;  /* 0x000000ffff047224 */ /* 0x000fe200078e00ff */
[----:B------:R-:W-:Y:S06]  /*a620*/  RET.REL.NODEC R20 `(_Z10J_EVALUATEPfS_S_) ;  /* 0xffffff5814747950 */ /* 0x000fec0003c3ffff */
        .type           $_Z10J_EVALUATEPfS_S_$_Z8J_2_7_19PfS_,@function
        .size           $_Z10J_EVALUATEPfS_S_$_Z8J_2_7_19PfS_,($_Z10J_EVALUATEPfS_S_$_Z8J_2_7_20PfS_ - $_Z10J_EVALUATEPfS_S_$_Z8J_2_7_19PfS_)
$_Z10J_EVALUATEPfS_S_$_Z8J_2_7_19PfS_:
[----:B------:R-:W-:Y:S01]  /*a630*/  MOV R4, RZ ;  /* 0x000000ff00047202 */ /* 0x000fe20000000f00 */
[----:B------:R-:W-:Y:S06]  /*a640*/  RET.REL.NODEC R20 `(_Z10J_EVALUATEPfS_S_) ;  /* 0xffffff58146c7950 */ /* 0x000fec0003c3ffff */
        .type           $_Z10J_EVALUATEPfS_S_$_Z8J_2_7_20PfS_,@function
        .size           $_Z10J_EVALUATEPfS_S_$_Z8J_2_7_20PfS_,($_Z10J_EVALUATEPfS_S_$_Z8J_2_7_21PfS_ - $_Z10J_EVALUATEPfS_S_$_Z8J_2_7_20PfS_)
$_Z10J_EVALUATEPfS_S_$_Z8J_2_7_20PfS_:
[----:B------:R-:W-:Y:S01]  /*a650*/  IMAD.MOV.U32 R4, RZ, RZ, RZ ;  /* 0x000000ffff047224 */ /* 0x000fe200078e00ff */
[----:B------:R-:W-:Y:S06]  /*a660*/  RET.REL.NODEC R20 `(_Z10J_EVALUATEPfS_S_) ;  /* 0xffffff5814647950 */ /* 0x000fec0003c3ffff */
        .type           $_Z10J_EVALUATEPfS_S_$_Z8J_2_7_21PfS_,@function
        .size           $_Z10J_EVALUATEPfS_S_$_Z8J_2_7_21PfS_,($_Z10J_EVALUATEPfS_S_$_Z8J_2_8_10PfS_ - $_Z10J_EVALUATEPfS_S_$_Z8J_2_7_21PfS_)
$_Z10J_EVALUATEPfS_S_$_Z8J_2_7_21PfS_:
[----:B------:R-:W-:Y:S01]  /*a670*/  HFMA2 R4, -RZ, RZ, 0, 0 ;  /* 0x00000000ff047431 */ /* 0x000fe200000001ff */
[----:B------:R-:W-:Y:S06]  /*a680*/  RET.REL.NODEC R20 `(_Z10J_EVALUATEPfS_S_) ;  /* 0xffffff58145c7950 */ /* 0x000fec0003c3ffff */
        .type           $_Z10J_EVALUATEPfS_S_$_Z8J_2_8_10PfS_,@function
        .size           $_Z10J_EVALUATEPfS_S_$_Z8J_2_8_10PfS_,($_Z10J_EVALUATEPfS_S_$_Z8J_2_8_11PfS_ - $_Z10J_EVALUATEPfS_S_$_Z8J_2_8_10PfS_)
$_Z10J_EVALUATEPfS_S_$_Z8J_2_8_10PfS_:
[----:B------:R-:W-:Y:S01]  /*a690*/  IMAD.MOV.U32 R4, RZ, RZ, RZ ;  /* 0x000000ffff047224 */ /* 0x000fe200078e00ff */
[----:B------:R-:W-:Y:S06]  /*a6a0*/  RET.REL.NODEC R20 `(_Z10J_EVALUATEPfS_S_) ;  /* 0xffffff5814547950 */ /* 0x000fec0003c3ffff */
        .type           $_Z10J_EVALUATEPfS_S_$_Z8J_2_8_11PfS_,@function
        .size           $_Z10J_EVALUATEPfS_S_$_Z8J_2_8_11PfS_,($_Z10J_EVALUATEPfS_S_$_Z8J_2_8_12PfS_ - $_Z10J_EVALUATEPfS_S_$_Z8J_2_8_11PfS_)
$_Z10J_EVALUATEPfS_S_$_Z8J_2_8_11PfS_:
[----:B------:R-:W-:Y:S01]  /*a6b0*/  MOV R4, RZ ;  /* 0x000000ff00047202 */ /* 0x000fe20000000f00 */
[----:B------:R-:W-:Y:S06]  /*a6c0*/  RET.REL.NODEC R20 `(_Z10J_EVALUATEPfS_S_) ;  /* 0xffffff58144c7950 */ /* 0x000fec0003c3ffff */
        .type           $_Z10J_EVALUATEPfS_S_$_Z8J_2_8_12PfS_,@function
        .size           $_Z10J_EVALUATEPfS_S_$_Z8J_2_8_12PfS_,($_Z10J_EVALUATEPfS_S_$_Z8J_2_8_13PfS_ - $_Z10J_EVALUATEPfS_S_$_Z8J_2_8_12PfS_)
$_Z10J_EVALUATEPfS_S_$_Z8J_2_8_12PfS_:
[----:B------:R-:W-:Y:S01]  /*a6d0*/  IMAD.MOV.U32 R4, RZ, RZ, RZ ;  /* 0x000000ffff047224 */ /* 0x000fe200078e00ff */
[----:B------:R-:W-:Y:S06]  /*a6e0*/  RET.REL.NODEC R20 `(_Z10J_EVALUATEPfS_S_) ;  /* 0xffffff5814447950 */ /* 0x000fec0003c3ffff */
        .type           $_Z10J_EVALUATEPfS_S_$_Z8J_2_8_13PfS_,@function
        .size           $_Z10J_EVALUATEPfS_S_$_Z8J_2_8_13PfS_,($_Z10J_EVALUATEPfS_S_$_Z8J_2_8_14PfS_ - $_Z10J_EVALUATEPfS_S_$_Z8J_2_8_13PfS_)
$_Z10J_EVALUATEPfS_S_$_Z8J_2_8_13PfS_:
[----:B------:R-:W-:Y:S01]  /*a6f0*/  HFMA2 R4, -RZ, RZ, 0, 0 ;  /* 0x00000000ff047431 */ /* 0x000fe200000001ff */
[----:B------:R-:W-:Y:S06]  /*a700*/  RET.REL.NODEC R20 `(_Z10J_EVALUATEPfS_S_) ;  /* 0xffffff58143c7950 */ /* 0x000fec0003c3ffff */
        .type           $_Z10J_EVALUATEPfS_S_$_Z8J_2_8_14PfS_,@function
        .size           $_Z10J_EVALUATEPfS_S_$_Z8J_2_8_14PfS_,($_Z10J_EVALUATEPfS_S_$_Z8J_2_8_15PfS_ - $_Z10J_EVALUATEPfS_S_$_Z8J_2_8_14PfS_)
$_Z10J_EVALUATEPfS_S_$_Z8J_2_8_14PfS_:
[----:B------:R-:W-:Y:S01]  /*a710*/  IMAD.MOV.U32 R4, RZ, RZ, RZ ;  /* 0x000000ffff047224 */ /* 0x000fe200078e00ff */
[----:B------:R-:W-:Y:S06]  /*a720*/  RET.REL.NODEC R20 `(_Z10J_EVALUATEPfS_S_) ;  /* 0xffffff5814347950 */ /* 0x000fec0003c3ffff */
        .type           $_Z10J_EVALUATEPfS_S_$_Z8J_2_8_15PfS_,@function
        .size           $_Z10J_EVALUATEPfS_S_$_Z8J_2_8_15PfS_,($_Z10J_EVALUATEPfS_S_$_Z8J_2_8_16PfS_ - $_Z10J_EVALUATEPfS_S_$_Z8J_2_8_15PfS_)
$_Z10J_EVALUATEPfS_S_$_Z8J_2_8_15PfS_:
[----:B------:R-:W-:Y:S01]  /*a730*/  MOV R4, RZ ;  /* 0x000000ff00047202 */ /* 0x000fe20000000f00 */
[----:B------:R-:W-:Y:S06]  /*a740*/  RET.REL.NODEC R20 `(_Z10J_EVALUATEPfS_S_) ;  /* 0xffffff58142c7950 */ /* 0x000fec0003c3ffff */
        .type           $_Z10J_EVALUATEPfS_S_$_Z8J_2_8_16PfS_,@function
        .size           $_Z10J_EVALUATEPfS_S_$_Z8J_2_8_16PfS_,($_Z10J_EVALUATEPfS_S_$_Z8J_2_8_17PfS_ - $_Z10J_EVALUATEPfS_S_$_Z8J_2_8_16PfS_)
$_Z10J_EVALUATEPfS_S_$_Z8J_2_8_16PfS_:
        /* <DEDUP_REMOVED lines=10> */
        .type           $_Z10J_EVALUATEPfS_S_$_Z8J_2_8_17PfS_,@function
        .size           $_Z10J_EVALUATEPfS_S_$_Z8J_2_8_17PfS_,($_Z10J_EVALUATEPfS_S_$_Z8J_2_8_18PfS_ - $_Z10J_EVALUATEPfS_S_$_Z8J_2_8_17PfS_)
$_Z10J_EVALUATEPfS_S_$_Z8J_2_8_17PfS_:
[----:B------:R-:W-:Y:S01]  /*a7f0*/  IMAD.MOV.U32 R4, RZ, RZ, RZ ;  /* 0x000000ffff047224 */ /* 0x000fe200078e00ff */
[----:B------:R-:W-:Y:S06]  /*a800*/  RET.REL.NODEC R20 `(_Z10J_EVALUATEPfS_S_) ;  /* 0xffffff5414fc7950 */ /* 0x000fec0003c3ffff */
        .type           $_Z10J_EVALUATEPfS_S_$_Z8J_2_8_18PfS_,@function
        .size           $_Z10J_EVALUATEPfS_S_$_Z8J_2_8_18PfS_,($_Z10J_EVALUATEPfS_S_$_Z8J_2_8_19PfS_ - $_Z10J_EVALUATEPfS_S_$_Z8J_2_8_18PfS_)
$_Z10J_EVALUATEPfS_S_$_Z8J_2_8_18PfS_:
[----:B------:R-:W-:Y:S01]  /*a810*/  HFMA2 R4, -RZ, RZ, 0, 0 ;  /* 0x00000000ff047431 */ /* 0x000fe200000001ff */
[----:B------:R-:W-:Y:S06]  /*a820*/  RET.REL.NODEC R20 `(_Z10J_EVALUATEPfS_S_) ;  /* 0xffffff5414f47950 */ /* 0x000fec0003c3ffff */
        .type           $_Z10J_EVALUATEPfS_S_$_Z8J_2_8_19PfS_,@function
        .size           $_Z10J_EVALUATEPfS_S_$_Z8J_2_8_19PfS_,($_Z10J_EVALUATEPfS_S_$_Z8J_2_8_20PfS_ - $_Z10J_EVALUATEPfS_S_$_Z8J_2_8_19PfS_)
$_Z10J_EVALUATEPfS_S_$_Z8J_2_8_19PfS_:
[----:B------:R-:W-:Y:S01]  /*a830*/  IMAD.MOV.U32 R4, RZ, RZ, RZ ;  /* 0x000000ffff047224 */ /* 0x000fe200078e00ff */
[----:B------:R-:W-:Y:S06]  /*a840*/  RET.REL.NODEC R20 `(_Z10J_EVALUATEPfS_S_) ;  /* 0xffffff5414ec7950 */ /* 0x000fec0003c3ffff */
        .type           $_Z10J_EVALUATEPfS_S_$_Z8J_2_8_20PfS_,@function
        .size           $_Z10J_EVALUATEPfS_S_$_Z8J_2_8_20PfS_,($_Z10J_EVALUATEPfS_S_$_Z8J_2_8_21PfS_ - $_Z10J_EVALUATEPfS_S_$_Z8J_2_8_20PfS_)
$_Z10J_EVALUATEPfS_S_$_Z8J_2_8_20PfS_:
[----:B------:R-:W-:Y:S01]  /*a850*/  MOV R4, RZ ;  /* 0x000000ff00047202 */ /* 0x000fe20000000f00 */
[----:B------:R-:W-:Y:S06]  /*a860*/  RET.REL.NODEC R20 `(_Z10J_EVALUATEPfS_S_) ;  /* 0xffffff5414e47950 */ /* 0x000fec0003c3ffff */
        .type           $_Z10J_EVALUATEPfS_S_$_Z8J_2_8_21PfS_,@function
        .size           $_Z10J_EVALUATEPfS_S_$_Z8J_2_8_21PfS_,($_Z10J_EVALUATEPfS_S_$_Z8J_2_9_10PfS_ - $_Z10J_EVALUATEPfS_S_$_Z8J_2_8_21PfS_)
$_Z10J_EVALUATEPfS_S_$_Z8J_2_8_21PfS_:
[----:B------:R-:W-:Y:S01]  /*a870*/  IMAD.MOV.U32 R4, RZ, RZ, RZ ;  /* 0x000000ffff047224 */ /* 0x000fe200078e00ff */
[----:B------:R-:W-:Y:S06]  /*a880*/  RET.REL.NODEC R20 `(_Z10J_EVALUATEPfS_S_) ;  /* 0xffffff5414dc7950 */ /* 0x000fec0003c3ffff */
        .type           $_Z10J_EVALUATEPfS_S_$_Z8J_2_9_10PfS_,@function
        .size           $_Z10J_EVALUATEPfS_S_$_Z8J_2_9_10PfS_,($_Z10J_EVALUATEPfS_S_$_Z8J_2_9_11PfS_ - $_Z10J_EVALUATEPfS_S_$_Z8J_2_9_10PfS_)
$_Z10J_EVALUATEPfS_S_$_Z8J_2_9_10PfS_:
[----:B------:R-:W-:Y:S01]  /*a890*/  HFMA2 R4, -RZ, RZ, 0, 0 ;  /* 0x00000000ff047431 */ /* 0x000fe200000001ff */
[----:B------:R-:W-:Y:S06]  /*a8a0*/  RET.REL.NODEC R20 `(_Z10J_EVALUATEPfS_S_) ;  /* 0xffffff5414d47950 */ /* 0x000fec0003c3ffff */
        .type           $_Z10J_EVALUATEPfS_S_$_Z8J_2_9_11PfS_,@function
        .size           $_Z10J_EVALUATEPfS_S_$_Z8J_2_9_11PfS_,($_Z10J_EVALUATEPfS_S_$_Z8J_2_9_12PfS_ - $_Z10J_EVALUATEPfS_S_$_Z8J_2_9_11PfS_)
$_Z10J_EVALUATEPfS_S_$_Z8J_2_9_11PfS_:
[----:B------:R-:W-:Y:S01]  /*a8b0*/  IMAD.MOV.U32 R4, RZ, RZ, RZ ;  /* 0x000000ffff047224 */ /* 0x000fe200078e00ff */
[----:B------:R-:W-:Y:S06]  /*a8c0*/  RET.REL.NODEC R20 `(_Z10J_EVALUATEPfS_S_) ;  /* 0xffffff5414cc7950 */ /* 0x000fec0003c3ffff */
        .type           $_Z10J_EVALUATEPfS_S_$_Z8J_2_9_12PfS_,@function
        .size           $_Z10J_EVALUATEPfS_S_$_Z8J_2_9_12PfS_,($_Z10J_EVALUATEPfS_S_$_Z8J_2_9_13PfS_ - $_Z10J_EVALUATEPfS_S_$_Z8J_2_9_12PfS_)
$_Z10J_EVALUATEPfS_S_$_Z8J_2_9_12PfS_:
[----:B------:R-:W-:Y:S01]  /*a8d0*/  MOV R4, RZ ;  /* 0x000000ff00047202 */ /* 0x000fe20000000f00 */
[----:B------:R-:W-:Y:S06]  /*a8e0*/  RET.REL.NODEC R20 `(_Z10J_EVALUATEPfS_S_) ;  /* 0xffffff5414c47950 */ /* 0x000fec0003c3ffff */
        .type           $_Z10J_EVALUATEPfS_S_$_Z8J_2_9_13PfS_,@function
        .size           $_Z10J_EVALUATEPfS_S_$_Z8J_2_9_13PfS_,($_Z10J_EVALUATEPfS_S_$_Z8J_2_9_14PfS_ - $_Z10J_EVALUATEPfS_S_$_Z8J_2_9_13PfS_)
$_Z10J_EVALUATEPfS_S_$_Z8J_2_9_13PfS_:
[----:B------:R-:W-:Y:S01]  /*a8f0*/  IMAD.MOV.U32 R4, RZ, RZ, RZ ;  /* 0x000000ffff047224 */ /* 0x000fe200078e00ff */
[----:B------:R-:W-:Y:S06]  /*a900*/  RET.REL.NODEC R20 `(_Z10J_EVALUATEPfS_S_) ;  /* 0xffffff5414bc7950 */ /* 0x000fec0003c3ffff */
        .type           $_Z10J_EVALUATEPfS_S_$_Z8J_2_9_14PfS_,@function
        .size           $_Z10J_EVALUATEPfS_S_$_Z8J_2_9_14PfS_,($_Z10J_EVALUATEPfS_S_$_Z8J_2_9_15PfS_ - $_Z10J_EVALUATEPfS_S_$_Z8J_2_9_14PfS_)
$_Z10J_EVALUATEPfS_S_$_Z8J_2_9_14PfS_:
[----:B------:R-:W-:Y:S01]  /*a910*/  HFMA2 R4, -RZ, RZ, 0, 0 ;  /* 0x00000000ff047431 */ /* 0x000fe200000001ff */
[----:B------:R-:W-:Y:S06]  /*a920*/  RET.REL.NODEC R20 `(_Z10J_EVALUATEPfS_S_) ;  /* 0xffffff5414b47950 */ /* 0x000fec0003c3ffff */
        .type           $_Z10J_EVALUATEPfS_S_$_Z8J_2_9_15PfS_,@function
        .size           $_Z10J_EVALUATEPfS_S_$_Z8J_2_9_15PfS_,($_Z10J_EVALUATEPfS_S_$_Z8J_2_9_16PfS_ - $_Z10J_EVALUATEPfS_S_$_Z8J_2_9_15PfS_)
$_Z10J_EVALUATEPfS_S_$_Z8J_2_9_15PfS_:
[----:B------:R-:W-:Y:S01]  /*a930*/  IMAD.MOV.U32 R4, RZ, RZ, RZ ;  /* 0x000000ffff047224 */ /* 0x000fe200078e00ff */
[----:B------:R-:W-:Y:S06]  /*a940*/  RET.REL.NODEC R20 `(_Z10J_EVALUATEPfS_S_) ;  /* 0xffffff5414ac7950 */ /* 0x000fec0003c3ffff */
        .type           $_Z10J_EVALUATEPfS_S_$_Z8J_2_9_16PfS_,@function
        .size           $_Z10J_EVALUATEPfS_S_$_Z8J_2_9_16PfS_,($_Z10J_EVALUATEPfS_S_$_Z8J_2_9_17PfS_ - $_Z10J_EVALUATEPfS_S_$_Z8J_2_9_16PfS_)
$_Z10J_EVALUATEPfS_S_$_Z8J_2_9_16PfS_:
[----:B------:R-:W-:Y:S01]  /*a950*/  MOV R4, RZ ;  /* 0x000000ff00047202 */ /* 0x000fe20000000f00 */
[----:B------:R-:W-:Y:S06]  /*a960*/  RET.REL.NODEC R20 `(_Z10J_EVALUATEPfS_S_) ;  /* 0xffffff5414a47950 */ /* 0x000fec0003c3ffff */
        .type           $_Z10J_EVALUATEPfS_S_$_Z8J_2_9_17PfS_,@function
        .size           $_Z10J_EVALUATEPfS_S_$_Z8J_2_9_17PfS_,($_Z10J_EVALUATEPfS_S_$_Z8J_2_9_18PfS_ - $_Z10J_EVALUATEPfS_S_$_Z8J_2_9_17PfS_)
$_Z10J_EVALUATEPfS_S_$_Z8J_2_9_17PfS_:
        /* <DEDUP_REMOVED lines=10> */
        .type           $_Z10J_EVALUATEPfS_S_$_Z8J_2_9_18PfS_,@function
        .size           $_Z10J_EVALUATEPfS_S_$_Z8J_2_9_18PfS_,($_Z10J_EVALUATEPfS_S_$_Z8J_2_9_19PfS_ - $_Z10J_EVALUATEPfS_S_$_Z8J_2_9_18PfS_)
$_Z10J_EVALUATEPfS_S_$_Z8J_2_9_18PfS_:
[----:B------:R-:W-:Y:S01]  /*aa10*/  IMAD.MOV.U32 R4, RZ, RZ, RZ ;  /* 0x000000ffff047224 */ /* 0x000fe200078e00ff */
[----:B------:R-:W-:Y:S06]  /*aa20*/  RET.REL.NODEC R20 `(_Z10J_EVALUATEPfS_S_) ;  /* 0xffffff5414747950 */ /* 0x000fec0003c3ffff */
        .type           $_Z10J_EVALUATEPfS_S_$_Z8J_2_9_19PfS_,@function
        .size           $_Z10J_EVALUATEPfS_S_$_Z8J_2_9_19PfS_,($_Z10J_EVALUATEPfS_S_$_Z8J_2_9_20PfS_ - $_Z10J_EVALUATEPfS_S_$_Z8J_2_9_19PfS_)
$_Z10J_EVALUATEPfS_S_$_Z8J_2_9_19PfS_:
[----:B------:R-:W-:Y:S01]  /*aa30*/  HFMA2 R4, -RZ, RZ, 0, 0 ;  /* 0x00000000ff047431 */ /* 0x000fe200000001ff */
[----:B------:R-:W-:Y:S06]  /*aa40*/  RET.REL.NODEC R20 `(_Z10J_EVALUATEPfS_S_) ;  /* 0xffffff54146c7950 */ /* 0x000fec0003c3ffff */
        .type           $_Z10J_EVALUATEPfS_S_$_Z8J_2_9_20PfS_,@function
        .size           $_Z10J_EVALUATEPfS_S_$_Z8J_2_9_20PfS_,($_Z10J_EVALUATEPfS_S_$_Z8J_2_9_21PfS_ - $_Z10J_EVALUATEPfS_S_$_Z8J_2_9_20PfS_)
$_Z10J_EVALUATEPfS_S_$_Z8J_2_9_20PfS_:
[----:B------:R-:W-:Y:S01]  /*aa50*/  IMAD.MOV.U32 R4, RZ, RZ, RZ ;  /* 0x000000ffff047224 */ /* 0x000fe200078e00ff */
[----:B------:R-:W-:Y:S06]  /*aa60*/  RET.REL.NODEC R20 `(_Z10J_EVALUATEPfS_S_) ;  /* 0xffffff5414647950 */ /* 0x000fec0003c3ffff */
        .type           $_Z10J_EVALUATEPfS_S_$_Z8J_2_9_21PfS_,@function
        .size           $_Z10J_EVALUATEPfS_S_$_Z8J_2_9_21PfS_,($_Z10J_EVALUATEPfS_S_$_Z8KKT_0_10PfS_ - $_Z10J_EVALUATEPfS_S_$_Z8J_2_9_21PfS_)
$_Z10J_EVALUATEPfS_S_$_Z8J_2_9_21PfS_:
[----:B------:R-:W-:Y:S01]  /*aa70*/  MOV R4, RZ ;  /* 0x000000ff00047202 */ /* 0x000fe20000000f00 */
[----:B------:R-:W-:Y:S06]  /*aa80*/  RET.REL.NODEC R20 `(_Z10J_EVALUATEPfS_S_) ;  /* 0xffffff54145c7950 */ /* 0x000fec0003c3ffff */
        .type           $_Z10J_EVALUATEPfS_S_$_Z8KKT_0_10PfS_,@function
        .size           $_Z10J_EVALUATEPfS_S_$_Z8KKT_0_10PfS_,($_Z10J_EVALUATEPfS_S_$_Z8KKT_0_11PfS_ - $_Z10J_EVALUATEPfS_S_$_Z8KKT_0_10PfS_)
$_Z10J_EVALUATEPfS_S_$_Z8KKT_0_10PfS_:
        /* <DEDUP_REMOVED lines=9> */
[----:B--2---:R-:W-:Y:S06]  /*ab20*/  RET.REL.NODEC R20 `(_Z10J_EVALUATEPfS_S_) ;  /* 0xffffff5414347950 */ /* 0x004fec0003c3ffff */
        .type           $_Z10J_EVALUATEPfS_S_$_Z8KKT_0_11PfS_,@function
        .size           $_Z10J_EVALUATEPfS_S_$_Z8KKT_0_11PfS_,($_Z10J_EVALUATEPfS_S_$_Z8KKT_0_12PfS_ - $_Z10J_EVALUATEPfS_S_$_Z8KKT_0_11PfS_)
$_Z10J_EVALUATEPfS_S_$_Z8KKT_0_11PfS_:
        /* <DEDUP_REMOVED lines=10> */
        .type           $_Z10J_EVALUATEPfS_S_$_Z8KKT_0_12PfS_,@function
        .size           $_Z10J_EVALUATEPfS_S_$_Z8KKT_0_12PfS_,($_Z10J_EVALUATEPfS_S_$_Z8KKT_0_13PfS_ - $_Z10J_EVALUATEPfS_S_$_Z8KKT_0_12PfS_)
$_Z10J_EVALUATEPfS_S_$_Z8KKT_0_12PfS_:
        /* <DEDUP_REMOVED lines=10> */
        .type           $_Z10J_EVALUATEPfS_S_$_Z8KKT_0_13PfS_,@function
        .size           $_Z10J_EVALUATEPfS_S_$_Z8KKT_0_13PfS_,($_Z10J_EVALUATEPfS_S_$_Z8KKT_0_14PfS_ - $_Z10J_EVALUATEPfS_S_$_Z8KKT_0_13PfS_)
$_Z10J_EVALUATEPfS_S_$_Z8KKT_0_13PfS_:
        /* <DEDUP_REMOVED lines=10> */
        .type           $_Z10J_EVALUATEPfS_S_$_Z8KKT_0_14PfS_,@function
        .size           $_Z10J_EVALUATEPfS_S_$_Z8KKT_0_14PfS_,($_Z10J_EVALUATEPfS_S_$_Z8KKT_0_15PfS_ - $_Z10J_EVALUATEPfS_S_$_Z8KKT_0_14PfS_)
$_Z10J_EVALUATEPfS_S_$_Z8KKT_0_14PfS_:
        /* <DEDUP_REMOVED lines=14> */
[----:B----4-:R-:W-:Y:S06]  /*adf0*/  RET.REL.NODEC R20 `(_Z10J_EVALUATEPfS_S_) ;  /* 0xffffff5014807950 */ /* 0x010fec0003c3ffff */
        .type           $_Z10J_EVALUATEPfS_S_$_Z8KKT_0_15PfS_,@function
        .size           $_Z10J_EVALUATEPfS_S_$_Z8KKT_0_15PfS_,($_Z10J_EVALUATEPfS_S_$_Z8KKT_0_16PfS_ - $_Z10J_EVALUATEPfS_S_$_Z8KKT_0_15PfS_)
$_Z10J_EVALUATEPfS_S_$_Z8KKT_0_15PfS_:
        /* <DEDUP_REMOVED lines=15> */
        .type           $_Z10J_EVALUATEPfS_S_$_Z8KKT_0_16PfS_,@function
        .size           $_Z10J_EVALUATEPfS_S_$_Z8KKT_0_16PfS_,($_Z10J_EVALUATEPfS_S_$_Z8KKT_0_17PfS_ - $_Z10J_EVALUATEPfS_S_$_Z8KKT_0_16PfS_)
$_Z10J_EVALUATEPfS_S_$_Z8KKT_0_16PfS_:
        /* <DEDUP_REMOVED lines=15> */
        .type           $_Z10J_EVALUATEPfS_S_$_Z8KKT_0_17PfS_,@function
        .size           $_Z10J_EVALUATEPfS_S_$_Z8KKT_0_17PfS_,($_Z10J_EVALUATEPfS_S_$_Z8KKT_0_18PfS_ - $_Z10J_EVALUATEPfS_S_$_Z8KKT_0_17PfS_)
$_Z10J_EVALUATEPfS_S_$_Z8KKT_0_17PfS_:
        /* <DEDUP_REMOVED lines=15> */
        .type           $_Z10J_EVALUATEPfS_S_$_Z8KKT_0_18PfS_,@function
        .size           $_Z10J_EVALUATEPfS_S_$_Z8KKT_0_18PfS_,($_Z10J_EVALUATEPfS_S_$_Z8KKT_0_19PfS_ - $_Z10J_EVALUATEPfS_S_$_Z8KKT_0_18PfS_)
$_Z10J_EVALUATEPfS_S_$_Z8KKT_0_18PfS_:
        /* <DEDUP_REMOVED lines=15> */
        .type           $_Z10J_EVALUATEPfS_S_$_Z8KKT_0_19PfS_,@function
        .size           $_Z10J_EVALUATEPfS_S_$_Z8KKT_0_19PfS_,($_Z10J_EVALUATEPfS_S_$_Z8KKT_0_20PfS_ - $_Z10J_EVALUATEPfS_S_$_Z8KKT_0_19PfS_)
$_Z10J_EVALUATEPfS_S_$_Z8KKT_0_19PfS_:
        /* <DEDUP_REMOVED lines=15> */
        .type           $_Z10J_EVALUATEPfS_S_$_Z8KKT_0_20PfS_,@function
        .size           $_Z10J_EVALUATEPfS_S_$_Z8KKT_0_20PfS_,($_Z10J_EVALUATEPfS_S_$_Z8KKT_0_21PfS_ - $_Z10J_EVALUATEPfS_S_$_Z8KKT_0_20PfS_)
$_Z10J_EVALUATEPfS_S_$_Z8KKT_0_20PfS_:
        /* <DEDUP_REMOVED lines=15> */
        .type           $_Z10J_EVALUATEPfS_S_$_Z8KKT_0_21PfS_,@function
        .size           $_Z10J_EVALUATEPfS_S_$_Z8KKT_0_21PfS_,($_Z10J_EVALUATEPfS_S_$_Z8KKT_1_10PfS_ - $_Z10J_EVALUATEPfS_S_$_Z8KKT_0_21PfS_)
$_Z10J_EVALUATEPfS_S_$_Z8KKT_0_21PfS_:
        /* <DEDUP_REMOVED lines=15> */
        .type           $_Z10J_EVALUATEPfS_S_$_Z8KKT_1_10PfS_,@function
        .size           $_Z10J_EVALUATEPfS_S_$_Z8KKT_1_10PfS_,($_Z10J_EVALUATEPfS_S_$_Z8KKT_1_11PfS_ - $_Z10J_EVALUATEPfS_S_$_Z8KKT_1_10PfS_)
$_Z10J_EVALUATEPfS_S_$_Z8KKT_1_10PfS_:
        /* <DEDUP_REMOVED lines=10> */
        .type           $_Z10J_EVALUATEPfS_S_$_Z8KKT_1_11PfS_,@function
        .size           $_Z10J_EVALUATEPfS_S_$_Z8KKT_1_11PfS_,($_Z10J_EVALUATEPfS_S_$_Z8KKT_1_12PfS_ - $_Z10J_EVALUATEPfS_S_$_Z8KKT_1_11PfS_)
$_Z10J_EVALUATEPfS_S_$_Z8KKT_1_11PfS_:
        /* <DEDUP_REMOVED lines=10> */
        .type           $_Z10J_EVALUATEPfS_S_$_Z8KKT_1_12PfS_,@function
        .size           $_Z10J_EVALUATEPfS_S_$_Z8KKT_1_12PfS_,($_Z10J_EVALUATEPfS_S_$_Z8KKT_1_13PfS_ - $_Z10J_EVALUATEPfS_S_$_Z8KKT_1_12PfS_)
$_Z10J_EVALUATEPfS_S_$_Z8KKT_1_12PfS_:
        /* <DEDUP_REMOVED lines=10> */
        .type           $_Z10J_EVALUATEPfS_S_$_Z8KKT_1_13PfS_,@function
        .size           $_Z10J_EVALUATEPfS_S_$_Z8KKT_1_13PfS_,($_Z10J_EVALUATEPfS_S_$_Z8KKT_1_14PfS_ - $_Z10J_EVALUATEPfS_S_$_Z8KKT_1_13PfS_)
$_Z10J_EVALUATEPfS_S_$_Z8KKT_1_13PfS_:
        /* <DEDUP_REMOVED lines=10> */
        .type           $_Z10J_EVALUATEPfS_S_$_Z8KKT_1_14PfS_,@function
        .size           $_Z10J_EVALUATEPfS_S_$_Z8KKT_1_14PfS_,($_Z10J_EVALUATEPfS_S_$_Z8KKT_1_15PfS_ - $_Z10J_EVALUATEPfS_S_$_Z8KKT_1_14PfS_)
$_Z10J_EVALUATEPfS_S_$_Z8KKT_1_14PfS_:
        /* <DEDUP_REMOVED lines=15> */
        .type           $_Z10J_EVALUATEPfS_S_$_Z8KKT_1_15PfS_,@function
        .size           $_Z10J_EVALUATEPfS_S_$_Z8KKT_1_15PfS_,($_Z10J_EVALUATEPfS_S_$_Z8KKT_1_16PfS_ - $_Z10J_EVALUATEPfS_S_$_Z8KKT_1_15PfS_)
$_Z10J_EVALUATEPfS_S_$_Z8KKT_1_15PfS_:
        /* <DEDUP_REMOVED lines=15> */
        .type           $_Z10J_EVALUATEPfS_S_$_Z8KKT_1_16PfS_,@function
        .size           $_Z10J_EVALUATEPfS_S_$_Z8KKT_1_16PfS_,($_Z10J_EVALUATEPfS_S_$_Z8KKT_1_17PfS_ - $_Z10J_EVALUATEPfS_S_$_Z8KKT_1_16PfS_)
$_Z10J_EVALUATEPfS_S_$_Z8KKT_1_16PfS_:
        /* <DEDUP_REMOVED lines=15> */
        .type           $_Z10J_EVALUATEPfS_S_$_Z8KKT_1_17PfS_,@function
        .size           $_Z10J_EVALUATEPfS_S_$_Z8KKT_1_17PfS_,($_Z10J_EVALUATEPfS_S_$_Z8KKT_1_18PfS_ - $_Z10J_EVALUATEPfS_S_$_Z8KKT_1_17PfS_)
$_Z10J_EVALUATEPfS_S_$_Z8KKT_1_17PfS_:
        /* <DEDUP_REMOVED lines=15> */
        .type           $_Z10J_EVALUATEPfS_S_$_Z8KKT_1_18PfS_,@function
        .size           $_Z10J_EVALUATEPfS_S_$_Z8KKT_1_18PfS_,($_Z10J_EVALUATEPfS_S_$_Z8KKT_1_19PfS_ - $_Z10J_EVALUATEPfS_S_$_Z8KKT_1_18PfS_)
$_Z10J_EVALUATEPfS_S_$_Z8KKT_1_18PfS_:
        /* <DEDUP_REMOVED lines=15> */
        .type           $_Z10J_EVALUATEPfS_S_$_Z8KKT_1_19PfS_,@function
        .size           $_Z10J_EVALUATEPfS_S_$_Z8KKT_1_19PfS_,($_Z10J_EVALUATEPfS_S_$_Z8KKT_1_20PfS_ - $_Z10J_EVALUATEPfS_S_$_Z8KKT_1_19PfS_)
$_Z10J_EVALUATEPfS_S_$_Z8KKT_1_19PfS_:
        /* <DEDUP_REMOVED lines=15> */
        .type           $_Z10J_EVALUATEPfS_S_$_Z8KKT_1_20PfS_,@function
        .size           $_Z10J_EVALUATEPfS_S_$_Z8KKT_1_20PfS_,($_Z10J_EVALUATEPfS_S_$_Z8KKT_1_21PfS_ - $_Z10J_EVALUATEPfS_S_$_Z8KKT_1_20PfS_)
$_Z10J_EVALUATEPfS_S_$_Z8KKT_1_20PfS_:
        /* <DEDUP_REMOVED lines=15> */
        .type           $_Z10J_EVALUATEPfS_S_$_Z8KKT_1_21PfS_,@function
        .size           $_Z10J_EVALUATEPfS_S_$_Z8KKT_1_21PfS_,($_Z10J_EVALUATEPfS_S_$_Z8KKT_2_10PfS_ - $_Z10J_EVALUATEPfS_S_$_Z8KKT_1_21PfS_)
$_Z10J_EVALUATEPfS_S_$_Z8KKT_1_21PfS_:
        /* <DEDUP_REMOVED lines=15> */
        .type           $_Z10J_EVALUATEPfS_S_$_Z8KKT_2_10PfS_,@function
        .size           $_Z10J_EVALUATEPfS_S_$_Z8KKT_2_10PfS_,($_Z10J_EVALUATEPfS_S_$_Z8KKT_2_11PfS_ - $_Z10J_EVALUATEPfS_S_$_Z8KKT_2_10PfS_)
$_Z10J_EVALUATEPfS_S_$_Z8KKT_2_10PfS_:
        /* <DEDUP_REMOVED lines=10> */
        .type           $_Z10J_EVALUATEPfS_S_$_Z8KKT_2_11PfS_,@function
        .size           $_Z10J_EVALUATEPfS_S_$_Z8KKT_2_11PfS_,($_Z10J_EVALUATEPfS_S_$_Z8KKT_2_12PfS_ - $_Z10J_EVALUATEPfS_S_$_Z8KKT_2_11PfS_)
$_Z10J_EVALUATEPfS_S_$_Z8KKT_2_11PfS_:
        /* <DEDUP_REMOVED lines=10> */
        .type           $_Z10J_EVALUATEPfS_S_$_Z8KKT_2_12PfS_,@function
        .size           $_Z10J_EVALUATEPfS_S_$_Z8KKT_2_12PfS_,($_Z10J_EVALUATEPfS_S_$_Z8KKT_2_13PfS_ - $_Z10J_EVALUATEPfS_S_$_Z8KKT_2_12PfS_)
$_Z10J_EVALUATEPfS_S_$_Z8KKT_2_12PfS_:
        /* <DEDUP_REMOVED lines=10> */
        .type           $_Z10J_EVALUATEPfS_S_$_Z8KKT_2_13PfS_,@function
        .size           $_Z10J_EVALUATEPfS_S_$_Z8KKT_2_13PfS_,($_Z10J_EVALUATEPfS_S_$_Z8KKT_2_14PfS_ - $_Z10J_EVALUATEPfS_S_$_Z8KKT_2_13PfS_)
$_Z10J_EVALUATEPfS_S_$_Z8KKT_2_13PfS_:
        /* <DEDUP_REMOVED lines=10> */
        .type           $_Z10J_EVALUATEPfS_S_$_Z8KKT_2_14PfS_,@function
        .size           $_Z10J_EVALUATEPfS_S_$_Z8KKT_2_14PfS_,($_Z10J_EVALUATEPfS_S_$_Z8KKT_2_15PfS_ - $_Z10J_EVALUATEPfS_S_$_Z8KKT_2_14PfS_)
$_Z10J_EVALUATEPfS_S_$_Z8KKT_2_14PfS_:
        /* <DEDUP_REMOVED lines=15> */
        .type           $_Z10J_EVALUATEPfS_S_$_Z8KKT_2_15PfS_,@function
        .size           $_Z10J_EVALUATEPfS_S_$_Z8KKT_2_15PfS_,($_Z10J_EVALUATEPfS_S_$_Z8KKT_2_16PfS_ - $_Z10J_EVALUATEPfS_S_$_Z8KKT_2_15PfS_)
$_Z10J_EVALUATEPfS_S_$_Z8KKT_2_15PfS_:
        /* <DEDUP_REMOVED lines=15> */
        .type           $_Z10J_EVALUATEPfS_S_$_Z8KKT_2_16PfS_,@function
        .size           $_Z10J_EVALUATEPfS_S_$_Z8KKT_2_16PfS_,($_Z10J_EVALUATEPfS_S_$_Z8KKT_2_17PfS_ - $_Z10J_EVALUATEPfS_S_$_Z8KKT_2_16PfS_)
$_Z10J_EVALUATEPfS_S_$_Z8KKT_2_16PfS_:
        /* <DEDUP_REMOVED lines=15> */
        .type           $_Z10J_EVALUATEPfS_S_$_Z8KKT_2_17PfS_,@function
        .size           $_Z10J_EVALUATEPfS_S_$_Z8KKT_2_17PfS_,($_Z10J_EVALUATEPfS_S_$_Z8KKT_2_18PfS_ - $_Z10J_EVALUATEPfS_S_$_Z8KKT_2_17PfS_)
$_Z10J_EVALUATEPfS_S_$_Z8KKT_2_17PfS_:
        /* <DEDUP_REMOVED lines=15> */
        .type           $_Z10J_EVALUATEPfS_S_$_Z8KKT_2_18PfS_,@function
        .size           $_Z10J_EVALUATEPfS_S_$_Z8KKT_2_18PfS_,($_Z10J_EVALUATEPfS_S_$_Z8KKT_2_19PfS_ - $_Z10J_EVALUATEPfS_S_$_Z8KKT_2_18PfS_)
$_Z10J_EVALUATEPfS_S_$_Z8KKT_2_18PfS_:
        /* <DEDUP_REMOVED lines=15> */
        .type           $_Z10J_EVALUATEPfS_S_$_Z8KKT_2_19PfS_,@function
        .size           $_Z10J_EVALUATEPfS_S_$_Z8KKT_2_19PfS_,($_Z10J_EVALUATEPfS_S_$_Z8KKT_2_20PfS_ - $_Z10J_EVALUATEPfS_S_$_Z8KKT_2_19PfS_)
$_Z10J_EVALUATEPfS_S_$_Z8KKT_2_19PfS_:
        /* <DEDUP_REMOVED lines=15> */
        .type           $_Z10J_EVALUATEPfS_S_$_Z8KKT_2_20PfS_,@function
        .size           $_Z10J_EVALUATEPfS_S_$_Z8KKT_2_20PfS_,($_Z10J_EVALUATEPfS_S_$_Z8KKT_2_21PfS_ - $_Z10J_EVALUATEPfS_S_$_Z8KKT_2_20PfS_)
$_Z10J_EVALUATEPfS_S_$_Z8KKT_2_20PfS_:
        /* <DEDUP_REMOVED lines=15> */
        .type           $_Z10J_EVALUATEPfS_S_$_Z8KKT_2_21PfS_,@function
        .size           $_Z10J_EVALUATEPfS_S_$_Z8KKT_2_21PfS_,($_Z10J_EVALUATEPfS_S_$_Z9J_0_10_10PfS_ - $_Z10J_EVALUATEPfS_S_$_Z8KKT_2_21PfS_)
$_Z10J_EVALUATEPfS_S_$_Z8KKT_2_21PfS_:
        /* <DEDUP_REMOVED lines=15> */
        .type           $_Z10J_EVALUATEPfS_S_$_Z9J_0_10_10PfS_,@function
        .size           $_Z10J_EVALUATEPfS_S_$_Z9J_0_10_10PfS_,($_Z10J_EVALUATEPfS_S_$_Z9J_0_10_11PfS_ - $_Z10J_EVALUATEPfS_S_$_Z9J_0_10_10PfS_)
$_Z10J_EVALUATEPfS_S_$_Z9J_0_10_10PfS_:
[----:B------:R-:W-:Y:S01]  /*c890*/  IMAD.MOV.U32 R4, RZ, RZ, RZ ;  /* 0x000000ffff047224 */ /* 0x000fe200078e00ff */
[----:B------:R-:W-:Y:S06]  /*c8a0*/  RET.REL.NODEC R20 `(_Z10J_EVALUATEPfS_S_) ;  /* 0xffffff3414d47950 */ /* 0x000fec0003c3ffff */
        .type           $_Z10J_EVALUATEPfS_S_$_Z9J_0_10_11PfS_,@function
        .size           $_Z10J_EVALUATEPfS_S_$_Z9J_0_10_11PfS_,($_Z10J_EVALUATEPfS_S_$_Z9J_0_10_12PfS_ - $_Z10J_EVALUATEPfS_S_$_Z9J_0_10_11PfS_)
$_Z10J_EVALUATEPfS_S_$_Z9J_0_10_11PfS_:
[----:B------:R-:W-:Y:S01]  /*c8b0*/  MOV R4, RZ ;  /* 0x000000ff00047202 */ /* 0x000fe20000000f00 */
[----:B------:R-:W-:Y:S06]  /*c8c0*/  RET.REL.NODEC R20 `(_Z10J_EVALUATEPfS_S_) ;  /* 0xffffff3414cc7950 */ /* 0x000fec0003c3ffff */
        .type           $_Z10J_EVALUATEPfS_S_$_Z9J_0_10_12PfS_,@function
        .size           $_Z10J_EVALUATEPfS_S_$_Z9J_0_10_12PfS_,($_Z10J_EVALUATEPfS_S_$_Z9J_0_10_13PfS_ - $_Z10J_EVALUATEPfS_S_$_Z9J_0_10_12PfS_)
$_Z10J_EVALUATEPfS_S_$_Z9J_0_10_12PfS_:
[----:B------:R-:W-:Y:S01]  /*c8d0*/  IMAD.MOV.U32 R4, RZ, RZ, RZ ;  /* 0x000000ffff047224 */ /* 0x000fe200078e00ff */
[----:B------:R-:W-:Y:S06]  /*c8e0*/  RET.REL.NODEC R20 `(_Z10J_EVALUATEPfS_S_) ;  /* 0xffffff3414c47950 */ /* 0x000fec0003c3ffff */
        .type           $_Z10J_EVALUATEPfS_S_$_Z9J_0_10_13PfS_,@function
        .size           $_Z10J_EVALUATEPfS_S_$_Z9J_0_10_13PfS_,($_Z10J_EVALUATEPfS_S_$_Z9J_0_10_14PfS_ - $_Z10J_EVALUATEPfS_S_$_Z9J_0_10_13PfS_)
$_Z10J_EVALUATEPfS_S_$_Z9J_0_10_13PfS_:
[----:B------:R-:W-:Y:S01]  /*c8f0*/  HFMA2 R4, -RZ, RZ, 0, 0 ;  /* 0x00000000ff047431 */ /* 0x000fe200000001ff */
[----:B------:R-:W-:Y:S06]  /*c900*/  RET.REL.NODEC R20 `(_Z10J_EVALUATEPfS_S_) ;  /* 0xffffff3414bc7950 */ /* 0x000fec0003c3ffff */
        .type           $_Z10J_EVALUATEPfS_S_$_Z9J_0_10_14PfS_,@function
        .size           $_Z10J_EVALUATEPfS_S_$_Z9J_0_10_14PfS_,($_Z10J_EVALUATEPfS_S_$_Z9J_0_10_15PfS_ - $_Z10J_EVALUATEPfS_S_$_Z9J_0_10_14PfS_)
$_Z10J_EVALUATEPfS_S_$_Z9J_0_10_14PfS_:
[----:B------:R-:W-:Y:S01]  /*c910*/  IMAD.MOV.U32 R4, RZ, RZ, RZ ;  /* 0x000000ffff047224 */ /* 0x000fe200078e00ff */
[----:B------:R-:W-:Y:S06]  /*c920*/  RET.REL.NODEC R20 `(_Z10J_EVALUATEPfS_S_) ;  /* 0xffffff3414b47950 */ /* 0x000fec0003c3ffff */
        .type           $_Z10J_EVALUATEPfS_S_$_Z9J_0_10_15PfS_,@function
        .size           $_Z10J_EVALUATEPfS_S_$_Z9J_0_10_15PfS_,($_Z10J_EVALUATEPfS_S_$_Z9J_0_10_16PfS_ - $_Z10J_EVALUATEPfS_S_$_Z9J_0_10_15PfS_)
$_Z10J_EVALUATEPfS_S_$_Z9J_0_10_15PfS_:
[----:B------:R-:W-:Y:S01]  /*c930*/  MOV R4, RZ ;  /* 0x000000ff00047202 */ /* 0x000fe20000000f00 */
[----:B------:R-:W-:Y:S06]  /*c940*/  RET.REL.NODEC R20 `(_Z10J_EVALUATEPfS_S_) ;  /* 0xffffff3414ac7950 */ /* 0x000fec0003c3ffff */
        .type           $_Z10J_EVALUATEPfS_S_$_Z9J_0_10_16PfS_,@function
        .size           $_Z10J_EVALUATEPfS_S_$_Z9J_0_10_16PfS_,($_Z10J_EVALUATEPfS_S_$_Z9J_0_10_17PfS_ - $_Z10J_EVALUATEPfS_S_$_Z9J_0_10_16PfS_)
$_Z10J_EVALUATEPfS_S_$_Z9J_0_10_16PfS_:
[----:B------:R-:W-:Y:S01]  /*c950*/  IMAD.MOV.U32 R4, RZ, RZ, RZ ;  /* 0x000000ffff047224 */ /* 0x000fe200078e00ff */
[----:B------:R-:W-:Y:S06]  /*c960*/  RET.REL.NODEC R20 `(_Z10J_EVALUATEPfS_S_) ;  /* 0xffffff3414a47950 */ /* 0x000fec0003c3ffff */
        .type           $_Z10J_EVALUATEPfS_S_$_Z9J_0_10_17PfS_,@function
        .size           $_Z10J_EVALUATEPfS_S_$_Z9J_0_10_17PfS_,($_Z10J_EVALUATEPfS_S_$_Z9J_0_10_18PfS_ - $_Z10J_EVALUATEPfS_S_$_Z9J_0_10_17PfS_)
$_Z10J_EVALUATEPfS_S_$_Z9J_0_10_17PfS_:
[----:B------:R-:W-:Y:S01]  /*c970*/  HFMA2 R4, -RZ, RZ, 0, 0 ;  /* 0x00000000ff047431 */ /* 0x000fe200000001ff */
[----:B------:R-:W-:Y:S06]  /*c980*/  RET.REL.NODEC R20 `(_Z10J_EVALUATEPfS_S_) ;  /* 0xffffff34149c7950 */ /* 0x000fec0003c3ffff */
        .type           $_Z10J_EVALUATEPfS_S_$_Z9J_0_10_18PfS_,@function
        .size           $_Z10J_EVALUATEPfS_S_$_Z9J_0_10_18PfS_,($_Z10J_EVALUATEPfS_S_$_Z9J_0_10_19PfS_ - $_Z10J_EVALUATEPfS_S_$_Z9J_0_10_18PfS_)
$_Z10J_EVALUATEPfS_S_$_Z9J_0_10_18PfS_:
        /* <DEDUP_REMOVED lines=10> */
        .type           $_Z10J_EVALUATEPfS_S_$_Z9J_0_10_19PfS_,@function
        .size           $_Z10J_EVALUATEPfS_S_$_Z9J_0_10_19PfS_,($_Z10J_EVALUATEPfS_S_$_Z9J_0_10_20PfS_ - $_Z10J_EVALUATEPfS_S_$_Z9J_0_10_19PfS_)
$_Z10J_EVALUATEPfS_S_$_Z9J_0_10_19PfS_:
[----:B------:R-:W-:Y:S01]  /*ca30*/  IMAD.MOV.U32 R4, RZ, RZ, RZ ;  /* 0x000000ffff047224 */ /* 0x000fe200078e00ff */
[----:B------:R-:W-:Y:S06]  /*ca40*/  RET.REL.NODEC R20 `(_Z10J_EVALUATEPfS_S_) ;  /* 0xffffff34146c7950 */ /* 0x000fec0003c3ffff */
        .type           $_Z10J_EVALUATEPfS_S_$_Z9J_0_10_20PfS_,@function
        .size           $_Z10J_EVALUATEPfS_S_$_Z9J_0_10_20PfS_,($_Z10J_EVALUATEPfS_S_$_Z9J_0_10_21PfS_ - $_Z10J_EVALUATEPfS_S_$_Z9J_0_10_20PfS_)
$_Z10J_EVALUATEPfS_S_$_Z9J_0_10_20PfS_:
[----:B------:R-:W-:Y:S01]  /*ca50*/  HFMA2 R4, -RZ, RZ, 0, 0 ;  /* 0x00000000ff047431 */ /* 0x000fe200000001ff */
[----:B------:R-:W-:Y:S06]  /*ca60*/  RET.REL.NODEC R20 `(_Z10J_EVALUATEPfS_S_) ;  /* 0xffffff3414647950 */ /* 0x000fec0003c3ffff */
        .type           $_Z10J_EVALUATEPfS_S_$_Z9J_0_10_21PfS_,@function
        .size           $_Z10J_EVALUATEPfS_S_$_Z9J_0_10_21PfS_,($_Z10J_EVALUATEPfS_S_$_Z9J_0_11_10PfS_ - $_Z10J_EVALUATEPfS_S_$_Z9J_0_10_21PfS_)
$_Z10J_EVALUATEPfS_S_$_Z9J_0_10_21PfS_:
[----:B------:R-:W-:Y:S01]  /*ca70*/  IMAD.MOV.U32 R4, RZ, RZ, RZ ;  /* 0x000000ffff047224 */ /* 0x000fe200078e00ff */
[----:B------:R-:W-:Y:S06]  /*ca80*/  RET.REL.NODEC R20 `(_Z10J_EVALUATEPfS_S_) ;  /* 0xffffff34145c7950 */ /* 0x000fec0003c3ffff */
        .type           $_Z10J_EVALUATEPfS_S_$_Z9J_0_11_10PfS_,@function
        .size           $_Z10J_EVALUATEPfS_S_$_Z9J_0_11_10PfS_,($_Z10J_EVALUATEPfS_S_$_Z9J_0_11_11PfS_ - $_Z10J_EVALUATEPfS_S_$_Z9J_0_11_10PfS_)
$_Z10J_EVALUATEPfS_S_$_Z9J_0_11_10PfS_:
[----:B------:R-:W-:Y:S01]  /*ca90*/  MOV R4, RZ ;  /* 0x000000ff00047202 */ /* 0x000fe20000000f00 */
[----:B------:R-:W-:Y:S06]  /*caa0*/  RET.REL.NODEC R20 `(_Z10J_EVALUATEPfS_S_) ;  /* 0xffffff3414547950 */ /* 0x000fec0003c3ffff */
        .type           $_Z10J_EVALUATEPfS_S_$_Z9J_0_11_11PfS_,@function
        .size           $_Z10J_EVALUATEPfS_S_$_Z9J_0_11_11PfS_,($_Z10J_EVALUATEPfS_S_$_Z9J_0_11_12PfS_ - $_Z10J_EVALUATEPfS_S_$_Z9J_0_11_11PfS_)
$_Z10J_EVALUATEPfS_S_$_Z9J_0_11_11PfS_:
[----:B------:R-:W-:Y:S01]  /*cab0*/  IMAD.MOV.U32 R4, RZ, RZ, RZ ;  /* 0x000000ffff047224 */ /* 0x000fe200078e00ff */
[----:B------:R-:W-:Y:S06]  /*cac0*/  RET.REL.NODEC R20 `(_Z10J_EVALUATEPfS_S_) ;  /* 0xffffff34144c7950 */ /* 0x000fec0003c3ffff */
        .type           $_Z10J_EVALUATEPfS_S_$_Z9J_0_11_12PfS_,@function
        .size           $_Z10J_EVALUATEPfS_S_$_Z9J_0_11_12PfS_,($_Z10J_EVALUATEPfS_S_$_Z9J_0_11_13PfS_ - $_Z10J_EVALUATEPfS_S_$_Z9J_0_11_12PfS_)
$_Z10J_EVALUATEPfS_S_$_Z9J_0_11_12PfS_:
[----:B------:R-:W-:Y:S01]  /*cad0*/  HFMA2 R4, -RZ, RZ, 0, 0 ;  /* 0x00000000ff047431 */ /* 0x000fe200000001ff */
[----:B------:R-:W-:Y:S06]  /*cae0*/  RET.REL.NODEC R20 `(_Z10J_EVALUATEPfS_S_) ;  /* 0xffffff3414447950 */ /* 0x000fec0003c3ffff */
        .type           $_Z10J_EVALUATEPfS_S_$_Z9J_0_11_13PfS_,@function
        .size           $_Z10J_EVALUATEPfS_S_$_Z9J_0_11_13PfS_,($_Z10J_EVALUATEPfS_S_$_Z9J_0_11_14PfS_ - $_Z10J_EVALUATEPfS_S_$_Z9J_0_11_13PfS_)
$_Z10J_EVALUATEPfS_S_$_Z9J_0_11_13PfS_:
[----:B------:R-:W-:Y:S01]  /*caf0*/  IMAD.MOV.U32 R4, RZ, RZ, RZ ;  /* 0x000000ffff047224 */ /* 0x000fe200078e00ff */
[----:B------:R-:W-:Y:S06]  /*cb00*/  RET.REL.NODEC R20 `(_Z10J_EVALUATEPfS_S_) ;  /* 0xffffff34143c7950 */ /* 0x000fec0003c3ffff */
        .type           $_Z10J_EVALUATEPfS_S_$_Z9J_0_11_14PfS_,@function
        .size           $_Z10J_EVALUATEPfS_S_$_Z9J_0_11_14PfS_,($_Z10J_EVALUATEPfS_S_$_Z9J_0_11_15PfS_ - $_Z10J_EVALUATEPfS_S_$_Z9J_0_11_14PfS_)
$_Z10J_EVALUATEPfS_S_$_Z9J_0_11_14PfS_:
[----:B------:R-:W-:Y:S01]  /*cb10*/  MOV R4, RZ ;  /* 0x000000ff00047202 */ /* 0x000fe20000000f00 */
[----:B------:R-:W-:Y:S06]  /*cb20*/  RET.REL.NODEC R20 `(_Z10J_EVALUATEPfS_S_) ;  /* 0xffffff3414347950 */ /* 0x000fec0003c3ffff */
        .type           $_Z10J_EVALUATEPfS_S_$_Z9J_0_11_15PfS_,@function
        .size           $_Z10J_EVALUATEPfS_S_$_Z9J_0_11_15PfS_,($_Z10J_EVALUATEPfS_S_$_Z9J_0_11_16PfS_ - $_Z10J_EVALUATEPfS_S_$_Z9J_0_11_15PfS_)
$_Z10J_EVALUATEPfS_S_$_Z9J_0_11_15PfS_:
[----:B------:R-:W-:Y:S01]  /*cb30*/  IMAD.MOV.U32 R4, RZ, RZ, RZ ;  /* 0x000000ffff047224 */ /* 0x000fe200078e00ff */
[----:B------:R-:W-:Y:S06]  /*cb40*/  RET.REL.NODEC R20 `(_Z10J_EVALUATEPfS_S_) ;  /* 0xffffff34142c7950 */ /* 0x000fec0003c3ffff */
        .type           $_Z10J_EVALUATEPfS_S_$_Z9J_0_11_16PfS_,@function
        .size           $_Z10J_EVALUATEPfS_S_$_Z9J_0_11_16PfS_,($_Z10J_EVALUATEPfS_S_$_Z9J_0_11_17PfS_ - $_Z10J_EVALUATEPfS_S_$_Z9J_0_11_16PfS_)
$_Z10J_EVALUATEPfS_S_$_Z9J_0_11_16PfS_:
[----:B------:R-:W-:Y:S01]  /*cb50*/  HFMA2 R4, -RZ, RZ, 0, 0 ;  /* 0x00000000ff047431 */ /* 0x000fe200000001ff */
[----:B------:R-:W-:Y:S06]  /*cb60*/  RET.REL.NODEC R20 `(_Z10J_EVALUATEPfS_S_) ;  /* 0xffffff3414247950 */ /* 0x000fec0003c3ffff */
        .type           $_Z10J_EVALUATEPfS_S_$_Z9J_0_11_17PfS_,@function
        .size           $_Z10J_EVALUATEPfS_S_$_Z9J_0_11_17PfS_,($_Z10J_EVALUATEPfS_S_$_Z9J_0_11_18PfS_ - $_Z10J_EVALUATEPfS_S_$_Z9J_0_11_17PfS_)
$_Z10J_EVALUATEPfS_S_$_Z9J_0_11_17PfS_:
[----:B------:R-:W-:Y:S01]  /*cb70*/  IMAD.MOV.U32 R4, RZ, RZ, RZ ;  /* 0x000000ffff047224 */ /* 0x000fe200078e00ff */
[----:B------:R-:W-:Y:S06]  /*cb80*/  RET.REL.NODEC R20 `(_Z10J_EVALUATEPfS_S_) ;  /* 0xffffff34141c7950 */ /* 0x000fec0003c3ffff */
        .type           $_Z10J_EVALUATEPfS_S_$_Z9J_0_11_18PfS_,@function
        .size           $_Z10J_EVALUATEPfS_S_$_Z9J_0_11_18PfS_,($_Z10J_EVALUATEPfS_S_$_Z9J_0_11_19PfS_ - $_Z10J_EVALUATEPfS_S_$_Z9J_0_11_18PfS_)
$_Z10J_EVALUATEPfS_S_$_Z9J_0_11_18PfS_:
[----:B------:R-:W-:Y:S01]  /*cb90*/  MOV R4, RZ ;  /* 0x000000ff00047202 */ /* 0x000fe20000000f00 */
[----:B------:R-:W-:Y:S06]  /*cba0*/  RET.REL.NODEC R20 `(_Z10J_EVALUATEPfS_S_) ;  /* 0xffffff3414147950 */ /* 0x000fec0003c3ffff */
        .type           $_Z10J_EVALUATEPfS_S_$_Z9J_0_11_19PfS_,@function
        .size           $_Z10J_EVALUATEPfS_S_$_Z9J_0_11_19PfS_,($_Z10J_EVALUATEPfS_S_$_Z9J_0_11_20PfS_ - $_Z10J_EVALUATEPfS_S_$_Z9J_0_11_19PfS_)
$_Z10J_EVALUATEPfS_S_$_Z9J_0_11_19PfS_:
        /* <DEDUP_REMOVED lines=10> */
        .type           $_Z10J_EVALUATEPfS_S_$_Z9J_0_11_20PfS_,@function
        .size           $_Z10J_EVALUATEPfS_S_$_Z9J_0_11_20PfS_,($_Z10J_EVALUATEPfS_S_$_Z9J_0_11_21PfS_ - $_Z10J_EVALUATEPfS_S_$_Z9J_0_11_20PfS_)
$_Z10J_EVALUATEPfS_S_$_Z9J_0_11_20PfS_:
[----:B------:R-:W-:Y:S01]  /*cc50*/  IMAD.MOV.U32 R4, RZ, RZ, RZ ;  /* 0x000000ffff047224 */ /* 0x000fe200078e00ff */
[----:B------:R-:W-:Y:S06]  /*cc60*/  RET.REL.NODEC R20 `(_Z10J_EVALUATEPfS_S_) ;  /* 0xffffff3014e47950 */ /* 0x000fec0003c3ffff */
        .type           $_Z10J_EVALUATEPfS_S_$_Z9J_0_11_21PfS_,@function
        .size           $_Z10J_EVALUATEPfS_S_$_Z9J_0_11_21PfS_,($_Z10J_EVALUATEPfS_S_$_Z9J_0_12_10PfS_ - $_Z10J_EVALUATEPfS_S_$_Z9J_0_11_21PfS_)
$_Z10J_EVALUATEPfS_S_$_Z9J_0_11_21PfS_:
[----:B------:R-:W-:Y:S01]  /*cc70*/  HFMA2 R4, -RZ, RZ, 0, 0 ;  /* 0x00000000ff047431 */ /* 0x000fe200000001ff */
[----:B------:R-:W-:Y:S06]  /*cc80*/  RET.REL.NODEC R20 `(_Z10J_EVALUATEPfS_S_) ;  /* 0xffffff3014dc7950 */ /* 0x000fec0003c3ffff */
        .type           $_Z10J_EVALUATEPfS_S_$_Z9J_0_12_10PfS_,@function
        .size           $_Z10J_EVALUATEPfS_S_$_Z9J_0_12_10PfS_,($_Z10J_EVALUATEPfS_S_$_Z9J_0_12_11PfS_ - $_Z10J_EVALUATEPfS_S_$_Z9J_0_12_10PfS_)
$_Z10J_EVALUATEPfS_S_$_Z9J_0_12_10PfS_:
[----:B------:R-:W-:Y:S01]  /*cc90*/  IMAD.MOV.U32 R4, RZ, RZ, RZ ;  /* 0x000000ffff047224 */ /* 0x000fe200078e00ff */
[----:B------:R-:W-:Y:S06]  /*cca0*/  RET.REL.NODEC R20 `(_Z10J_EVALUATEPfS_S_) ;  /* 0xffffff3014d47950 */ /* 0x000fec0003c3ffff */
        .type           $_Z10J_EVALUATEPfS_S_$_Z9J_0_12_11PfS_,@function
        .size           $_Z10J_EVALUATEPfS_S_$_Z9J_0_12_11PfS_,($_Z10J_EVALUATEPfS_S_$_Z9J_0_12_12PfS_ - $_Z10J_EVALUATEPfS_S_$_Z9J_0_12_11PfS_)
$_Z10J_EVALUATEPfS_S_$_Z9J_0_12_11PfS_:
[----:B------:R-:W-:Y:S01]  /*ccb0*/  MOV R4, RZ ;  /* 0x000000ff00047202 */ /* 0x000fe20000000f00 */
[----:B------:R-:W-:Y:S06]  /*ccc0*/  RET.REL.NODEC R20 `(_Z10J_EVALUATEPfS_S_) ;  /* 0xffffff3014cc7950 */ /* 0x000fec0003c3ffff */
        .type           $_Z10J_EVALUATEPfS_S_$_Z9J_0_12_12PfS_,@function
        .size           $_Z10J_EVALUATEPfS_S_$_Z9J_0_12_12PfS_,($_Z10J_EVALUATEPfS_S_$_Z9J_0_12_13PfS_ - $_Z10J_EVALUATEPfS_S_$_Z9J_0_12_12PfS_)
$_Z10J_EVALUATEPfS_S_$_Z9J_0_12_12PfS_:
[----:B------:R-:W-:Y:S01]  /*ccd0*/  IMAD.MOV.U32 R4, RZ, RZ, RZ ;  /* 0x000000ffff047224 */ /* 0x000fe200078e00ff */
[----:B------:R-:W-:Y:S06]  /*cce0*/  RET.REL.NODEC R20 `(_Z10J_EVALUATEPfS_S_) ;  /* 0xffffff3014c47950 */ /* 0x000fec0003c3ffff */
        .type           $_Z10J_EVALUATEPfS_S_$_Z9J_0_12_13PfS_,@function
        .size           $_Z10J_EVALUATEPfS_S_$_Z9J_0_12_13PfS_,($_Z10J_EVALUATEPfS_S_$_Z9J_0_12_14PfS_ - $_Z10J_EVALUATEPfS_S_$_Z9J_0_12_13PfS_)
$_Z10J_EVALUATEPfS_S_$_Z9J_0_12_13PfS_:
[----:B------:R-:W-:Y:S01]  /*ccf0*/  HFMA2 R4, -RZ, RZ, 0, 0 ;  /* 0x00000000ff047431 */ /* 0x000fe200000001ff */
[----:B------:R-:W-:Y:S06]  /*cd00*/  RET.REL.NODEC R20 `(_Z10J_EVALUATEPfS_S_) ;  /* 0xffffff3014bc7950 */ /* 0x000fec0003c3ffff */
        .type           $_Z10J_EVALUATEPfS_S_$_Z9J_0_12_14PfS_,@function
        .size           $_Z10J_EVALUATEPfS_S_$_Z9J_0_12_14PfS_,($_Z10J_EVALUATEPfS_S_$_Z9J_0_12_15PfS_ - $_Z10J_EVALUATEPfS_S_$_Z9J_0_12_14PfS_)
$_Z10J_EVALUATEPfS_S_$_Z9J_0_12_14PfS_:
[----:B------:R-:W-:Y:S01]  /*cd10*/  IMAD.MOV.U32 R4, RZ, RZ, RZ ;  /* 0x000000ffff047224 */ /* 0x000fe200078e00ff */
[----:B------:R-:W-:Y:S06]  /*cd20*/  RET.REL.NODEC R20 `(_Z10J_EVALUATEPfS_S_) ;  /* 0xffffff3014b47950 */ /* 0x000fec0003c3ffff */
        .type           $_Z10J_EVALUATEPfS_S_$_Z9J_0_12_15PfS_,@function
        .size           $_Z10J_EVALUATEPfS_S_$_Z9J_0_12_15PfS_,($_Z10J_EVALUATEPfS_S_$_Z9J_0_12_16PfS_ - $_Z10J_EVALUATEPfS_S_$_Z9J_0_12_15PfS_)
$_Z10J_EVALUATEPfS_S_$_Z9J_0_12_15PfS_:
[----:B------:R-:W-:Y:S01]  /*cd30*/  MOV R4, RZ ;  /* 0x000000ff00047202 */ /* 0x000fe20000000f00 */
[----:B------:R-:W-:Y:S06]  /*cd40*/  RET.REL.NODEC R20 `(_Z10J_EVALUATEPfS_S_) ;  /* 0xffffff3014ac7950 */ /* 0x000fec0003c3ffff */
        .type           $_Z10J_EVALUATEPfS_S_$_Z9J_0_12_16PfS_,@function
        .size           $_Z10J_EVALUATEPfS_S_$_Z9J_0_12_16PfS_,($_Z10J_EVALUATEPfS_S_$_Z9J_0_12_17PfS_ - $_Z10J_EVALUATEPfS_S_$_Z9J_0_12_16PfS_)
$_Z10J_EVALUATEPfS_S_$_Z9J_0_12_16PfS_:
[----:B------:R-:W-:Y:S01]  /*cd50*/  IMAD.MOV.U32 R4, RZ, RZ, RZ ;  /* 0x000000ffff047224 */ /* 0x000fe200078e00ff */
[----:B------:R-:W-:Y:S06]  /*cd60*/  RET.REL.NODEC R20 `(_Z10J_EVALUATEPfS_S_) ;  /* 0xffffff3014a47950 */ /* 0x000fec0003c3ffff */
        .type           $_Z10J_EVALUATEPfS_S_$_Z9J_0_12_17PfS_,@function
        .size           $_Z10J_EVALUATEPfS_S_$_Z9J_0_12_17PfS_,($_Z10J_EVALUATEPfS_S_$_Z9J_0_12_18PfS_ - $_Z10J_EVALUATEPfS_S_$_Z9J_0_12_17PfS_)
$_Z10J_EVALUATEPfS_S_$_Z9J_0_12_17PfS_:
[----:B------:R-:W-:Y:S01]  /*cd70*/  HFMA2 R4, -RZ, RZ, 0, 0 ;  /* 0x00000000ff047431 */ /* 0x000fe200000001ff */
[----:B------:R-:W-:Y:S06]  /*cd80*/  RET.REL.NODEC R20 `(_Z10J_EVALUATEPfS_S_) ;  /* 0xffffff30149c7950 */ /* 0x000fec0003c3ffff */
        .type           $_Z10J_EVALUATEPfS_S_$_Z9J_0_12_18PfS_,@function
        .size           $_Z10J_EVALUATEPfS_S_$_Z9J_0_12_18PfS_,($_Z10J_EVALUATEPfS_S_$_Z9J_0_12_19PfS_ - $_Z10J_EVALUATEPfS_S_$_Z9J_0_12_18PfS_)
$_Z10J_EVALUATEPfS_S_$_Z9J_0_12_18PfS_:
[----:B------:R-:W-:Y:S01]  /*cd90*/  IMAD.MOV.U32 R4, RZ, RZ, RZ ;  /* 0x000000ffff047224 */ /* 0x000fe200078e00ff */
[----:B------:R-:W-:Y:S06]  /*cda0*/  RET.REL.NODEC R20 `(_Z10J_EVALUATEPfS_S_) ;  /* 0xffffff3014947950 */ /* 0x000fec0003c3ffff */
        .type           $_Z10J_EVALUATEPfS_S_$_Z9J_0_12_19PfS_,@function
        .size           $_Z10J_EVALUATEPfS_S_$_Z9J_0_12_19PfS_,($_Z10J_EVALUATEPfS_S_$_Z9J_0_12_20PfS_ - $_Z10J_EVALUATEPfS_S_$_Z9J_0_12_19PfS_)
$_Z10J_EVALUATEPfS_S_$_Z9J_0_12_19PfS_:
[----:B------:R-:W-:Y:S01]  /*cdb0*/  MOV R4, RZ ;  /* 0x000000ff00047202 */ /* 0x000fe20000000f00 */
[----:B------:R-:W-:Y:S06]  /*cdc0*/  RET.REL.NODEC R20 `(_Z10J_EVALUATEPfS_S_) ;  /* 0xffffff30148c7950 */ /* 0x000fec0003c3ffff */
        .type           $_Z10J_EVALUATEPfS_S_$_Z9J_0_12_20PfS_,@function
        .size           $_Z10J_EVALUATEPfS_S_$_Z9J_0_12_20PfS_,($_Z10J_EVALUATEPfS_S_$_Z9J_0_12_21PfS_ - $_Z10J_EVALUATEPfS_S_$_Z9J_0_12_20PfS_)
$_Z10J_EVALUATEPfS_S_$_Z9J_0_12_20PfS_:
        /* <DEDUP_REMOVED lines=10> */
        .type           $_Z10J_EVALUATEPfS_S_$_Z9J_0_12_21PfS_,@function
        .size           $_Z10J_EVALUATEPfS_S_$_Z9J_0_12_21PfS_,($_Z10J_EVALUATEPfS_S_$_Z9J_0_13_10PfS_ - $_Z10J_EVALUATEPfS_S_$_Z9J_0_12_21PfS_)
$_Z10J_EVALUATEPfS_S_$_Z9J_0_12_21PfS_:
[----:B------:R-:W-:Y:S01]  /*ce70*/  IMAD.MOV.U32 R4, RZ, RZ, RZ ;  /* 0x000000ffff047224 */ /* 0x000fe200078e00ff */
[----:B------:R-:W-:Y:S06]  /*ce80*/  RET.REL.NODEC R20 `(_Z10J_EVALUATEPfS_S_) ;  /* 0xffffff30145c7950 */ /* 0x000fec0003c3ffff */
        .type           $_Z10J_EVALUATEPfS_S_$_Z9J_0_13_10PfS_,@function
        .size           $_Z10J_EVALUATEPfS_S_$_Z9J_0_13_10PfS_,($_Z10J_EVALUATEPfS_S_$_Z9J_0_13_11PfS_ - $_Z10J_EVALUATEPfS_S_$_Z9J_0_13_10PfS_)
$_Z10J_EVALUATEPfS_S_$_Z9J_0_13_10PfS_:
[----:B------:R-:W-:Y:S01]  /*ce90*/  HFMA2 R4, -RZ, RZ, 0, 0 ;  /* 0x00000000ff047431 */ /* 0x000fe200000001ff */
[----:B------:R-:W-:Y:S06]  /*cea0*/  RET.REL.NODEC R20 `(_Z10J_EVALUATEPfS_S_) ;  /* 0xffffff3014547950 */ /* 0x000fec0003c3ffff */
        .type           $_Z10J_EVALUATEPfS_S_$_Z9J_0_13_11PfS_,@function
        .size           $_Z10J_EVALUATEPfS_S_$_Z9J_0_13_11PfS_,($_Z10J_EVALUATEPfS_S_$_Z9J_0_13_12PfS_ - $_Z10J_EVALUATEPfS_S_$_Z9J_0_13_11PfS_)
$_Z10J_EVALUATEPfS_S_$_Z9J_0_13_11PfS_:
[----:B------:R-:W-:Y:S01]  /*ceb0*/  IMAD.MOV.U32 R4, RZ, RZ, RZ ;  /* 0x000000ffff047224 */ /* 0x000fe200078e00ff */
[----:B------:R-:W-:Y:S06]  /*cec0*/  RET.REL.NODEC R20 `(_Z10J_EVALUATEPfS_S_) ;  /* 0xffffff30144c7950 */ /* 0x000fec0003c3ffff */
        .type           $_Z10J_EVALUATEPfS_S_$_Z9J_0_13_12PfS_,@function
        .size           $_Z10J_EVALUATEPfS_S_$_Z9J_0_13_12PfS_,($_Z10J_EVALUATEPfS_S_$_Z9J_0_13_13PfS_ - $_Z10J_EVALUATEPfS_S_$_Z9J_0_13_12PfS_)
$_Z10J_EVALUATEPfS_S_$_Z9J_0_13_12PfS_:
[----:B------:R-:W-:Y:S01]  /*ced0*/  MOV R4, RZ ;  /* 0x000000ff00047202 */ /* 0x000fe20000000f00 */
[----:B------:R-:W-:Y:S06]  /*cee0*/  RET.REL.NODEC R20 `(_Z10J_EVALUATEPfS_S_) ;  /* 0xffffff3014447950 */ /* 0x000fec0003c3ffff */
        .type           $_Z10J_EVALUATEPfS_S_$_Z9J_0_13_13PfS_,@function
        .size           $_Z10J_EVALUATEPfS_S_$_Z9J_0_13_13PfS_,($_Z10J_EVALUATEPfS_S_$_Z9J_0_13_14PfS_ - $_Z10J_EVALUATEPfS_S_$_Z9J_0_13_13PfS_)
$_Z10J_EVALUATEPfS_S_$_Z9J_0_13_13PfS_:
[----:B------:R-:W-:Y:S01]  /*cef0*/  IMAD.MOV.U32 R4, RZ, RZ, RZ ;  /* 0x000000ffff047224 */ /* 0x000fe200078e00ff */
[----:B------:R-:W-:Y:S06]  /*cf00*/  RET.REL.NODEC R20 `(_Z10J_EVALUATEPfS_S_) ;  /* 0xffffff30143c7950 */ /* 0x000fec0003c3ffff */
        .type           $_Z10J_EVALUATEPfS_S_$_Z9J_0_13_14PfS_,@function
        .size           $_Z10J_EVALUATEPfS_S_$_Z9J_0_13_14PfS_,($_Z10J_EVALUATEPfS_S_$_Z9J_0_13_15PfS_ - $_Z10J_EVALUATEPfS_S_$_Z9J_0_13_14PfS_)
$_Z10J_EVALUATEPfS_S_$_Z9J_0_13_14PfS_:
[----:B------:R-:W-:Y:S01]  /*cf10*/  HFMA2 R4, -RZ, RZ, 0, 0 ;  /* 0x00000000ff047431 */ /* 0x000fe200000001ff */
[----:B------:R-:W-:Y:S06]  /*cf20*/  RET.REL.NODEC R20 `(_Z10J_EVALUATEPfS_S_) ;  /* 0xffffff3014347950 */ /* 0x000fec0003c3ffff */
        .type           $_Z10J_EVALUATEPfS_S_$_Z9J_0_13_15PfS_,@function
        .size           $_Z10J_EVALUATEPfS_S_$_Z9J_0_13_15PfS_,($_Z10J_EVALUATEPfS_S_$_Z9J_0_13_16PfS_ - $_Z10J_EVALUATEPfS_S_$_Z9J_0_13_15PfS_)
$_Z10J_EVALUATEPfS_S_$_Z9J_0_13_15PfS_:
[----:B------:R-:W-:Y:S01]  /*cf30*/  IMAD.MOV.U32 R4, RZ, RZ, RZ ;  /* 0x000000ffff047224 */ /* 0x000fe200078e00ff */
[----:B------:R-:W-:Y:S06]  /*cf40*/  RET.REL.NODEC R20 `(_Z10J_EVALUATEPfS_S_) ;  /* 0xffffff30142c7950 */ /* 0x000fec0003c3ffff */
        .type           $_Z10J_EVALUATEPfS_S_$_Z9J_0_13_16PfS_,@function
        .size           $_Z10J_EVALUATEPfS_S_$_Z9J_0_13_16PfS_,($_Z10J_EVALUATEPfS_S_$_Z9J_0_13_17PfS_ - $_Z10J_EVALUATEPfS_S_$_Z9J_0_13_16PfS_)
$_Z10J_EVALUATEPfS_S_$_Z9J_0_13_16PfS_:
[----:B------:R-:W-:Y:S01]  /*cf50*/  MOV R4, RZ ;  /* 0x000000ff00047202 */ /* 0x000fe20000000f00 */
[----:B------:R-:W-:Y:S06]  /*cf60*/  RET.REL.NODEC R20 `(_Z10J_EVALUATEPfS_S_) ;  /* 0xffffff3014247950 */ /* 0x000fec0003c3ffff */
        .type           $_Z10J_EVALUATEPfS_S_$_Z9J_0_13_17PfS_,@function
        .size           $_Z10J_EVALUATEPfS_S_$_Z9J_0_13_17PfS_,($_Z10J_EVALUATEPfS_S_$_Z9J_0_13_18PfS_ - $_Z10J_EVALUATEPfS_S_$_Z9J_0_13_17PfS_)
$_Z10J_EVALUATEPfS_S_$_Z9J_0_13_17PfS_:
[----:B------:R-:W-:Y:S01]  /*cf70*/  IMAD.MOV.U32 R4, RZ, RZ, RZ ;  /* 0x000000ffff047224 */ /* 0x000fe200078e00ff */
[----:B------:R-:W-:Y:S06]  /*cf80*/  RET.REL.NODEC R20 `(_Z10J_EVALUATEPfS_S_) ;  /* 0xffffff30141c7950 */ /* 0x000fec0003c3ffff */
        .type           $_Z10J_EVALUATEPfS_S_$_Z9J_0_13_18PfS_,@function
        .size           $_Z10J_EVALUATEPfS_S_$_Z9J_0_13_18PfS_,($_Z10J_EVALUATEPfS_S_$_Z9J_0_13_19PfS_ - $_Z10J_EVALUATEPfS_S_$_Z9J_0_13_18PfS_)
$_Z10J_EVALUATEPfS_S_$_Z9J_0_13_18PfS_:
[----:B------:R-:W-:Y:S01]  /*cf90*/  HFMA2 R4, -RZ, RZ, 0, 0 ;  /* 0x00000000ff047431 */ /* 0x000fe200000001ff */
[----:B------:R-:W-:Y:S06]  /*cfa0*/  RET.REL.NODEC R20 `(_Z10J_EVALUATEPfS_S_) ;  /* 0xffffff3014147950 */ /* 0x000fec0003c3ffff */
        .type           $_Z10J_EVALUATEPfS_S_$_Z9J_0_13_19PfS_,@function
        .size           $_Z10J_EVALUATEPfS_S_$_Z9J_0_13_19PfS_,($_Z10J_EVALUATEPfS_S_$_Z9J_0_13_20PfS_ - $_Z10J_EVALUATEPfS_S_$_Z9J_0_13_19PfS_)
$_Z10J_EVALUATEPfS_S_$_Z9J_0_13_19PfS_:
[----:B------:R-:W-:Y:S01]  /*cfb0*/  IMAD.MOV.U32 R4, RZ, RZ, RZ ;  /* 0x000000ffff047224 */ /* 0x000fe200078e00ff */
[----:B------:R-:W-:Y:S06]  /*cfc0*/  RET.REL.NODEC R20 `(_Z10J_EVALUATEPfS_S_) ;  /* 0xffffff30140c7950 */ /* 0x000fec0003c3ffff */
        .type           $_Z10J_EVALUATEPfS_S_$_Z9J_0_13_20PfS_,@function
        .size           $_Z10J_EVALUATEPfS_S_$_Z9J_0_13_20PfS_,($_Z10J_EVALUATEPfS_S_$_Z9J_0_13_21PfS_ - $_Z10J_EVALUATEPfS_S_$_Z9J_0_13_20PfS_)
$_Z10J_EVALUATEPfS_S_$_Z9J_0_13_20PfS_:
[----:B------:R-:W-:Y:S01]  /*cfd0*/  MOV R4, RZ ;  /* 0x000000ff00047202 */ /* 0x000fe20000000f00 */
[----:B------:R-:W-:Y:S06]  /*cfe0*/  RET.REL.NODEC R20 `(_Z10J_EVALUATEPfS_S_) ;  /* 0xffffff3014047950 */ /* 0x000fec0003c3ffff */
        .type           $_Z10J_EVALUATEPfS_S_$_Z9J_0_13_21PfS_,@function
        .size           $_Z10J_EVALUATEPfS_S_$_Z9J_0_13_21PfS_,($_Z10J_EVALUATEPfS_S_$_Z9J_0_14_10PfS_ - $_Z10J_EVALUATEPfS_S_$_Z9J_0_13_21PfS_)
$_Z10J_EVALUATEPfS_S_$_Z9J_0_13_21PfS_:
        /* <DEDUP_REMOVED lines=10> */
        .type           $_Z10J_EVALUATEPfS_S_$_Z9J_0_14_10PfS_,@function
        .size           $_Z10J_EVALUATEPfS_S_$_Z9J_0_14_10PfS_,($_Z10J_EVALUATEPfS_S_$_Z9J_0_14_11PfS_ - $_Z10J_EVALUATEPfS_S_$_Z9J_0_14_10PfS_)
$_Z10J_EVALUATEPfS_S_$_Z9J_0_14_10PfS_:
[----:B------:R-:W-:Y:S01]  /*d090*/  IMAD.MOV.U32 R4, RZ, RZ, RZ ;  /* 0x000000ffff047224 */ /* 0x000fe200078e00ff */
[----:B------:R-:W-:Y:S06]  /*d0a0*/  RET.REL.NODEC R20 `(_Z10J_EVALUATEPfS_S_) ;  /* 0xffffff2c14d47950 */ /* 0x000fec0003c3ffff */
        .type           $_Z10J_EVALUATEPfS_S_$_Z9J_0_14_11PfS_,@function
        .size           $_Z10J_EVALUATEPfS_S_$_Z9J_0_14_11PfS_,($_Z10J_EVALUATEPfS_S_$_Z9J_0_14_12PfS_ - $_Z10J_EVALUATEPfS_S_$_Z9J_0_14_11PfS_)
$_Z10J_EVALUATEPfS_S_$_Z9J_0_14_11PfS_:
[----:B------:R-:W-:Y:S01]  /*d0b0*/  HFMA2 R4, -RZ, RZ, 0, 0 ;  /* 0x00000000ff047431 */ /* 0x000fe200000001ff */
[----:B------:R-:W-:Y:S06]  /*d0c0*/  RET.REL.NODEC R20 `(_Z10J_EVALUATEPfS_S_) ;  /* 0xffffff2c14cc7950 */ /* 0x000fec0003c3ffff */
        .type           $_Z10J_EVALUATEPfS_S_$_Z9J_0_14_12PfS_,@function
        .size           $_Z10J_EVALUATEPfS_S_$_Z9J_0_14_12PfS_,($_Z10J_EVALUATEPfS_S_$_Z9J_0_14_13PfS_ - $_Z10J_EVALUATEPfS_S_$_Z9J_0_14_12PfS_)
$_Z10J_EVALUATEPfS_S_$_Z9J_0_14_12PfS_:
[----:B------:R-:W-:Y:S01]  /*d0d0*/  IMAD.MOV.U32 R4, RZ, RZ, RZ ;  /* 0x000000ffff047224 */ /* 0x000fe200078e00ff */
[----:B------:R-:W-:Y:S06]  /*d0e0*/  RET.REL.NODEC R20 `(_Z10J_EVALUATEPfS_S_) ;  /* 0xffffff2c14c47950 */ /* 0x000fec0003c3ffff */
        .type           $_Z10J_EVALUATEPfS_S_$_Z9J_0_14_13PfS_,@function
        .size           $_Z10J_EVALUATEPfS_S_$_Z9J_0_14_13PfS_,($_Z10J_EVALUATEPfS_S_$_Z9J_0_14_14PfS_ - $_Z10J_EVALUATEPfS_S_$_Z9J_0_14_13PfS_)
$_Z10J_EVALUATEPfS_S_$_Z9J_0_14_13PfS_:
[----:B------:R-:W-:Y:S01]  /*d0f0*/  MOV R4, RZ ;  /* 0x000000ff00047202 */ /* 0x000fe20000000f00 */
[----:B------:R-:W-:Y:S06]  /*d100*/  RET.REL.NODEC R20 `(_Z10J_EVALUATEPfS_S_) ;  /* 0xffffff2c14bc7950 */ /* 0x000fec0003c3ffff */
        .type           $_Z10J_EVALUATEPfS_S_$_Z9J_0_14_14PfS_,@function
        .size           $_Z10J_EVALUATEPfS_S_$_Z9J_0_14_14PfS_,($_Z10J_EVALUATEPfS_S_$_Z9J_0_14_15PfS_ - $_Z10J_EVALUATEPfS_S_$_Z9J_0_14_14PfS_)
$_Z10J_EVALUATEPfS_S_$_Z9J_0_14_14PfS_:
        /* <DEDUP_REMOVED lines=10> */
        .type           $_Z10J_EVALUATEPfS_S_$_Z9J_0_14_15PfS_,@function
        .size           $_Z10J_EVALUATEPfS_S_$_Z9J_0_14_15PfS_,($_Z10J_EVALUATEPfS_S_$_Z9J_0_14_16PfS_ - $_Z10J_EVALUATEPfS_S_$_Z9J_0_14_15PfS_)
$_Z10J_EVALUATEPfS_S_$_Z9J_0_14_15PfS_:
[----:B------:R-:W-:Y:S01]  /*d1b0*/  IMAD.MOV.U32 R4, RZ, RZ, RZ ;  /* 0x000000ffff047224 */ /* 0x000fe200078e00ff */
[----:B------:R-:W-:Y:S06]  /*d1c0*/  RET.REL.NODEC R20 `(_Z10J_EVALUATEPfS_S_) ;  /* 0xffffff2c148c7950 */ /* 0x000fec0003c3ffff */
        .type           $_Z10J_EVALUATEPfS_S_$_Z9J_0_14_16PfS_,@function
        .size           $_Z10J_EVALUATEPfS_S_$_Z9J_0_14_16PfS_,($_Z10J_EVALUATEPfS_S_$_Z9J_0_14_17PfS_ - $_Z10J_EVALUATEPfS_S_$_Z9J_0_14_16PfS_)
$_Z10J_EVALUATEPfS_S_$_Z9J_0_14_16PfS_:
[----:B------:R-:W-:Y:S01]  /*d1d0*/  HFMA2 R4, -RZ, RZ, 0, 0 ;  /* 0x00000000ff047431 */ /* 0x000fe200000001ff */
[----:B------:R-:W-:Y:S06]  /*d1e0*/  RET.REL.NODEC R20 `(_Z10J_EVALUATEPfS_S_) ;  /* 0xffffff2c14847950 */ /* 0x000fec0003c3ffff */
        .type           $_Z10J_EVALUATEPfS_S_$_Z9J_0_14_17PfS_,@function
        .size           $_Z10J_EVALUATEPfS_S_$_Z9J_0_14_17PfS_,($_Z10J_EVALUATEPfS_S_$_Z9J_0_14_18PfS_ - $_Z10J_EVALUATEPfS_S_$_Z9J_0_14_17PfS_)
$_Z10J_EVALUATEPfS_S_$_Z9J_0_14_17PfS_:
[----:B------:R-:W-:Y:S01]  /*d1f0*/  IMAD.MOV.U32 R4, RZ, RZ, RZ ;  /* 0x000000ffff047224 */ /* 0x000fe200078e00ff */
[----:B------:R-:W-:Y:S06]  /*d200*/  RET.REL.NODEC R20 `(_Z10J_EVALUATEPfS_S_) ;  /* 0xffffff2c147c7950 */ /* 0x000fec0003c3ffff */
        .type           $_Z10J_EVALUATEPfS_S_$_Z9J_0_14_18PfS_,@function
        .size           $_Z10J_EVALUATEPfS_S_$_Z9J_0_14_18PfS_,($_Z10J_EVALUATEPfS_S_$_Z9J_0_14_19PfS_ - $_Z10J_EVALUATEPfS_S_$_Z9J_0_14_18PfS_)
$_Z10J_EVALUATEPfS_S_$_Z9J_0_14_18PfS_:
[----:B------:R-:W-:Y:S01]  /*d210*/  MOV R4, RZ ;  /* 0x000000ff00047202 */ /* 0x000fe20000000f00 */
[----:B------:R-:W-:Y:S06]  /*d220*/  RET.REL.NODEC R20 `(_Z10J_EVALUATEPfS_S_) ;  /* 0xffffff2c14747950 */ /* 0x000fec0003c3ffff */
        .type           $_Z10J_EVALUATEPfS_S_$_Z9J_0_14_19PfS_,@function
        .size           $_Z10J_EVALUATEPfS_S_$_Z9J_0_14_19PfS_,($_Z10J_EVALUATEPfS_S_$_Z9J_0_14_20PfS_ - $_Z10J_EVALUATEPfS_S_$_Z9J_0_14_19PfS_)
$_Z10J_EVALUATEPfS_S_$_Z9J_0_14_19PfS_:
[----:B------:R-:W-:Y:S01]  /*d230*/  IMAD.MOV.U32 R4, RZ, RZ, RZ ;  /* 0x000000ffff047224 */ /* 0x000fe200078e00ff */
[----:B------:R-:W-:Y:S06]  /*d240*/  RET.REL.NODEC R20 `(_Z10J_EVALUATEPfS_S_) ;  /* 0xffffff2c146c7950 */ /* 0x000fec0003c3ffff */
        .type           $_Z10J_EVALUATEPfS_S_$_Z9J_0_14_20PfS_,@function
        .size           $_Z10J_EVALUATEPfS_S_$_Z9J_0_14_20PfS_,($_Z10J_EVALUATEPfS_S_$_Z9J_0_14_21PfS_ - $_Z10J_EVALUATEPfS_S_$_Z9J_0_14_20PfS_)
$_Z10J_EVALUATEPfS_S_$_Z9J_0_14_20PfS_:
[----:B------:R-:W-:Y:S01]  /*d250*/  HFMA2 R4, -RZ, RZ, 0, 0 ;  /* 0x00000000ff047431 */ /* 0x000fe200000001ff */
[----:B------:R-:W-:Y:S06]  /*d260*/  RET.REL.NODEC R20 `(_Z10J_EVALUATEPfS_S_) ;  /* 0xffffff2c14647950 */ /* 0x000fec0003c3ffff */
        .type           $_Z10J_EVALUATEPfS_S_$_Z9J_0_14_21PfS_,@function
        .size           $_Z10J_EVALUATEPfS_S_$_Z9J_0_14_21PfS_,($_Z10J_EVALUATEPfS_S_$_Z9J_0_15_10PfS_ - $_Z10J_EVALUATEPfS_S_$_Z9J_0_14_21PfS_)
$_Z10J_EVALUATEPfS_S_$_Z9J_0_14_21PfS_:
[----:B------:R-:W-:Y:S01]  /*d270*/  IMAD.MOV.U32 R4, RZ, RZ, RZ ;  /* 0x000000ffff047224 */ /* 0x000fe200078e00ff */
[----:B------:R-:W-:Y:S06]  /*d280*/  RET.REL.NODEC R20 `(_Z10J_EVALUATEPfS_S_) ;  /* 0xffffff2c145c7950 */ /* 0x000fec0003c3ffff */
        .type           $_Z10J_EVALUATEPfS_S_$_Z9J_0_15_10PfS_,@function
        .size           $_Z10J_EVALUATEPfS_S_$_Z9J_0_15_10PfS_,($_Z10J_EVALUATEPfS_S_$_Z9J_0_15_11PfS_ - $_Z10J_EVALUATEPfS_S_$_Z9J_0_15_10PfS_)
$_Z10J_EVALUATEPfS_S_$_Z9J_0_15_10PfS_:
[----:B------:R-:W-:Y:S01]  /*d290*/  MOV R4, RZ ;  /* 0x000000ff00047202 */ /* 0x000fe20000000f00 */
[----:B------:R-:W-:Y:S06]  /*d2a0*/  RET.REL.NODEC R20 `(_Z10J_EVALUATEPfS_S_) ;  /* 0xffffff2c14547950 */ /* 0x000fec0003c3ffff */
        .type           $_Z10J_EVALUATEPfS_S_$_Z9J_0_15_11PfS_,@function
        .size           $_Z10J_EVALUATEPfS_S_$_Z9J_0_15_11PfS_,($_Z10J_EVALUATEPfS_S_$_Z9J_0_15_12PfS_ - $_Z10J_EVALUATEPfS_S_$_Z9J_0_15_11PfS_)
$_Z10J_EVALUATEPfS_S_$_Z9J_0_15_11PfS_:
[----:B------:R-:W-:Y:S01]  /*d2b0*/  IMAD.MOV.U32 R4, RZ, RZ, RZ ;  /* 0x000000ffff047224 */ /* 0x000fe200078e00ff */
[----:B------:R-:W-:Y:S06]  /*d2c0*/  RET.REL.NODEC R20 `(_Z10J_EVALUATEPfS_S_) ;  /* 0xffffff2c144c7950 */ /* 0x000fec0003c3ffff */
        .type           $_Z10J_EVALUATEPfS_S_$_Z9J_0_15_12PfS_,@function
        .size           $_Z10J_EVALUATEPfS_S_$_Z9J_0_15_12PfS_,($_Z10J_EVALUATEPfS_S_$_Z9J_0_15_13PfS_ - $_Z10J_EVALUATEPfS_S_$_Z9J_0_15_12PfS_)
$_Z10J_EVALUATEPfS_S_$_Z9J_0_15_12PfS_:
[----:B------:R-:W-:Y:S01]  /*d2d0*/  HFMA2 R4, -RZ, RZ, 0, 0 ;  /* 0x00000000ff047431 */ /* 0x000fe200000001ff */
[----:B------:R-:W-:Y:S06]  /*d2e0*/  RET.REL.NODEC R20 `(_Z10J_EVALUATEPfS_S_) ;  /* 0xffffff2c14447950 */ /* 0x000fec0003c3ffff */
        .type           $_Z10J_EVALUATEPfS_S_$_Z9J_0_15_13PfS_,@function
        .size           $_Z10J_EVALUATEPfS_S_$_Z9J_0_15_13PfS_,($_Z10J_EVALUATEPfS_S_$_Z9J_0_15_14PfS_ - $_Z10J_EVALUATEPfS_S_$_Z9J_0_15_13PfS_)
$_Z10J_EVALUATEPfS_S_$_Z9J_0_15_13PfS_:
[----:B------:R-:W-:Y:S01]  /*d2f0*/  IMAD.MOV.U32 R4, RZ, RZ, RZ ;  /* 0x000000ffff047224 */ /* 0x000fe200078e00ff */
[----:B------:R-:W-:Y:S06]  /*d300*/  RET.REL.NODEC R20 `(_Z10J_EVALUATEPfS_S_) ;  /* 0xffffff2c143c7950 */ /* 0x000fec0003c3ffff */
        .type           $_Z10J_EVALUATEPfS_S_$_Z9J_0_15_14PfS_,@function
        .size           $_Z10J_EVALUATEPfS_S_$_Z9J_0_15_14PfS_,($_Z10J_EVALUATEPfS_S_$_Z9J_0_15_15PfS_ - $_Z10J_EVALUATEPfS_S_$_Z9J_0_15_14PfS_)
$_Z10J_EVALUATEPfS_S_$_Z9J_0_15_14PfS_:
[----:B------:R-:W-:Y:S01]  /*d310*/  MOV R4, RZ ;  /* 0x000000ff00047202 */ /* 0x000fe20000000f00 */
[----:B------:R-:W-:Y:S06]  /*d320*/  RET.REL.NODEC R20 `(_Z10J_EVALUATEPfS_S_) ;  /* 0xffffff2c14347950 */ /* 0x000fec0003c3ffff */
        .type           $_Z10J_EVALUATEPfS_S_$_Z9J_0_15_15PfS_,@function
        .size           $_Z10J_EVALUATEPfS_S_$_Z9J_0_15_15PfS_,($_Z10J_EVALUATEPfS_S_$_Z9J_0_15_16PfS_ - $_Z10J_EVALUATEPfS_S_$_Z9J_0_15_15PfS_)
$_Z10J_EVALUATEPfS_S_$_Z9J_0_15_15PfS_:
        /* <DEDUP_REMOVED lines=10> */
        .type           $_Z10J_EVALUATEPfS_S_$_Z9J_0_15_16PfS_,@function
        .size           $_Z10J_EVALUATEPfS_S_$_Z9J_0_15_16PfS_,($_Z10J_EVALUATEPfS_S_$_Z9J_0_15_17PfS_ - $_Z10J_EVALUATEPfS_S_$_Z9J_0_15_16PfS_)
$_Z10J_EVALUATEPfS_S_$_Z9J_0_15_16PfS_:
[----:B------:R-:W-:Y:S01]  /*d3d0*/  IMAD.MOV.U32 R4, RZ, RZ, RZ ;  /* 0x000000ffff047224 */ /* 0x000fe200078e00ff */
[----:B------:R-:W-:Y:S06]  /*d3e0*/  RET.REL.NODEC R20 `(_Z10J_EVALUATEPfS_S_) ;  /* 0xffffff2c14047950 */ /* 0x000fec0003c3ffff */
        .type           $_Z10J_EVALUATEPfS_S_$_Z9J_0_15_17PfS_,@function
        .size           $_Z10J_EVALUATEPfS_S_$_Z9J_0_15_17PfS_,($_Z10J_EVALUATEPfS_S_$_Z9J_0_15_18PfS_ - $_Z10J_EVALUATEPfS_S_$_Z9J_0_15_17PfS_)
$_Z10J_EVALUATEPfS_S_$_Z9J_0_15_17PfS_:
[----:B------:R-:W-:Y:S01]  /*d3f0*/  HFMA2 R4, -RZ, RZ, 0, 0 ;  /* 0x00000000ff047431 */ /* 0x000fe200000001ff */
[----:B------:R-:W-:Y:S06]  /*d400*/  RET.REL.NODEC R20 `(_Z10J_EVALUATEPfS_S_) ;  /* 0xffffff2814fc7950 */ /* 0x000fec0003c3ffff */
        .type           $_Z10J_EVALUATEPfS_S_$_Z9J_0_15_18PfS_,@function
        .size           $_Z10J_EVALUATEPfS_S_$_Z9J_0_15_18PfS_,($_Z10J_EVALUATEPfS_S_$_Z9J_0_15_19PfS_ - $_Z10J_EVALUATEPfS_S_$_Z9J_0_15_18PfS_)
$_Z10J_EVALUATEPfS_S_$_Z9J_0_15_18PfS_:
[----:B------:R-:W-:Y:S01]  /*d410*/  IMAD.MOV.U32 R4, RZ, RZ, RZ ;  /* 0x000000ffff047224 */ /* 0x000fe200078e00ff */
[----:B------:R-:W-:Y:S06]  /*d420*/  RET.REL.NODEC R20 `(_Z10J_EVALUATEPfS_S_) ;  /* 0xffffff2814f47950 */ /* 0x000fec0003c3ffff */
        .type           $_Z10J_EVALUATEPfS_S_$_Z9J_0_15_19PfS_,@function
        .size           $_Z10J_EVALUATEPfS_S_$_Z9J_0_15_19PfS_,($_Z10J_EVALUATEPfS_S_$_Z9J_0_15_20PfS_ - $_Z10J_EVALUATEPfS_S_$_Z9J_0_15_19PfS_)
$_Z10J_EVALUATEPfS_S_$_Z9J_0_15_19PfS_:
[----:B------:R-:W-:Y:S01]  /*d430*/  MOV R4, RZ ;  /* 0x000000ff00047202 */ /* 0x000fe20000000f00 */
[----:B------:R-:W-:Y:S06]  /*d440*/  RET.REL.NODEC R20 `(_Z10J_EVALUATEPfS_S_) ;  /* 0xffffff2814ec7950 */ /* 0x000fec0003c3ffff */
        .type           $_Z10J_EVALUATEPfS_S_$_Z9J_0_15_20PfS_,@function
        .size           $_Z10J_EVALUATEPfS_S_$_Z9J_0_15_20PfS_,($_Z10J_EVALUATEPfS_S_$_Z9J_0_15_21PfS_ - $_Z10J_EVALUATEPfS_S_$_Z9J_0_15_20PfS_)
$_Z10J_EVALUATEPfS_S_$_Z9J_0_15_20PfS_:
[----:B------:R-:W-:Y:S01]  /*d450*/  IMAD.MOV.U32 R4, RZ, RZ, RZ ;  /* 0x000000ffff047224 */ /* 0x000fe200078e00ff */
[----:B------:R-:W-:Y:S06]  /*d460*/  RET.REL.NODEC R20 `(_Z10J_EVALUATEPfS_S_) ;  /* 0xffffff2814e47950 */ /* 0x000fec0003c3ffff */
        .type           $_Z10J_EVALUATEPfS_S_$_Z9J_0_15_21PfS_,@function
        .size           $_Z10J_EVALUATEPfS_S_$_Z9J_0_15_21PfS_,($_Z10J_EVALUATEPfS_S_$_Z9J_0_16_10PfS_ - $_Z10J_EVALUATEPfS_S_$_Z9J_0_15_21PfS_)
$_Z10J_EVALUATEPfS_S_$_Z9J_0_15_21PfS_:
[----:B------:R-:W-:Y:S01]  /*d470*/  HFMA2 R4, -RZ, RZ, 0, 0 ;  /* 0x00000000ff047431 */ /* 0x000fe200000001ff */
[----:B------:R-:W-:Y:S06]  /*d480*/  RET.REL.NODEC R20 `(_Z10J_EVALUATEPfS_S_) ;  /* 0xffffff2814dc7950 */ /* 0x000fec0003c3ffff */
        .type           $_Z10J_EVALUATEPfS_S_$_Z9J_0_16_10PfS_,@function
        .size           $_Z10J_EVALUATEPfS_S_$_Z9J_0_16_10PfS_,($_Z10J_EVALUATEPfS_S_$_Z9J_0_16_11PfS_ - $_Z10J_EVALUATEPfS_S_$_Z9J_0_16_10PfS_)
$_Z10J_EVALUATEPfS_S_$_Z9J_0_16_10PfS_:
[----:B------:R-:W-:Y:S01]  /*d490*/  IMAD.MOV.U32 R4, RZ, RZ, RZ ;  /* 0x000000ffff047224 */ /* 0x000fe200078e00ff */
[----:B------:R-:W-:Y:S06]  /*d4a0*/  RET.REL.NODEC R20 `(_Z10J_EVALUATEPfS_S_) ;  /* 0xffffff2814d47950 */ /* 0x000fec0003c3ffff */
        .type           $_Z10J_EVALUATEPfS_S_$_Z9J_0_16_11PfS_,@function
        .size           $_Z10J_EVALUATEPfS_S_$_Z9J_0_16_11PfS_,($_Z10J_EVALUATEPfS_S_$_Z9J_0_16_12PfS_ - $_Z10J_EVALUATEPfS_S_$_Z9J_0_16_11PfS_)
$_Z10J_EVALUATEPfS_S_$_Z9J_0_16_11PfS_:
[----:B------:R-:W-:Y:S01]  /*d4b0*/  MOV R4, RZ ;  /* 0x000000ff00047202 */ /* 0x000fe20000000f00 */
[----:B------:R-:W-:Y:S06]  /*d4c0*/  RET.REL.NODEC R20 `(_Z10J_EVALUATEPfS_S_) ;  /* 0xffffff2814cc7950 */ /* 0x000fec0003c3ffff */
        .type           $_Z10J_EVALUATEPfS_S_$_Z9J_0_16_12PfS_,@function
        .size           $_Z10J_EVALUATEPfS_S_$_Z9J_0_16_12PfS_,($_Z10J_EVALUATEPfS_S_$_Z9J_0_16_13PfS_ - $_Z10J_EVALUATEPfS_S_$_Z9J_0_16_12PfS_)
$_Z10J_EVALUATEPfS_S_$_Z9J_0_16_12PfS_:
[----:B------:R-:W-:Y:S01]  /*d4d0*/  IMAD.MOV.U32 R4, RZ, RZ, RZ ;  /* 0x000000ffff047224 */ /* 0x000fe200078e00ff */
[----:B------:R-:W-:Y:S06]  /*d4e0*/  RET.REL.NODEC R20 `(_Z10J_EVALUATEPfS_S_) ;  /* 0xffffff2814c47950 */ /* 0x000fec0003c3ffff */
        .type           $_Z10J_EVALUATEPfS_S_$_Z9J_0_16_13PfS_,@function
        .size           $_Z10J_EVALUATEPfS_S_$_Z9J_0_16_13PfS_,($_Z10J_EVALUATEPfS_S_$_Z9J_0_16_14PfS_ - $_Z10J_EVALUATEPfS_S_$_Z9J_0_16_13PfS_)
$_Z10J_EVALUATEPfS_S_$_Z9J_0_16_13PfS_:
[----:B------:R-:W-:Y:S01]  /*d4f0*/  HFMA2 R4, -RZ, RZ, 0, 0 ;  /* 0x00000000ff047431 */ /* 0x000fe200000001ff */
[----:B------:R-:W-:Y:S06]  /*d500*/  RET.REL.NODEC R20 `(_Z10J_EVALUATEPfS_S_) ;  /* 0xffffff2814bc7950 */ /* 0x000fec0003c3ffff */
        .type           $_Z10J_EVALUATEPfS_S_$_Z9J_0_16_14PfS_,@function
        .size           $_Z10J_EVALUATEPfS_S_$_Z9J_0_16_14PfS_,($_Z10J_EVALUATEPfS_S_$_Z9J_0_16_15PfS_ - $_Z10J_EVALUATEPfS_S_$_Z9J_0_16_14PfS_)
$_Z10J_EVALUATEPfS_S_$_Z9J_0_16_14PfS_:
[----:B------:R-:W-:Y:S01]  /*d510*/  IMAD.MOV.U32 R4, RZ, RZ, RZ ;  /* 0x000000ffff047224 */ /* 0x000fe200078e00ff */
[----:B------:R-:W-:Y:S06]  /*d520*/  RET.REL.NODEC R20 `(_Z10J_EVALUATEPfS_S_) ;  /* 0xffffff2814b47950 */ /* 0x000fec0003c3ffff */
        .type           $_Z10J_EVALUATEPfS_S_$_Z9J_0_16_15PfS_,@function
        .size           $_Z10J_EVALUATEPfS_S_$_Z9J_0_16_15PfS_,($_Z10J_EVALUATEPfS_S_$_Z9J_0_16_16PfS_ - $_Z10J_EVALUATEPfS_S_$_Z9J_0_16_15PfS_)
$_Z10J_EVALUATEPfS_S_$_Z9J_0_16_15PfS_:
[----:B------:R-:W-:Y:S01]  /*d530*/  MOV R4, RZ ;  /* 0x000000ff00047202 */ /* 0x000fe20000000f00 */
[----:B------:R-:W-:Y:S06]  /*d540*/  RET.REL.NODEC R20 `(_Z10J_EVALUATEPfS_S_) ;  /* 0xffffff2814ac7950 */ /* 0x000fec0003c3ffff */
        .type           $_Z10J_EVALUATEPfS_S_$_Z9J_0_16_16PfS_,@function
        .size           $_Z10J_EVALUATEPfS_S_$_Z9J_0_16_16PfS_,($_Z10J_EVALUATEPfS_S_$_Z9J_0_16_17PfS_ - $_Z10J_EVALUATEPfS_S_$_Z9J_0_16_16PfS_)
$_Z10J_EVALUATEPfS_S_$_Z9J_0_16_16PfS_:
        /* <DEDUP_REMOVED lines=10> */
        .type           $_Z10J_EVALUATEPfS_S_$_Z9J_0_16_17PfS_,@function
        .size           $_Z10J_EVALUATEPfS_S_$_Z9J_0_16_17PfS_,($_Z10J_EVALUATEPfS_S_$_Z9J_0_16_18PfS_ - $_Z10J_EVALUATEPfS_S_$_Z9J_0_16_17PfS_)
$_Z10J_EVALUATEPfS_S_$_Z9J_0_16_17PfS_:
[----:B------:R-:W-:Y:S01]  /*d5f0*/  IMAD.MOV.U32 R4, RZ, RZ, RZ ;  /* 0x000000ffff047224 */ /* 0x000fe200078e00ff */
[----:B------:R-:W-:Y:S06]  /*d600*/  RET.REL.NODEC R20 `(_Z10J_EVALUATEPfS_S_) ;  /* 0xffffff28147c7950 */ /* 0x000fec0003c3ffff */
        .type           $_Z10J_EVALUATEPfS_S_$_Z9J_0_16_18PfS_,@function
        .size           $_Z10J_EVALUATEPfS_S_$_Z9J_0_16_18PfS_,($_Z10J_EVALUATEPfS_S_$_Z9J_0_16_19PfS_ - $_Z10J_EVALUATEPfS_S_$_Z9J_0_16_18PfS_)
$_Z10J_EVALUATEPfS_S_$_Z9J_0_16_18PfS_:
[----:B------:R-:W-:Y:S01]  /*d610*/  HFMA2 R4, -RZ, RZ, 0, 0 ;  /* 0x00000000ff047431 */ /* 0x000fe200000001ff */
[----:B------:R-:W-:Y:S06]  /*d620*/  RET.REL.NODEC R20 `(_Z10J_EVALUATEPfS_S_) ;  /* 0xffffff2814747950 */ /* 0x000fec0003c3ffff */
        .type           $_Z10J_EVALUATEPfS_S_$_Z9J_0_16_19PfS_,@function
        .size           $_Z10J_EVALUATEPfS_S_$_Z9J_0_16_19PfS_,($_Z10J_EVALUATEPfS_S_$_Z9J_0_16_20PfS_ - $_Z10J_EVALUATEPfS_S_$_Z9J_0_16_19PfS_)
$_Z10J_EVALUATEPfS_S_$_Z9J_0_16_19PfS_:
[----:B------:R-:W-:Y:S01]  /*d630*/  IMAD.MOV.U32 R4, RZ, RZ, RZ ;  /* 0x000000ffff047224 */ /* 0x000fe200078e00ff */
[----:B------:R-:W-:Y:S06]  /*d640*/  RET.REL.NODEC R20 `(_Z10J_EVALUATEPfS_S_) ;  /* 0xffffff28146c7950 */ /* 0x000fec0003c3ffff */
        .type           $_Z10J_EVALUATEPfS_S_$_Z9J_0_16_20PfS_,@function
        .size           $_Z10J_EVALUATEPfS_S_$_Z9J_0_16_20PfS_,($_Z10J_EVALUATEPfS_S_$_Z9J_0_16_21PfS_ - $_Z10J_EVALUATEPfS_S_$_Z9J_0_16_20PfS_)
$_Z10J_EVALUATEPfS_S_$_Z9J_0_16_20PfS_:
[----:B------:R-:W-:Y:S01]  /*d650*/  MOV R4, RZ ;  /* 0x000000ff00047202 */ /* 0x000fe20000000f00 */
[----:B------:R-:W-:Y:S06]  /*d660*/  RET.REL.NODEC R20 `(_Z10J_EVALUATEPfS_S_) ;  /* 0xffffff2814647950 */ /* 0x000fec0003c3ffff */
        .type           $_Z10J_EVALUATEPfS_S_$_Z9J_0_16_21PfS_,@function
        .size           $_Z10J_EVALUATEPfS_S_$_Z9J_0_16_21PfS_,($_Z10J_EVALUATEPfS_S_$_Z9J_0_17_10PfS_ - $_Z10J_EVALUATEPfS_S_$_Z9J_0_16_21PfS_)
$_Z10J_EVALUATEPfS_S_$_Z9J_0_16_21PfS_:
[----:B------:R-:W-:Y:S01]  /*d670*/  IMAD.MOV.U32 R4, RZ, RZ, RZ ;  /* 0x000000ffff047224 */ /* 0x000fe200078e00ff */
[----:B------:R-:W-:Y:S06]  /*d680*/  RET.REL.NODEC R20 `(_Z10J_EVALUATEPfS_S_) ;  /* 0xffffff28145c7950 */ /* 0x000fec0003c3ffff */
        .type           $_Z10J_EVALUATEPfS_S_$_Z9J_0_17_10PfS_,@function
        .size           $_Z10J_EVALUATEPfS_S_$_Z9J_0_17_10PfS_,($_Z10J_EVALUATEPfS_S_$_Z9J_0_17_11PfS_ - $_Z10J_EVALUATEPfS_S_$_Z9J_0_17_10PfS_)
$_Z10J_EVALUATEPfS_S_$_Z9J_0_17_10PfS_:
[----:B------:R-:W-:Y:S01]  /*d690*/  HFMA2 R4, -RZ, RZ, 0, 0 ;  /* 0x00000000ff047431 */ /* 0x000fe200000001ff */
[----:B------:R-:W-:Y:S06]  /*d6a0*/  RET.REL.NODEC R20 `(_Z10J_EVALUATEPfS_S_) ;  /* 0xffffff2814547950 */ /* 0x000fec0003c3ffff */
        .type           $_Z10J_EVALUATEPfS_S_$_Z9J_0_17_11PfS_,@function
        .size           $_Z10J_EVALUATEPfS_S_$_Z9J_0_17_11PfS_,($_Z10J_EVALUATEPfS_S_$_Z9J_0_17_12PfS_ - $_Z10J_EVALUATEPfS_S_$_Z9J_0_17_11PfS_)
$_Z10J_EVALUATEPfS_S_$_Z9J_0_17_11PfS_:
[----:B------:R-:W-:Y:S01]  /*d6b0*/  IMAD.MOV.U32 R4, RZ, RZ, RZ ;  /* 0x000000ffff047224 */ /* 0x000fe200078e00ff */
[----:B------:R-:W-:Y:S06]  /*d6c0*/  RET.REL.NODEC R20 `(_Z10J_EVALUATEPfS_S_) ;  /* 0xffffff28144c7950 */ /* 0x000fec0003c3ffff */
        .type           $_Z10J_EVALUATEPfS_S_$_Z9J_0_17_12PfS_,@function
        .size           $_Z10J_EVALUATEPfS_S_$_Z9J_0_17_12PfS_,($_Z10J_EVALUATEPfS_S_$_Z9J_0_17_13PfS_ - $_Z10J_EVALUATEPfS_S_$_Z9J_0_17_12PfS_)
$_Z10J_EVALUATEPfS_S_$_Z9J_0_17_12PfS_:
[----:B------:R-:W-:Y:S01]  /*d6d0*/  MOV R4, RZ ;  /* 0x000000ff00047202 */ /* 0x000fe20000000f00 */
[----:B------:R-:W-:Y:S06]  /*d6e0*/  RET.REL.NODEC R20 `(_Z10J_EVALUATEPfS_S_) ;  /* 0xffffff2814447950 */ /* 0x000fec0003c3ffff */
        .type           $_Z10J_EVALUATEPfS_S_$_Z9J_0_17_13PfS_,@function
        .size           $_Z10J_EVALUATEPfS_S_$_Z9J_0_17_13PfS_,($_Z10J_EVALUATEPfS_S_$_Z9J_0_17_14PfS_ - $_Z10J_EVALUATEPfS_S_$_Z9J_0_17_13PfS_)
$_Z10J_EVALUATEPfS_S_$_Z9J_0_17_13PfS_:
[----:B------:R-:W-:Y:S01]  /*d6f0*/  IMAD.MOV.U32 R4, RZ, RZ, RZ ;  /* 0x000000ffff047224 */ /* 0x000fe200078e00ff */
[----:B------:R-:W-:Y:S06]  /*d700*/  RET.REL.NODEC R20 `(_Z10J_EVALUATEPfS_S_) ;  /* 0xffffff28143c7950 */ /* 0x000fec0003c3ffff */
        .type           $_Z10J_EVALUATEPfS_S_$_Z9J_0_17_14PfS_,@function
        .size           $_Z10J_EVALUATEPfS_S_$_Z9J_0_17_14PfS_,($_Z10J_EVALUATEPfS_S_$_Z9J_0_17_15PfS_ - $_Z10J_EVALUATEPfS_S_$_Z9J_0_17_14PfS_)
$_Z10J_EVALUATEPfS_S_$_Z9J_0_17_14PfS_:
[----:B------:R-:W-:Y:S01]  /*d710*/  HFMA2 R4, -RZ, RZ, 0, 0 ;  /* 0x00000000ff047431 */ /* 0x000fe200000001ff */
[----:B------:R-:W-:Y:S06]  /*d720*/  RET.REL.NODEC R20 `(_Z10J_EVALUATEPfS_S_) ;  /* 0xffffff2814347950 */ /* 0x000fec0003c3ffff */
        .type           $_Z10J_EVALUATEPfS_S_$_Z9J_0_17_15PfS_,@function
        .size           $_Z10J_EVALUATEPfS_S_$_Z9J_0_17_15PfS_,($_Z10J_EVALUATEPfS_S_$_Z9J_0_17_16PfS_ - $_Z10J_EVALUATEPfS_S_$_Z9J_0_17_15PfS_)
$_Z10J_EVALUATEPfS_S_$_Z9J_0_17_15PfS_:
[----:B------:R-:W-:Y:S01]  /*d730*/  IMAD.MOV.U32 R4, RZ, RZ, RZ ;  /* 0x000000ffff047224 */ /* 0x000fe200078e00ff */
[----:B------:R-:W-:Y:S06]  /*d740*/  RET.REL.NODEC R20 `(_Z10J_EVALUATEPfS_S_) ;  /* 0xffffff28142c7950 */ /* 0x000fec0003c3ffff */
        .type           $_Z10J_EVALUATEPfS_S_$_Z9J_0_17_16PfS_,@function
        .size           $_Z10J_EVALUATEPfS_S_$_Z9J_0_17_16PfS_,($_Z10J_EVALUATEPfS_S_$_Z9J_0_17_17PfS_ - $_Z10J_EVALUATEPfS_S_$_Z9J_0_17_16PfS_)
$_Z10J_EVALUATEPfS_S_$_Z9J_0_17_16PfS_:
[----:B------:R-:W-:Y:S01]  /*d750*/  MOV R4, RZ ;  /* 0x000000ff00047202 */ /* 0x000fe20000000f00 */
[----:B------:R-:W-:Y:S06]  /*d760*/  RET.REL.NODEC R20 `(_Z10J_EVALUATEPfS_S_) ;  /* 0xffffff2814247950 */ /* 0x000fec0003c3ffff */
        .type           $_Z10J_EVALUATEPfS_S_$_Z9J_0_17_17PfS_,@function
        .size           $_Z10J_EVALUATEPfS_S_$_Z9J_0_17_17PfS_,($_Z10J_EVALUATEPfS_S_$_Z9J_0_17_18PfS_ - $_Z10J_EVALUATEPfS_S_$_Z9J_0_17_17PfS_)
$_Z10J_EVALUATEPfS_S_$_Z9J_0_17_17PfS_:
        /* <DEDUP_REMOVED lines=10> */
        .type           $_Z10J_EVALUATEPfS_S_$_Z9J_0_17_18PfS_,@function
        .size           $_Z10J_EVALUATEPfS_S_$_Z9J_0_17_18PfS_,($_Z10J_EVALUATEPfS_S_$_Z9J_0_17_19PfS_ - $_Z10J_EVALUATEPfS_S_$_Z9J_0_17_18PfS_)
$_Z10J_EVALUATEPfS_S_$_Z9J_0_17_18PfS_:
[----:B------:R-:W-:Y:S01]  /*d810*/  IMAD.MOV.U32 R4, RZ, RZ, RZ ;  /* 0x000000ffff047224 */ /* 0x000fe200078e00ff */
[----:B------:R-:W-:Y:S06]  /*d820*/  RET.REL.NODEC R20 `(_Z10J_EVALUATEPfS_S_) ;  /* 0xffffff2414f47950 */ /* 0x000fec0003c3ffff */
        .type           $_Z10J_EVALUATEPfS_S_$_Z9J_0_17_19PfS_,@function
        .size           $_Z10J_EVALUATEPfS_S_$_Z9J_0_17_19PfS_,($_Z10J_EVALUATEPfS_S_$_Z9J_0_17_20PfS_ - $_Z10J_EVALUATEPfS_S_$_Z9J_0_17_19PfS_)
$_Z10J_EVALUATEPfS_S_$_Z9J_0_17_19PfS_:
[----:B------:R-:W-:Y:S01]  /*d830*/  HFMA2 R4, -RZ, RZ, 0, 0 ;  /* 0x00000000ff047431 */ /* 0x000fe200000001ff */
[----:B------:R-:W-:Y:S06]  /*d840*/  RET.REL.NODEC R20 `(_Z10J_EVALUATEPfS_S_) ;  /* 0xffffff2414ec7950 */ /* 0x000fec0003c3ffff */
        .type           $_Z10J_EVALUATEPfS_S_$_Z9J_0_17_20PfS_,@function
        .size           $_Z10J_EVALUATEPfS_S_$_Z9J_0_17_20PfS_,($_Z10J_EVALUATEPfS_S_$_Z9J_0_17_21PfS_ - $_Z10J_EVALUATEPfS_S_$_Z9J_0_17_20PfS_)
$_Z10J_EVALUATEPfS_S_$_Z9J_0_17_20PfS_:
[----:B------:R-:W-:Y:S01]  /*d850*/  IMAD.MOV.U32 R4, RZ, RZ, RZ ;  /* 0x000000ffff047224 */ /* 0x000fe200078e00ff */
[----:B------:R-:W-:Y:S06]  /*d860*/  RET.REL.NODEC R20 `(_Z10J_EVALUATEPfS_S_) ;  /* 0xffffff2414e47950 */ /* 0x000fec0003c3ffff */
        .type           $_Z10J_EVALUATEPfS_S_$_Z9J_0_17_21PfS_,@function
        .size           $_Z10J_EVALUATEPfS_S_$_Z9J_0_17_21PfS_,($_Z10J_EVALUATEPfS_S_$_Z9J_0_18_10PfS_ - $_Z10J_EVALUATEPfS_S_$_Z9J_0_17_21PfS_)
$_Z10J_EVALUATEPfS_S_$_Z9J_0_17_21PfS_:
[----:B------:R-:W-:Y:S01]  /*d870*/  MOV R4, RZ ;  /* 0x000000ff00047202 */ /* 0x000fe20000000f00 */
[----:B------:R-:W-:Y:S06]  /*d880*/  RET.REL.NODEC R20 `(_Z10J_EVALUATEPfS_S_) ;  /* 0xffffff2414dc7950 */ /* 0x000fec0003c3ffff */
        .type           $_Z10J_EVALUATEPfS_S_$_Z9J_0_18_10PfS_,@function
        .size           $_Z10J_EVALUATEPfS_S_$_Z9J_0_18_10PfS_,($_Z10J_EVALUATEPfS_S_$_Z9J_0_18_11PfS_ - $_Z10J_EVALUATEPfS_S_$_Z9J_0_18_10PfS_)
$_Z10J_EVALUATEPfS_S_$_Z9J_0_18_10PfS_:
        /* <DEDUP_REMOVED lines=10> */
        .type           $_Z10J_EVALUATEPfS_S_$_Z9J_0_18_11PfS_,@function
        .size           $_Z10J_EVALUATEPfS_S_$_Z9J_0_18_11PfS_,($_Z10J_EVALUATEPfS_S_$_Z9J_0_18_12PfS_ - $_Z10J_EVALUATEPfS_S_$_Z9J_0_18_11PfS_)
$_Z10J_EVALUATEPfS_S_$_Z9J_0_18_11PfS_:
[----:B------:R-:W-:Y:S01]  /*d930*/  IMAD.MOV.U32 R4, RZ, RZ, RZ ;  /* 0x000000ffff047224 */ /* 0x000fe200078e00ff */
[----:B------:R-:W-:Y:S06]  /*d940*/  RET.REL.NODEC R20 `(_Z10J_EVALUATEPfS_S_) ;  /* 0xffffff2414ac7950 */ /* 0x000fec0003c3ffff */
        .type           $_Z10J_EVALUATEPfS_S_$_Z9J_0_18_12PfS_,@function
        .size           $_Z10J_EVALUATEPfS_S_$_Z9J_0_18_12PfS_,($_Z10J_EVALUATEPfS_S_$_Z9J_0_18_13PfS_ - $_Z10J_EVALUATEPfS_S_$_Z9J_0_18_12PfS_)
$_Z10J_EVALUATEPfS_S_$_Z9J_0_18_12PfS_:
[----:B------:R-:W-:Y:S01]  /*d950*/  HFMA2 R4, -RZ, RZ, 0, 0 ;  /* 0x00000000ff047431 */ /* 0x000fe200000001ff */
[----:B------:R-:W-:Y:S06]  /*d960*/  RET.REL.NODEC R20 `(_Z10J_EVALUATEPfS_S_) ;  /* 0xffffff2414a47950 */ /* 0x000fec0003c3ffff */
        .type           $_Z10J_EVALUATEPfS_S_$_Z9J_0_18_13PfS_,@function
        .size           $_Z10J_EVALUATEPfS_S_$_Z9J_0_18_13PfS_,($_Z10J_EVALUATEPfS_S_$_Z9J_0_18_14PfS_ - $_Z10J_EVALUATEPfS_S_$_Z9J_0_18_13PfS_)
$_Z10J_EVALUATEPfS_S_$_Z9J_0_18_13PfS_:
[----:B------:R-:W-:Y:S01]  /*d970*/  IMAD.MOV.U32 R4, RZ, RZ, RZ ;  /* 0x000000ffff047224 */ /* 0x000fe200078e00ff */
[----:B------:R-:W-:Y:S06]  /*d980*/  RET.REL.NODEC R20 `(_Z10J_EVALUATEPfS_S_) ;  /* 0xffffff24149c7950 */ /* 0x000fec0003c3ffff */
        .type           $_Z10J_EVALUATEPfS_S_$_Z9J_0_18_14PfS_,@function
        .size           $_Z10J_EVALUATEPfS_S_$_Z9J_0_18_14PfS_,($_Z10J_EVALUATEPfS_S_$_Z9J_0_18_15PfS_ - $_Z10J_EVALUATEPfS_S_$_Z9J_0_18_14PfS_)
$_Z10J_EVALUATEPfS_S_$_Z9J_0_18_14PfS_:
[----:B------:R-:W-:Y:S01]  /*d990*/  MOV R4, RZ ;  /* 0x000000ff00047202 */ /* 0x000fe20000000f00 */
[----:B------:R-:W-:Y:S06]  /*d9a0*/  RET.REL.NODEC R20 `(_Z10J_EVALUATEPfS_S_) ;  /* 0xffffff2414947950 */ /* 0x000fec0003c3ffff */
        .type           $_Z10J_EVALUATEPfS_S_$_Z9J_0_18_15PfS_,@function
        .size           $_Z10J_EVALUATEPfS_S_$_Z9J_0_18_15PfS_,($_Z10J_EVALUATEPfS_S_$_Z9J_0_18_16PfS_ - $_Z10J_EVALUATEPfS_S_$_Z9J_0_18_15PfS_)
$_Z10J_EVALUATEPfS_S_$_Z9J_0_18_15PfS_:
[----:B------:R-:W-:Y:S01]  /*d9b0*/  IMAD.MOV.U32 R4, RZ, RZ, RZ ;  /* 0x000000ffff047224 */ /* 0x000fe200078e00ff */
[----:B------:R-:W-:Y:S06]  /*d9c0*/  RET.REL.NODEC R20 `(_Z10J_EVALUATEPfS_S_) ;  /* 0xffffff24148c7950 */ /* 0x000fec0003c3ffff */
        .type           $_Z10J_EVALUATEPfS_S_$_Z9J_0_18_16PfS_,@function
        .size           $_Z10J_EVALUATEPfS_S_$_Z9J_0_18_16PfS_,($_Z10J_EVALUATEPfS_S_$_Z9J_0_18_17PfS_ - $_Z10J_EVALUATEPfS_S_$_Z9J_0_18_16PfS_)
$_Z10J_EVALUATEPfS_S_$_Z9J_0_18_16PfS_:
[----:B------:R-:W-:Y:S01]  /*d9d0*/  HFMA2 R4, -RZ, RZ, 0, 0 ;  /* 0x00000000ff047431 */ /* 0x000fe200000001ff */
[----:B------:R-:W-:Y:S06]  /*d9e0*/  RET.REL.NODEC R20 `(_Z10J_EVALUATEPfS_S_) ;  /* 0xffffff2414847950 */ /* 0x000fec0003c3ffff */
        .type           $_Z10J_EVALUATEPfS_S_$_Z9J_0_18_17PfS_,@function
        .size           $_Z10J_EVALUATEPfS_S_$_Z9J_0_18_17PfS_,($_Z10J_EVALUATEPfS_S_$_Z9J_0_18_18PfS_ - $_Z10J_EVALUATEPfS_S_$_Z9J_0_18_17PfS_)
$_Z10J_EVALUATEPfS_S_$_Z9J_0_18_17PfS_:
[----:B------:R-:W-:Y:S01]  /*d9f0*/  IMAD.MOV.U32 R4, RZ, RZ, RZ ;  /* 0x000000ffff047224 */ /* 0x000fe200078e00ff */
[----:B------:R-:W-:Y:S06]  /*da00*/  RET.REL.NODEC R20 `(_Z10J_EVALUATEPfS_S_) ;  /* 0xffffff24147c7950 */ /* 0x000fec0003c3ffff */
        .type           $_Z10J_EVALUATEPfS_S_$_Z9J_0_18_18PfS_,@function
        .size           $_Z10J_EVALUATEPfS_S_$_Z9J_0_18_18PfS_,($_Z10J_EVALUATEPfS_S_$_Z9J_0_18_19PfS_ - $_Z10J_EVALUATEPfS_S_$_Z9J_0_18_18PfS_)
$_Z10J_EVALUATEPfS_S_$_Z9J_0_18_18PfS_:
        /* <DEDUP_REMOVED lines=9> */
[----:B--2---:R-:W-:Y:S06]  /*daa0*/  RET.REL.NODEC R20 `(_Z10J_EVALUATEPfS_S_) ;  /* 0xffffff2414547950 */ /* 0x004fec0003c3ffff */
        .type           $_Z10J_EVALUATEPfS_S_$_Z9J_0_18_19PfS_,@function
        .size           $_Z10J_EVALUATEPfS_S_$_Z9J_0_18_19PfS_,($_Z10J_EVALUATEPfS_S_$_Z9J_0_18_20PfS_ - $_Z10J_EVALUATEPfS_S_$_Z9J_0_18_19PfS_)
$_Z10J_EVALUATEPfS_S_$_Z9J_0_18_19PfS_:
[----:B------:R-:W-:Y:S01]  /*dab0*/  HFMA2 R4, -RZ, RZ, 0, 0 ;  /* 0x00000000ff047431 */ /* 0x000fe200000001ff */
[----:B------:R-:W-:Y:S06]  /*dac0*/  RET.REL.NODEC R20 `(_Z10J_EVALUATEPfS_S_) ;  /* 0xffffff24144c7950 */ /* 0x000fec0003c3ffff */
        .type           $_Z10J_EVALUATEPfS_S_$_Z9J_0_18_20PfS_,@function
        .size           $_Z10J_EVALUATEPfS_S_$_Z9J_0_18_20PfS_,($_Z10J_EVALUATEPfS_S_$_Z9J_0_18_21PfS_ - $_Z10J_EVALUATEPfS_S_$_Z9J_0_18_20PfS_)
$_Z10J_EVALUATEPfS_S_$_Z9J_0_18_20PfS_:
[----:B------:R-:W-:Y:S01]  /*dad0*/  IMAD.MOV.U32 R4, RZ, RZ, RZ ;  /* 0x000000ffff047224 */ /* 0x000fe200078e00ff */
[----:B------:R-:W-:Y:S06]  /*dae0*/  RET.REL.NODEC R20 `(_Z10J_EVALUATEPfS_S_) ;  /* 0xffffff2414447950 */ /* 0x000fec0003c3ffff */
        .type           $_Z10J_EVALUATEPfS_S_$_Z9J_0_18_21PfS_,@function
        .size           $_Z10J_EVALUATEPfS_S_$_Z9J_0_18_21PfS_,($_Z10J_EVALUATEPfS_S_$_Z9J_0_19_10PfS_ - $_Z10J_EVALUATEPfS_S_$_Z9J_0_18_21PfS_)
$_Z10J_EVALUATEPfS_S_$_Z9J_0_18_21PfS_:
[----:B------:R-:W-:Y:S01]  /*daf0*/  MOV R4, RZ ;  /* 0x000000ff00047202 */ /* 0x000fe20000000f00 */
[----:B------:R-:W-:Y:S06]  /*db00*/  RET.REL.NODEC R20 `(_Z10J_EVALUATEPfS_S_) ;  /* 0xffffff24143c7950 */ /* 0x000fec0003c3ffff */
        .type           $_Z10J_EVALUATEPfS_S_$_Z9J_0_19_10PfS_,@function
        .size           $_Z10J_EVALUATEPfS_S_$_Z9J_0_19_10PfS_,($_Z10J_EVALUATEPfS_S_$_Z9J_0_19_11PfS_ - $_Z10J_EVALUATEPfS_S_$_Z9J_0_19_10PfS_)
$_Z10J_EVALUATEPfS_S_$_Z9J_0_19_10PfS_:
[----:B------:R-:W-:Y:S01]  /*db10*/  IMAD.MOV.U32 R4, RZ, RZ, RZ ;  /* 0x000000ffff047224 */ /* 0x000fe200078e00ff */
[----:B------:R-:W-:Y:S06]  /*db20*/  RET.REL.NODEC R20 `(_Z10J_EVALUATEPfS_S_) ;  /* 0xffffff2414347950 */ /* 0x000fec0003c3ffff */
        .type           $_Z10J_EVALUATEPfS_S_$_Z9J_0_19_11PfS_,@function
        .size           $_Z10J_EVALUATEPfS_S_$_Z9J_0_19_11PfS_,($_Z10J_EVALUATEPfS_S_$_Z9J_0_19_12PfS_ - $_Z10J_EVALUATEPfS_S_$_Z9J_0_19_11PfS_)
$_Z10J_EVALUATEPfS_S_$_Z9J_0_19_11PfS_:
        /* <DEDUP_REMOVED lines=10> */
        .type           $_Z10J_EVALUATEPfS_S_$_Z9J_0_19_12PfS_,@function
        .size           $_Z10J_EVALUATEPfS_S_$_Z9J_0_19_12PfS_,($_Z10J_EVALUATEPfS_S_$_Z9J_0_19_13PfS_ - $_Z10J_EVALUATEPfS_S_$_Z9J_0_19_12PfS_)
$_Z10J_EVALUATEPfS_S_$_Z9J_0_19_12PfS_:
[----:B------:R-:W-:Y:S01]  /*dbd0*/  HFMA2 R4, -RZ, RZ, 0, 0 ;  /* 0x00000000ff047431 */ /* 0x000fe200000001ff */
[----:B------:R-:W-:Y:S06]  /*dbe0*/  RET.REL.NODEC R20 `(_Z10J_EVALUATEPfS_S_) ;  /* 0xffffff2414047950 */ /* 0x000fec0003c3ffff */
        .type           $_Z10J_EVALUATEPfS_S_$_Z9J_0_19_13PfS_,@function
        .size           $_Z10J_EVALUATEPfS_S_$_Z9J_0_19_13PfS_,($_Z10J_EVALUATEPfS_S_$_Z9J_0_19_14PfS_ - $_Z10J_EVALUATEPfS_S_$_Z9J_0_19_13PfS_)
$_Z10J_EVALUATEPfS_S_$_Z9J_0_19_13PfS_:
[----:B------:R-:W-:Y:S01]  /*dbf0*/  IMAD.MOV.U32 R4, RZ, RZ, RZ ;  /* 0x000000ffff047224 */ /* 0x000fe200078e00ff */
[----:B------:R-:W-:Y:S06]  /*dc00*/  RET.REL.NODEC R20 `(_Z10J_EVALUATEPfS_S_) ;  /* 0xffffff2014fc7950 */ /* 0x000fec0003c3ffff */
        .type           $_Z10J_EVALUATEPfS_S_$_Z9J_0_19_14PfS_,@function
        .size           $_Z10J_EVALUATEPfS_S_$_Z9J_0_19_14PfS_,($_Z10J_EVALUATEPfS_S_$_Z9J_0_19_15PfS_ - $_Z10J_EVALUATEPfS_S_$_Z9J_0_19_14PfS_)
$_Z10J_EVALUATEPfS_S_$_Z9J_0_19_14PfS_:
[----:B------:R-:W-:Y:S01]  /*dc10*/  MOV R4, RZ ;  /* 0x000000ff00047202 */ /* 0x000fe20000000f00 */
[----:B------:R-:W-:Y:S06]  /*dc20*/  RET.REL.NODEC R20 `(_Z10J_EVALUATEPfS_S_) ;  /* 0xffffff2014f47950 */ /* 0x000fec0003c3ffff */
        .type           $_Z10J_EVALUATEPfS_S_$_Z9J_0_19_15PfS_,@function
        .size           $_Z10J_EVALUATEPfS_S_$_Z9J_0_19_15PfS_,($_Z10J_EVALUATEPfS_S_$_Z9J_0_19_16PfS_ - $_Z10J_EVALUATEPfS_S_$_Z9J_0_19_15PfS_)
$_Z10J_EVALUATEPfS_S_$_Z9J_0_19_15PfS_:
[----:B------:R-:W-:Y:S01]  /*dc30*/  IMAD.MOV.U32 R4, RZ, RZ, RZ ;  /* 0x000000ffff047224 */ /* 0x000fe200078e00ff */
[----:B------:R-:W-:Y:S06]  /*dc40*/  RET.REL.NODEC R20 `(_Z10J_EVALUATEPfS_S_) ;  /* 0xffffff2014ec7950 */ /* 0x000fec0003c3ffff */
        .type           $_Z10J_EVALUATEPfS_S_$_Z9J_0_19_16PfS_,@function
        .size           $_Z10J_EVALUATEPfS_S_$_Z9J_0_19_16PfS_,($_Z10J_EVALUATEPfS_S_$_Z9J_0_19_17PfS_ - $_Z10J_EVALUATEPfS_S_$_Z9J_0_19_16PfS_)
$_Z10J_EVALUATEPfS_S_$_Z9J_0_19_16PfS_:
[----:B------:R-:W-:Y:S01]  /*dc50*/  HFMA2 R4, -RZ, RZ, 0, 0 ;  /* 0x00000000ff047431 */ /* 0x000fe200000001ff */
[----:B------:R-:W-:Y:S06]  /*dc60*/  RET.REL.NODEC R20 `(_Z10J_EVALUATEPfS_S_) ;  /* 0xffffff2014e47950 */ /* 0x000fec0003c3ffff */
        .type           $_Z10J_EVALUATEPfS_S_$_Z9J_0_19_17PfS_,@function
        .size           $_Z10J_EVALUATEPfS_S_$_Z9J_0_19_17PfS_,($_Z10J_EVALUATEPfS_S_$_Z9J_0_19_18PfS_ - $_Z10J_EVALUATEPfS_S_$_Z9J_0_19_17PfS_)
$_Z10J_EVALUATEPfS_S_$_Z9J_0_19_17PfS_:
[----:B------:R-:W-:Y:S01]  /*dc70*/  IMAD.MOV.U32 R4, RZ, RZ, RZ ;  /* 0x000000ffff047224 */ /* 0x000fe200078e00ff */
[----:B------:R-:W-:Y:S06]  /*dc80*/  RET.REL.NODEC R20 `(_Z10J_EVALUATEPfS_S_) ;  /* 0xffffff2014dc7950 */ /* 0x000fec0003c3ffff */
        .type           $_Z10J_EVALUATEPfS_S_$_Z9J_0_19_18PfS_,@function
        .size           $_Z10J_EVALUATEPfS_S_$_Z9J_0_19_18PfS_,($_Z10J_EVALUATEPfS_S_$_Z9J_0_19_19PfS_ - $_Z10J_EVALUATEPfS_S_$_Z9J_0_19_18PfS_)
$_Z10J_EVALUATEPfS_S_$_Z9J_0_19_18PfS_:
[----:B------:R-:W-:Y:S01]  /*dc90*/  MOV R4, RZ ;  /* 0x000000ff00047202 */ /* 0x000fe20000000f00 */
[----:B------:R-:W-:Y:S06]  /*dca0*/  RET.REL.NODEC R20 `(_Z10J_EVALUATEPfS_S_) ;  /* 0xffffff2014d47950 */ /* 0x000fec0003c3ffff */
        .type           $_Z10J_EVALUATEPfS_S_$_Z9J_0_19_19PfS_,@function
        .size           $_Z10J_EVALUATEPfS_S_$_Z9J_0_19_19PfS_,($_Z10J_EVALUATEPfS_S_$_Z9J_0_19_20PfS_ - $_Z10J_EVALUATEPfS_S_$_Z9J_0_19_19PfS_)
$_Z10J_EVALUATEPfS_S_$_Z9J_0_19_19PfS_:
        /* <DEDUP_REMOVED lines=10> */
        .type           $_Z10J_EVALUATEPfS_S_$_Z9J_0_19_20PfS_,@function
        .size           $_Z10J_EVALUATEPfS_S_$_Z9J_0_19_20PfS_,($_Z10J_EVALUATEPfS_S_$_Z9J_0_19_21PfS_ - $_Z10J_EVALUATEPfS_S_$_Z9J_0_19_20PfS_)
$_Z10J_EVALUATEPfS_S_$_Z9J_0_19_20PfS_:
[----:B------:R-:W-:Y:S01]  /*dd50*/  IMAD.MOV.U32 R4, RZ, RZ, RZ ;  /* 0x000000ffff047224 */ /* 0x000fe200078e00ff */
[----:B------:R-:W-:Y:S06]  /*dd60*/  RET.REL.NODEC R20 `(_Z10J_EVALUATEPfS_S_) ;  /* 0xffffff2014a47950 */ /* 0x000fec0003c3ffff */
        .type           $_Z10J_EVALUATEPfS_S_$_Z9J_0_19_21PfS_,@function
        .size           $_Z10J_EVALUATEPfS_S_$_Z9J_0_19_21PfS_,($_Z10J_EVALUATEPfS_S_$_Z9J_0_20_10PfS_ - $_Z10J_EVALUATEPfS_S_$_Z9J_0_19_21PfS_)
$_Z10J_EVALUATEPfS_S_$_Z9J_0_19_21PfS_:
[----:B------:R-:W-:Y:S01]  /*dd70*/  HFMA2 R4, -RZ, RZ, 0, 0 ;  /* 0x00000000ff047431 */ /* 0x000fe200000001ff */
[----:B------:R-:W-:Y:S06]  /*dd80*/  RET.REL.NODEC R20 `(_Z10J_EVALUATEPfS_S_) ;  /* 0xffffff20149c7950 */ /* 0x000fec0003c3ffff */
        .type           $_Z10J_EVALUATEPfS_S_$_Z9J_0_20_10PfS_,@function
        .size           $_Z10J_EVALUATEPfS_S_$_Z9J_0_20_10PfS_,($_Z10J_EVALUATEPfS_S_$_Z9J_0_20_11PfS_ - $_Z10J_EVALUATEPfS_S_$_Z9J_0_20_10PfS_)
$_Z10J_EVALUATEPfS_S_$_Z9J_0_20_10PfS_:
[----:B------:R-:W-:Y:S01]  /*dd90*/  IMAD.MOV.U32 R4, RZ, RZ, RZ ;  /* 0x000000ffff047224 */ /* 0x000fe200078e00ff */
[----:B------:R-:W-:Y:S06]  /*dda0*/  RET.REL.NODEC R20 `(_Z10J_EVALUATEPfS_S_) ;  /* 0xffffff2014947950 */ /* 0x000fec0003c3ffff */
        .type           $_Z10J_EVALUATEPfS_S_$_Z9J_0_20_11PfS_,@function
        .size           $_Z10J_EVALUATEPfS_S_$_Z9J_0_20_11PfS_,($_Z10J_EVALUATEPfS_S_$_Z9J_0_20_12PfS_ - $_Z10J_EVALUATEPfS_S_$_Z9J_0_20_11PfS_)
$_Z10J_EVALUATEPfS_S_$_Z9J_0_20_11PfS_:
[----:B------:R-:W-:Y:S01]  /*ddb0*/  MOV R4, RZ ;  /* 0x000000ff00047202 */ /* 0x000fe20000000f00 */
[----:B------:R-:W-:Y:S06]  /*ddc0*/  RET.REL.NODEC R20 `(_Z10J_EVALUATEPfS_S_) ;  /* 0xffffff20148c7950 */ /* 0x000fec0003c3ffff */
        .type           $_Z10J_EVALUATEPfS_S_$_Z9J_0_20_12PfS_,@function
        .size           $_Z10J_EVALUATEPfS_S_$_Z9J_0_20_12PfS_,($_Z10J_EVALUATEPfS_S_$_Z9J_0_20_13PfS_ - $_Z10J_EVALUATEPfS_S_$_Z9J_0_20_12PfS_)
$_Z10J_EVALUATEPfS_S_$_Z9J_0_20_12PfS_:
        /* <DEDUP_REMOVED lines=10> */
        .type           $_Z10J_EVALUATEPfS_S_$_Z9J_0_20_13PfS_,@function
        .size           $_Z10J_EVALUATEPfS_S_$_Z9J_0_20_13PfS_,($_Z10J_EVALUATEPfS_S_$_Z9J_0_20_14PfS_ - $_Z10J_EVALUATEPfS_S_$_Z9J_0_20_13PfS_)
$_Z10J_EVALUATEPfS_S_$_Z9J_0_20_13PfS_:
[----:B------:R-:W-:Y:S01]  /*de70*/  IMAD.MOV.U32 R4, RZ, RZ, RZ ;  /* 0x000000ffff047224 */ /* 0x000fe200078e00ff */
[----:B------:R-:W-:Y:S06]  /*de80*/  RET.REL.NODEC R20 `(_Z10J_EVALUATEPfS_S_) ;  /* 0xffffff20145c7950 */ /* 0x000fec0003c3ffff */
        .type           $_Z10J_EVALUATEPfS_S_$_Z9J_0_20_14PfS_,@function
        .size           $_Z10J_EVALUATEPfS_S_$_Z9J_0_20_14PfS_,($_Z10J_EVALUATEPfS_S_$_Z9J_0_20_15PfS_ - $_Z10J_EVALUATEPfS_S_$_Z9J_0_20_14PfS_)
$_Z10J_EVALUATEPfS_S_$_Z9J_0_20_14PfS_:
[----:B------:R-:W-:Y:S01]  /*de90*/  HFMA2 R4, -RZ, RZ, 0, 0 ;  /* 0x00000000ff047431 */ /* 0x000fe200000001ff */
[----:B------:R-:W-:Y:S06]  /*dea0*/  RET.REL.NODEC R20 `(_Z10J_EVALUATEPfS_S_) ;  /* 0xffffff2014547950 */ /* 0x000fec0003c3ffff */
        .type           $_Z10J_EVALUATEPfS_S_$_Z9J_0_20_15PfS_,@function
        .size           $_Z10J_EVALUATEPfS_S_$_Z9J_0_20_15PfS_,($_Z10J_EVALUATEPfS_S_$_Z9J_0_20_16PfS_ - $_Z10J_EVALUATEPfS_S_$_Z9J_0_20_15PfS_)
$_Z10J_EVALUATEPfS_S_$_Z9J_0_20_15PfS_:
[----:B------:R-:W-:Y:S01]  /*deb0*/  IMAD.MOV.U32 R4, RZ, RZ, RZ ;  /* 0x000000ffff047224 */ /* 0x000fe200078e00ff */
[----:B------:R-:W-:Y:S06]  /*dec0*/  RET.REL.NODEC R20 `(_Z10J_EVALUATEPfS_S_) ;  /* 0xffffff20144c7950 */ /* 0x000fec0003c3ffff */
        .type           $_Z10J_EVALUATEPfS_S_$_Z9J_0_20_16PfS_,@function
        .size           $_Z10J_EVALUATEPfS_S_$_Z9J_0_20_16PfS_,($_Z10J_EVALUATEPfS_S_$_Z9J_0_20_17PfS_ - $_Z10J_EVALUATEPfS_S_$_Z9J_0_20_16PfS_)
$_Z10J_EVALUATEPfS_S_$_Z9J_0_20_16PfS_:
[----:B------:R-:W-:Y:S01]  /*ded0*/  MOV R4, RZ ;  /* 0x000000ff00047202 */ /* 0x000fe20000000f00 */
[----:B------:R-:W-:Y:S06]  /*dee0*/  RET.REL.NODEC R20 `(_Z10J_EVALUATEPfS_S_) ;  /* 0xffffff2014447950 */ /* 0x000fec0003c3ffff */
        .type           $_Z10J_EVALUATEPfS_S_$_Z9J_0_20_17PfS_,@function
        .size           $_Z10J_EVALUATEPfS_S_$_Z9J_0_20_17PfS_,($_Z10J_EVALUATEPfS_S_$_Z9J_0_20_18PfS_ - $_Z10J_EVALUATEPfS_S_$_Z9J_0_20_17PfS_)
$_Z10J_EVALUATEPfS_S_$_Z9J_0_20_17PfS_:
[----:B------:R-:W-:Y:S01]  /*def0*/  IMAD.MOV.U32 R4, RZ, RZ, RZ ;  /* 0x000000ffff047224 */ /* 0x000fe200078e00ff */
[----:B------:R-:W-:Y:S06]  /*df00*/  RET.REL.NODEC R20 `(_Z10J_EVALUATEPfS_S_) ;  /* 0xffffff20143c7950 */ /* 0x000fec0003c3ffff */
        .type           $_Z10J_EVALUATEPfS_S_$_Z9J_0_20_18PfS_,@function
        .size           $_Z10J_EVALUATEPfS_S_$_Z9J_0_20_18PfS_,($_Z10J_EVALUATEPfS_S_$_Z9J_0_20_19PfS_ - $_Z10J_EVALUATEPfS_S_$_Z9J_0_20_18PfS_)
$_Z10J_EVALUATEPfS_S_$_Z9J_0_20_18PfS_:
[----:B------:R-:W-:Y:S01]  /*df10*/  HFMA2 R4, -RZ, RZ, 0, 0 ;  /* 0x00000000ff047431 */ /* 0x000fe200000001ff */
[----:B------:R-:W-:Y:S06]  /*df20*/  RET.REL.NODEC R20 `(_Z10J_EVALUATEPfS_S_) ;  /* 0xffffff2014347950 */ /* 0x000fec0003c3ffff */
        .type           $_Z10J_EVALUATEPfS_S_$_Z9J_0_20_19PfS_,@function
        .size           $_Z10J_EVALUATEPfS_S_$_Z9J_0_20_19PfS_,($_Z10J_EVALUATEPfS_S_$_Z9J_0_20_20PfS_ - $_Z10J_EVALUATEPfS_S_$_Z9J_0_20_19PfS_)
$_Z10J_EVALUATEPfS_S_$_Z9J_0_20_19PfS_:
[----:B------:R-:W-:Y:S01]  /*df30*/  IMAD.MOV.U32 R4, RZ, RZ, RZ ;  /* 0x000000ffff047224 */ /* 0x000fe200078e00ff */
[----:B------:R-:W-:Y:S06]  /*df40*/  RET.REL.NODEC R20 `(_Z10J_EVALUATEPfS_S_) ;  /* 0xffffff20142c7950 */ /* 0x000fec0003c3ffff */
        .type           $_Z10J_EVALUATEPfS_S_$_Z9J_0_20_20PfS_,@function
        .size           $_Z10J_EVALUATEPfS_S_$_Z9J_0_20_20PfS_,($_Z10J_EVALUATEPfS_S_$_Z9J_0_20_21PfS_ - $_Z10J_EVALUATEPfS_S_$_Z9J_0_20_20PfS_)
$_Z10J_EVALUATEPfS_S_$_Z9J_0_20_20PfS_:
        /* <DEDUP_REMOVED lines=10> */
        .type           $_Z10J_EVALUATEPfS_S_$_Z9J_0_20_21PfS_,@function
        .size           $_Z10J_EVALUATEPfS_S_$_Z9J_0_20_21PfS_,($_Z10J_EVALUATEPfS_S_$_Z9J_0_21_10PfS_ - $_Z10J_EVALUATEPfS_S_$_Z9J_0_20_21PfS_)
$_Z10J_EVALUATEPfS_S_$_Z9J_0_20_21PfS_:
[----:B------:R-:W-:Y:S01]  /*dff0*/  HFMA2 R4, -RZ, RZ, 0, 0 ;  /* 0x00000000ff047431 */ /* 0x000fe200000001ff */
[----:B------:R-:W-:Y:S06]  /*e000*/  RET.REL.NODEC R20 `(_Z10J_EVALUATEPfS_S_) ;  /* 0xffffff1c14fc7950 */ /* 0x000fec0003c3ffff */
        .type           $_Z10J_EVALUATEPfS_S_$_Z9J_0_21_10PfS_,@function
        .size           $_Z10J_EVALUATEPfS_S_$_Z9J_0_21_10PfS_,($_Z10J_EVALUATEPfS_S_$_Z9J_0_21_11PfS_ - $_Z10J_EVALUATEPfS_S_$_Z9J_0_21_10PfS_)
$_Z10J_EVALUATEPfS_S_$_Z9J_0_21_10PfS_:
[----:B------:R-:W-:Y:S01]  /*e010*/  IMAD.MOV.U32 R4, RZ, RZ, RZ ;  /* 0x000000ffff047224 */ /* 0x000fe200078e00ff */
[----:B------:R-:W-:Y:S06]  /*e020*/  RET.REL.NODEC R20 `(_Z10J_EVALUATEPfS_S_) ;  /* 0xffffff1c14f47950 */ /* 0x000fec0003c3ffff */
        .type           $_Z10J_EVALUATEPfS_S_$_Z9J_0_21_11PfS_,@function
        .size           $_Z10J_EVALUATEPfS_S_$_Z9J_0_21_11PfS_,($_Z10J_EVALUATEPfS_S_$_Z9J_0_21_12PfS_ - $_Z10J_EVALUATEPfS_S_$_Z9J_0_21_11PfS_)
$_Z10J_EVALUATEPfS_S_$_Z9J_0_21_11PfS_:
[----:B------:R-:W-:Y:S01]  /*e030*/  MOV R4, RZ ;  /* 0x000000ff00047202 */ /* 0x000fe20000000f00 */
[----:B------:R-:W-:Y:S06]  /*e040*/  RET.REL.NODEC R20 `(_Z10J_EVALUATEPfS_S_) ;  /* 0xffffff1c14ec7950 */ /* 0x000fec0003c3ffff */
        .type           $_Z10J_EVALUATEPfS_S_$_Z9J_0_21_12PfS_,@function
        .size           $_Z10J_EVALUATEPfS_S_$_Z9J_0_21_12PfS_,($_Z10J_EVALUATEPfS_S_$_Z9J_0_21_13PfS_ - $_Z10J_EVALUATEPfS_S_$_Z9J_0_21_12PfS_)
$_Z10J_EVALUATEPfS_S_$_Z9J_0_21_12PfS_:
[----:B------:R-:W-:Y:S01]  /*e050*/  IMAD.MOV.U32 R4, RZ, RZ, RZ ;  /* 0x000000ffff047224 */ /* 0x000fe200078e00ff */
[----:B------:R-:W-:Y:S06]  /*e060*/  RET.REL.NODEC R20 `(_Z10J_EVALUATEPfS_S_) ;  /* 0xffffff1c14e47950 */ /* 0x000fec0003c3ffff */
        .type           $_Z10J_EVALUATEPfS_S_$_Z9J_0_21_13PfS_,@function
        .size           $_Z10J_EVALUATEPfS_S_$_Z9J_0_21_13PfS_,($_Z10J_EVALUATEPfS_S_$_Z9J_0_21_14PfS_ - $_Z10J_EVALUATEPfS_S_$_Z9J_0_21_13PfS_)
$_Z10J_EVALUATEPfS_S_$_Z9J_0_21_13PfS_:
        /* <DEDUP_REMOVED lines=10> */
        .type           $_Z10J_EVALUATEPfS_S_$_Z9J_0_21_14PfS_,@function
        .size           $_Z10J_EVALUATEPfS_S_$_Z9J_0_21_14PfS_,($_Z10J_EVALUATEPfS_S_$_Z9J_0_21_15PfS_ - $_Z10J_EVALUATEPfS_S_$_Z9J_0_21_14PfS_)
$_Z10J_EVALUATEPfS_S_$_Z9J_0_21_14PfS_:
[----:B------:R-:W-:Y:S01]  /*e110*/  HFMA2 R4, -RZ, RZ, 0, 0 ;  /* 0x00000000ff047431 */ /* 0x000fe200000001ff */
[----:B------:R-:W-:Y:S06]  /*e120*/  RET.REL.NODEC R20 `(_Z10J_EVALUATEPfS_S_) ;  /* 0xffffff1c14b47950 */ /* 0x000fec0003c3ffff */
        .type           $_Z10J_EVALUATEPfS_S_$_Z9J_0_21_15PfS_,@function
        .size           $_Z10J_EVALUATEPfS_S_$_Z9J_0_21_15PfS_,($_Z10J_EVALUATEPfS_S_$_Z9J_0_21_16PfS_ - $_Z10J_EVALUATEPfS_S_$_Z9J_0_21_15PfS_)
$_Z10J_EVALUATEPfS_S_$_Z9J_0_21_15PfS_:
[----:B------:R-:W-:Y:S01]  /*e130*/  IMAD.MOV.U32 R4, RZ, RZ, RZ ;  /* 0x000000ffff047224 */ /* 0x000fe200078e00ff */
[----:B------:R-:W-:Y:S06]  /*e140*/  RET.REL.NODEC R20 `(_Z10J_EVALUATEPfS_S_) ;  /* 0xffffff1c14ac7950 */ /* 0x000fec0003c3ffff */
        .type           $_Z10J_EVALUATEPfS_S_$_Z9J_0_21_16PfS_,@function
        .size           $_Z10J_EVALUATEPfS_S_$_Z9J_0_21_16PfS_,($_Z10J_EVALUATEPfS_S_$_Z9J_0_21_17PfS_ - $_Z10J_EVALUATEPfS_S_$_Z9J_0_21_16PfS_)
$_Z10J_EVALUATEPfS_S_$_Z9J_0_21_16PfS_:
[----:B------:R-:W-:Y:S01]  /*e150*/  MOV R4, RZ ;  /* 0x000000ff00047202 */ /* 0x000fe20000000f00 */
[----:B------:R-:W-:Y:S06]  /*e160*/  RET.REL.NODEC R20 `(_Z10J_EVALUATEPfS_S_) ;  /* 0xffffff1c14a47950 */ /* 0x000fec0003c3ffff */
        .type           $_Z10J_EVALUATEPfS_S_$_Z9J_0_21_17PfS_,@function
        .size           $_Z10J_EVALUATEPfS_S_$_Z9J_0_21_17PfS_,($_Z10J_EVALUATEPfS_S_$_Z9J_0_21_18PfS_ - $_Z10J_EVALUATEPfS_S_$_Z9J_0_21_17PfS_)
$_Z10J_EVALUATEPfS_S_$_Z9J_0_21_17PfS_:
[----:B------:R-:W-:Y:S01]  /*e170*/  IMAD.MOV.U32 R4, RZ, RZ, RZ ;  /* 0x000000ffff047224 */ /* 0x000fe200078e00ff */
[----:B------:R-:W-:Y:S06]  /*e180*/  RET.REL.NODEC R20 `(_Z10J_EVALUATEPfS_S_) ;  /* 0xffffff1c149c7950 */ /* 0x000fec0003c3ffff */
        .type           $_Z10J_EVALUATEPfS_S_$_Z9J_0_21_18PfS_,@function
        .size           $_Z10J_EVALUATEPfS_S_$_Z9J_0_21_18PfS_,($_Z10J_EVALUATEPfS_S_$_Z9J_0_21_19PfS_ - $_Z10J_EVALUATEPfS_S_$_Z9J_0_21_18PfS_)
$_Z10J_EVALUATEPfS_S_$_Z9J_0_21_18PfS_:
[----:B------:R-:W-:Y:S01]  /*e190*/  HFMA2 R4, -RZ, RZ, 0, 0 ;  /* 0x00000000ff047431 */ /* 0x000fe200000001ff */
[----:B------:R-:W-:Y:S06]  /*e1a0*/  RET.REL.NODEC R20 `(_Z10J_EVALUATEPfS_S_) ;  /* 0xffffff1c14947950 */ /* 0x000fec0003c3ffff */
        .type           $_Z10J_EVALUATEPfS_S_$_Z9J_0_21_19PfS_,@function
        .size           $_Z10J_EVALUATEPfS_S_$_Z9J_0_21_19PfS_,($_Z10J_EVALUATEPfS_S_$_Z9J_0_21_20PfS_ - $_Z10J_EVALUATEPfS_S_$_Z9J_0_21_19PfS_)
$_Z10J_EVALUATEPfS_S_$_Z9J_0_21_19PfS_:
[----:B------:R-:W-:Y:S01]  /*e1b0*/  IMAD.MOV.U32 R4, RZ, RZ, RZ ;  /* 0x000000ffff047224 */ /* 0x000fe200078e00ff */
[----:B------:R-:W-:Y:S06]  /*e1c0*/  RET.REL.NODEC R20 `(_Z10J_EVALUATEPfS_S_) ;  /* 0xffffff1c148c7950 */ /* 0x000fec0003c3ffff */
        .type           $_Z10J_EVALUATEPfS_S_$_Z9J_0_21_20PfS_,@function
        .size           $_Z10J_EVALUATEPfS_S_$_Z9J_0_21_20PfS_,($_Z10J_EVALUATEPfS_S_$_Z9J_0_21_21PfS_ - $_Z10J_EVALUATEPfS_S_$_Z9J_0_21_20PfS_)
$_Z10J_EVALUATEPfS_S_$_Z9J_0_21_20PfS_:
[----:B------:R-:W-:Y:S01]  /*e1d0*/  MOV R4, RZ ;  /* 0x000000ff00047202 */ /* 0x000fe20000000f00 */
[----:B------:R-:W-:Y:S06]  /*e1e0*/  RET.REL.NODEC R20 `(_Z10J_EVALUATEPfS_S_) ;  /* 0xffffff1c14847950 */ /* 0x000fec0003c3ffff */
        .type           $_Z10J_EVALUATEPfS_S_$_Z9J_0_21_21PfS_,@function
        .size           $_Z10J_EVALUATEPfS_S_$_Z9J_0_21_21PfS_,($_Z10J_EVALUATEPfS_S_$_Z9J_1_10_10PfS_ - $_Z10J_EVALUATEPfS_S_$_Z9J_0_21_21PfS_)
$_Z10J_EVALUATEPfS_S_$_Z9J_0_21_21PfS_:
        /* <DEDUP_REMOVED lines=10> */
        .type           $_Z10J_EVALUATEPfS_S_$_Z9J_1_10_10PfS_,@function
        .size           $_Z10J_EVALUATEPfS_S_$_Z9J_1_10_10PfS_,($_Z10J_EVALUATEPfS_S_$_Z9J_1_10_11PfS_ - $_Z10J_EVALUATEPfS_S_$_Z9J_1_10_10PfS_)
$_Z10J_EVALUATEPfS_S_$_Z9J_1_10_10PfS_:
[----:B------:R-:W-:Y:S01]  /*e290*/  IMAD.MOV.U32 R4, RZ, RZ, RZ ;  /* 0x000000ffff047224 */ /* 0x000fe200078e00ff */
[----:B------:R-:W-:Y:S06]  /*e2a0*/  RET.REL.NODEC R20 `(_Z10J_EVALUATEPfS_S_) ;  /* 0xffffff1c14547950 */ /* 0x000fec0003c3ffff */
        .type           $_Z10J_EVALUATEPfS_S_$_Z9J_1_10_11PfS_,@function
        .size           $_Z10J_EVALUATEPfS_S_$_Z9J_1_10_11PfS_,($_Z10J_EVALUATEPfS_S_$_Z9J_1_10_12PfS_ - $_Z10J_EVALUATEPfS_S_$_Z9J_1_10_11PfS_)
$_Z10J_EVALUATEPfS_S_$_Z9J_1_10_11PfS_:
[----:B------:R-:W-:Y:S01]  /*e2b0*/  HFMA2 R4, -RZ, RZ, 0, 0 ;  /* 0x00000000ff047431 */ /* 0x000fe200000001ff */
[----:B------:R-:W-:Y:S06]  /*e2c0*/  RET.REL.NODEC R20 `(_Z10J_EVALUATEPfS_S_) ;  /* 0xffffff1c144c7950 */ /* 0x000fec0003c3ffff */
        .type           $_Z10J_EVALUATEPfS_S_$_Z9J_1_10_12PfS_,@function
        .size           $_Z10J_EVALUATEPfS_S_$_Z9J_1_10_12PfS_,($_Z10J_EVALUATEPfS_S_$_Z9J_1_10_13PfS_ - $_Z10J_EVALUATEPfS_S_$_Z9J_1_10_12PfS_)
$_Z10J_EVALUATEPfS_S_$_Z9J_1_10_12PfS_:
[----:B------:R-:W-:Y:S01]  /*e2d0*/  IMAD.MOV.U32 R4, RZ, RZ, RZ ;  /* 0x000000ffff047224 */ /* 0x000fe200078e00ff */
[----:B------:R-:W-:Y:S06]  /*e2e0*/  RET.REL.NODEC R20 `(_Z10J_EVALUATEPfS_S_) ;  /* 0xffffff1c14447950 */ /* 0x000fec0003c3ffff */
        .type           $_Z10J_EVALUATEPfS_S_$_Z9J_1_10_13PfS_,@function
        .size           $_Z10J_EVALUATEPfS_S_$_Z9J_1_10_13PfS_,($_Z10J_EVALUATEPfS_S_$_Z9J_1_10_14PfS_ - $_Z10J_EVALUATEPfS_S_$_Z9J_1_10_13PfS_)
$_Z10J_EVALUATEPfS_S_$_Z9J_1_10_13PfS_:
[----:B------:R-:W-:Y:S01]  /*e2f0*/  MOV R4, RZ ;  /* 0x000000ff00047202 */ /* 0x000fe20000000f00 */
[----:B------:R-:W-:Y:S06]  /*e300*/  RET.REL.NODEC R20 `(_Z10J_EVALUATEPfS_S_) ;  /* 0xffffff1c143c7950 */ /* 0x000fec0003c3ffff */
        .type           $_Z10J_EVALUATEPfS_S_$_Z9J_1_10_14PfS_,@function
        .size           $_Z10J_EVALUATEPfS_S_$_Z9J_1_10_14PfS_,($_Z10J_EVALUATEPfS_S_$_Z9J_1_10_15PfS_ - $_Z10J_EVALUATEPfS_S_$_Z9J_1_10_14PfS_)
$_Z10J_EVALUATEPfS_S_$_Z9J_1_10_14PfS_:
[----:B------:R-:W-:Y:S01]  /*e310*/  IMAD.MOV.U32 R4, RZ, RZ, RZ ;  /* 0x000000ffff047224 */ /* 0x000fe200078e00ff */
[----:B------:R-:W-:Y:S06]  /*e320*/  RET.REL.NODEC R20 `(_Z10J_EVALUATEPfS_S_) ;  /* 0xffffff1c14347950 */ /* 0x000fec0003c3ffff */
        .type           $_Z10J_EVALUATEPfS_S_$_Z9J_1_10_15PfS_,@function
        .size           $_Z10J_EVALUATEPfS_S_$_Z9J_1_10_15PfS_,($_Z10J_EVALUATEPfS_S_$_Z9J_1_10_16PfS_ - $_Z10J_EVALUATEPfS_S_$_Z9J_1_10_15PfS_)
$_Z10J_EVALUATEPfS_S_$_Z9J_1_10_15PfS_:
[----:B------:R-:W-:Y:S01]  /*e330*/  HFMA2 R4, -RZ, RZ, 0, 0 ;  /* 0x00000000ff047431 */ /* 0x000fe200000001ff */
[----:B------:R-:W-:Y:S06]  /*e340*/  RET.REL.NODEC R20 `(_Z10J_EVALUATEPfS_S_) ;  /* 0xffffff1c142c7950 */ /* 0x000fec0003c3ffff */
        .type           $_Z10J_EVALUATEPfS_S_$_Z9J_1_10_16PfS_,@function
        .size           $_Z10J_EVALUATEPfS_S_$_Z9J_1_10_16PfS_,($_Z10J_EVALUATEPfS_S_$_Z9J_1_10_17PfS_ - $_Z10J_EVALUATEPfS_S_$_Z9J_1_10_16PfS_)
$_Z10J_EVALUATEPfS_S_$_Z9J_1_10_16PfS_:
[----:B------:R-:W-:Y:S01]  /*e350*/  IMAD.MOV.U32 R4, RZ, RZ, RZ ;  /* 0x000000ffff047224 */ /* 0x000fe200078e00ff */
[----:B------:R-:W-:Y:S06]  /*e360*/  RET.REL.NODEC R20 `(_Z10J_EVALUATEPfS_S_) ;  /* 0xffffff1c14247950 */ /* 0x000fec0003c3ffff */
        .type           $_Z10J_EVALUATEPfS_S_$_Z9J_1_10_17PfS_,@function
        .size           $_Z10J_EVALUATEPfS_S_$_Z9J_1_10_17PfS_,($_Z10J_EVALUATEPfS_S_$_Z9J_1_10_18PfS_ - $_Z10J_EVALUATEPfS_S_$_Z9J_1_10_17PfS_)
$_Z10J_EVALUATEPfS_S_$_Z9J_1_10_17PfS_:
[----:B------:R-:W-:Y:S01]  /*e370*/  MOV R4, RZ ;  /* 0x000000ff00047202 */ /* 0x000fe20000000f00 */
[----:B------:R-:W-:Y:S06]  /*e380*/  RET.REL.NODEC R20 `(_Z10J_EVALUATEPfS_S_) ;  /* 0xffffff1c141c7950 */ /* 0x000fec0003c3ffff */
        .type           $_Z10J_EVALUATEPfS_S_$_Z9J_1_10_18PfS_,@function
        .size           $_Z10J_EVALUATEPfS_S_$_Z9J_1_10_18PfS_,($_Z10J_EVALUATEPfS_S_$_Z9J_1_10_19PfS_ - $_Z10J_EVALUATEPfS_S_$_Z9J_1_10_18PfS_)
$_Z10J_EVALUATEPfS_S_$_Z9J_1_10_18PfS_:
        /* <DEDUP_REMOVED lines=9> */
[----:B--2---:R-:W-:Y:S06]  /*e420*/  RET.REL.NODEC R20 `(_Z10J_EVALUATEPfS_S_) ;  /* 0xffffff1814f47950 */ /* 0x004fec0003c3ffff */
        .type           $_Z10J_EVALUATEPfS_S_$_Z9J_1_10_19PfS_,@function
        .size           $_Z10J_EVALUATEPfS_S_$_Z9J_1_10_19PfS_,($_Z10J_EVALUATEPfS_S_$_Z9J_1_10_20PfS_ - $_Z10J_EVALUATEPfS_S_$_Z9J_1_10_19PfS_)
$_Z10J_EVALUATEPfS_S_$_Z9J_1_10_19PfS_:
[----:B------:R-:W-:Y:S01]  /*e430*/  IMAD.MOV.U32 R4, RZ, RZ, RZ ;  /* 0x000000ffff047224 */ /* 0x000fe200078e00ff */
[----:B------:R-:W-:Y:S06]  /*e440*/  RET.REL.NODEC R20 `(_Z10J_EVALUATEPfS_S_) ;  /* 0xffffff1814ec7950 */ /* 0x000fec0003c3ffff */
        .type           $_Z10J_EVALUATEPfS_S_$_Z9J_1_10_20PfS_,@function
        .size           $_Z10J_EVALUATEPfS_S_$_Z9J_1_10_20PfS_,($_Z10J_EVALUATEPfS_S_$_Z9J_1_10_21PfS_ - $_Z10J_EVALUATEPfS_S_$_Z9J_1_10_20PfS_)
$_Z10J_EVALUATEPfS_S_$_Z9J_1_10_20PfS_:
[----:B------:R-:W-:Y:S01]  /*e450*/  HFMA2 R4, -RZ, RZ, 0, 0 ;  /* 0x00000000ff047431 */ /* 0x000fe200000001ff */
[----:B------:R-:W-:Y:S06]  /*e460*/  RET.REL.NODEC R20 `(_Z10J_EVALUATEPfS_S_) ;  /* 0xffffff1814e47950 */ /* 0x000fec0003c3ffff */
        .type           $_Z10J_EVALUATEPfS_S_$_Z9J_1_10_21PfS_,@function
        .size           $_Z10J_EVALUATEPfS_S_$_Z9J_1_10_21PfS_,($_Z10J_EVALUATEPfS_S_$_Z9J_1_11_10PfS_ - $_Z10J_EVALUATEPfS_S_$_Z9J_1_10_21PfS_)
$_Z10J_EVALUATEPfS_S_$_Z9J_1_10_21PfS_:
[----:B------:R-:W-:Y:S01]  /*e470*/  MOV R4, RZ ;  /* 0x000000ff00047202 */ /* 0x000fe20000000f00 */
[----:B------:R-:W-:Y:S06]  /*e480*/  RET.REL.NODEC R20 `(_Z10J_EVALUATEPfS_S_) ;  /* 0xffffff1814dc7950 */ /* 0x000fec0003c3ffff */
        .type           $_Z10J_EVALUATEPfS_S_$_Z9J_1_11_10PfS_,@function
        .size           $_Z10J_EVALUATEPfS_S_$_Z9J_1_11_10PfS_,($_Z10J_EVALUATEPfS_S_$_Z9J_1_11_11PfS_ - $_Z10J_EVALUATEPfS_S_$_Z9J_1_11_10PfS_)
$_Z10J_EVALUATEPfS_S_$_Z9J_1_11_10PfS_:
[----:B------:R-:W-:Y:S01]  /*e490*/  IMAD.MOV.U32 R4, RZ, RZ, RZ ;  /* 0x000000ffff047224 */ /* 0x000fe200078e00ff */
[----:B------:R-:W-:Y:S06]  /*e4a0*/  RET.REL.NODEC R20 `(_Z10J_EVALUATEPfS_S_) ;  /* 0xffffff1814d47950 */ /* 0x000fec0003c3ffff */
        .type           $_Z10J_EVALUATEPfS_S_$_Z9J_1_11_11PfS_,@function
        .size           $_Z10J_EVALUATEPfS_S_$_Z9J_1_11_11PfS_,($_Z10J_EVALUATEPfS_S_$_Z9J_1_11_12PfS_ - $_Z10J_EVALUATEPfS_S_$_Z9J_1_11_11PfS_)
$_Z10J_EVALUATEPfS_S_$_Z9J_1_11_11PfS_:
[----:B------:R-:W-:Y:S01]  /*e4b0*/  HFMA2 R4, -RZ, RZ, 0, 0 ;  /* 0x00000000ff047431 */ /* 0x000fe200000001ff */
[----:B------:R-:W-:Y:S06]  /*e4c0*/  RET.REL.NODEC R20 `(_Z10J_EVALUATEPfS_S_) ;  /* 0xffffff1814cc7950 */ /* 0x000fec0003c3ffff */
        .type           $_Z10J_EVALUATEPfS_S_$_Z9J_1_11_12PfS_,@function
        .size           $_Z10J_EVALUATEPfS_S_$_Z9J_1_11_12PfS_,($_Z10J_EVALUATEPfS_S_$_Z9J_1_11_13PfS_ - $_Z10J_EVALUATEPfS_S_$_Z9J_1_11_12PfS_)
$_Z10J_EVALUATEPfS_S_$_Z9J_1_11_12PfS_:
[----:B------:R-:W-:Y:S01]  /*e4d0*/  MOV R4, RZ ;  /* 0x000000ff00047202 */ /* 0x000fe20000000f00 */
[----:B------:R-:W-:Y:S06]  /*e4e0*/  RET.REL.NODEC R20 `(_Z10J_EVALUATEPfS_S_) ;  /* 0xffffff1814c47950 */ /* 0x000fec0003c3ffff */
        .type           $_Z10J_EVALUATEPfS_S_$_Z9J_1_11_13PfS_,@function
        .size           $_Z10J_EVALUATEPfS_S_$_Z9J_1_11_13PfS_,($_Z10J_EVALUATEPfS_S_$_Z9J_1_11_14PfS_ - $_Z10J_EVALUATEPfS_S_$_Z9J_1_11_13PfS_)
$_Z10J_EVALUATEPfS_S_$_Z9J_1_11_13PfS_:
[----:B------:R-:W-:Y:S01]  /*e4f0*/  IMAD.MOV.U32 R4, RZ, RZ, RZ ;  /* 0x000000ffff047224 */ /* 0x000fe200078e00ff */
[----:B------:R-:W-:Y:S06]  /*e500*/  RET.REL.NODEC R20 `(_Z10J_EVALUATEPfS_S_) ;  /* 0xffffff1814bc7950 */ /* 0x000fec0003c3ffff */
        .type           $_Z10J_EVALUATEPfS_S_$_Z9J_1_11_14PfS_,@function
        .size           $_Z10J_EVALUATEPfS_S_$_Z9J_1_11_14PfS_,($_Z10J_EVALUATEPfS_S_$_Z9J_1_11_15PfS_ - $_Z10J_EVALUATEPfS_S_$_Z9J_1_11_14PfS_)
$_Z10J_EVALUATEPfS_S_$_Z9J_1_11_14PfS_:
[----:B------:R-:W-:Y:S01]  /*e510*/  HFMA2 R4, -RZ, RZ, 0, 0 ;  /* 0x00000000ff047431 */ /* 0x000fe200000001ff */
[----:B------:R-:W-:Y:S06]  /*e520*/  RET.REL.NODEC R20 `(_Z10J_EVALUATEPfS_S_) ;  /* 0xffffff1814b47950 */ /* 0x000fec0003c3ffff */
        .type           $_Z10J_EVALUATEPfS_S_$_Z9J_1_11_15PfS_,@function
        .size           $_Z10J_EVALUATEPfS_S_$_Z9J_1_11_15PfS_,($_Z10J_EVALUATEPfS_S_$_Z9J_1_11_16PfS_ - $_Z10J_EVALUATEPfS_S_$_Z9J_1_11_15PfS_)
$_Z10J_EVALUATEPfS_S_$_Z9J_1_11_15PfS_:
[----:B------:R-:W-:Y:S01]  /*e530*/  MOV R4, RZ ;  /* 0x000000ff00047202 */ /* 0x000fe20000000f00 */
[----:B------:R-:W-:Y:S06]  /*e540*/  RET.REL.NODEC R20 `(_Z10J_EVALUATEPfS_S_) ;  /* 0xffffff1814ac7950 */ /* 0x000fec0003c3ffff */
        .type           $_Z10J_EVALUATEPfS_S_$_Z9J_1_11_16PfS_,@function
        .size           $_Z10J_EVALUATEPfS_S_$_Z9J_1_11_16PfS_,($_Z10J_EVALUATEPfS_S_$_Z9J_1_11_17PfS_ - $_Z10J_EVALUATEPfS_S_$_Z9J_1_11_16PfS_)
$_Z10J_EVALUATEPfS_S_$_Z9J_1_11_16PfS_:
[----:B------:R-:W-:Y:S01]  /*e550*/  IMAD.MOV.U32 R4, RZ, RZ, RZ ;  /* 0x000000ffff047224 */ /* 0x000fe200078e00ff */
[----:B------:R-:W-:Y:S06]  /*e560*/  RET.REL.NODEC R20 `(_Z10J_EVALUATEPfS_S_) ;  /* 0xffffff1814a47950 */ /* 0x000fec0003c3ffff */
        .type           $_Z10J_EVALUATEPfS_S_$_Z9J_1_11_17PfS_,@function
        .size           $_Z10J_EVALUATEPfS_S_$_Z9J_1_11_17PfS_,($_Z10J_EVALUATEPfS_S_$_Z9J_1_11_18PfS_ - $_Z10J_EVALUATEPfS_S_$_Z9J_1_11_17PfS_)
$_Z10J_EVALUATEPfS_S_$_Z9J_1_11_17PfS_:
[----:B------:R-:W-:Y:S01]  /*e570*/  HFMA2 R4, -RZ, RZ, 0, 0 ;  /* 0x00000000ff047431 */ /* 0x000fe200000001ff */
[----:B------:R-:W-:Y:S06]  /*e580*/  RET.REL.NODEC R20 `(_Z10J_EVALUATEPfS_S_) ;  /* 0xffffff18149c7950 */ /* 0x000fec0003c3ffff */
        .type           $_Z10J_EVALUATEPfS_S_$_Z9J_1_11_18PfS_,@function
        .size           $_Z10J_EVALUATEPfS_S_$_Z9J_1_11_18PfS_,($_Z10J_EVALUATEPfS_S_$_Z9J_1_11_19PfS_ - $_Z10J_EVALUATEPfS_S_$_Z9J_1_11_18PfS_)
$_Z10J_EVALUATEPfS_S_$_Z9J_1_11_18PfS_:
[----:B------:R-:W-:Y:S01]  /*e590*/  MOV R4, RZ ;  /* 0x000000ff00047202 */ /* 0x000fe20000000f00 */
[----:B------:R-:W-:Y:S06]  /*e5a0*/  RET.REL.NODEC R20 `(_Z10J_EVALUATEPfS_S_) ;  /* 0xffffff1814947950 */ /* 0x000fec0003c3ffff */
        .type           $_Z10J_EVALUATEPfS_S_$_Z9J_1_11_19PfS_,@function
        .size           $_Z10J_EVALUATEPfS_S_$_Z9J_1_11_19PfS_,($_Z10J_EVALUATEPfS_S_$_Z9J_1_11_20PfS_ - $_Z10J_EVALUATEPfS_S_$_Z9J_1_11_19PfS_)
$_Z10J_EVALUATEPfS_S_$_Z9J_1_11_19PfS_:
        /* <DEDUP_REMOVED lines=10> */
        .type           $_Z10J_EVALUATEPfS_S_$_Z9J_1_11_20PfS_,@function
        .size           $_Z10J_EVALUATEPfS_S_$_Z9J_1_11_20PfS_,($_Z10J_EVALUATEPfS_S_$_Z9J_1_11_21PfS_ - $_Z10J_EVALUATEPfS_S_$_Z9J_1_11_20PfS_)
$_Z10J_EVALUATEPfS_S_$_Z9J_1_11_20PfS_:
[----:B------:R-:W-:Y:S01]  /*e650*/  HFMA2 R4, -RZ, RZ, 0, 0 ;  /* 0x00000000ff047431 */ /* 0x000fe200000001ff */
[----:B------:R-:W-:Y:S06]  /*e660*/  RET.REL.NODEC R20 `(_Z10J_EVALUATEPfS_S_) ;  /* 0xffffff1814647950 */ /* 0x000fec0003c3ffff */
        .type           $_Z10J_EVALUATEPfS_S_$_Z9J_1_11_21PfS_,@function
        .size           $_Z10J_EVALUATEPfS_S_$_Z9J_1_11_21PfS_,($_Z10J_EVALUATEPfS_S_$_Z9J_1_12_10PfS_ - $_Z10J_EVALUATEPfS_S_$_Z9J_1_11_21PfS_)
$_Z10J_EVALUATEPfS_S_$_Z9J_1_11_21PfS_:
[----:B------:R-:W-:Y:S01]  /*e670*/  MOV R4, RZ ;  /* 0x000000ff00047202 */ /* 0x000fe20000000f00 */
[----:B------:R-:W-:Y:S06]  /*e680*/  RET.REL.NODEC R20 `(_Z10J_EVALUATEPfS_S_) ;  /* 0xffffff18145c7950 */ /* 0x000fec0003c3ffff */
        .type           $_Z10J_EVALUATEPfS_S_$_Z9J_1_12_10PfS_,@function
        .size           $_Z10J_EVALUATEPfS_S_$_Z9J_1_12_10PfS_,($_Z10J_EVALUATEPfS_S_$_Z9J_1_12_11PfS_ - $_Z10J_EVALUATEPfS_S_$_Z9J_1_12_10PfS_)
$_Z10J_EVALUATEPfS_S_$_Z9J_1_12_10PfS_:
[----:B------:R-:W-:Y:S01]  /*e690*/  IMAD.MOV.U32 R4, RZ, RZ, RZ ;  /* 0x000000ffff047224 */ /* 0x000fe200078e00ff */
[----:B------:R-:W-:Y:S06]  /*e6a0*/  RET.REL.NODEC R20 `(_Z10J_EVALUATEPfS_S_) ;  /* 0xffffff1814547950 */ /* 0x000fec0003c3ffff */
        .type           $_Z10J_EVALUATEPfS_S_$_Z9J_1_12_11PfS_,@function
        .size           $_Z10J_EVALUATEPfS_S_$_Z9J_1_12_11PfS_,($_Z10J_EVALUATEPfS_S_$_Z9J_1_12_12PfS_ - $_Z10J_EVALUATEPfS_S_$_Z9J_1_12_11PfS_)
$_Z10J_EVALUATEPfS_S_$_Z9J_1_12_11PfS_:
[----:B------:R-:W-:Y:S01]  /*e6b0*/  HFMA2 R4, -RZ, RZ, 0, 0 ;  /* 0x00000000ff047431 */ /* 0x000fe200000001ff */
[----:B------:R-:W-:Y:S06]  /*e6c0*/  RET.REL.NODEC R20 `(_Z10J_EVALUATEPfS_S_) ;  /* 0xffffff18144c7950 */ /* 0x000fec0003c3ffff */
        .type           $_Z10J_EVALUATEPfS_S_$_Z9J_1_12_12PfS_,@function
        .size           $_Z10J_EVALUATEPfS_S_$_Z9J_1_12_12PfS_,($_Z10J_EVALUATEPfS_S_$_Z9J_1_12_13PfS_ - $_Z10J_EVALUATEPfS_S_$_Z9J_1_12_12PfS_)
$_Z10J_EVALUATEPfS_S_$_Z9J_1_12_12PfS_:
[----:B------:R-:W-:Y:S01]  /*e6d0*/  MOV R4, RZ ;  /* 0x000000ff00047202 */ /* 0x000fe20000000f00 */
[----:B------:R-:W-:Y:S06]  /*e6e0*/  RET.REL.NODEC R20 `(_Z10J_EVALUATEPfS_S_) ;  /* 0xffffff1814447950 */ /* 0x000fec0003c3ffff */
        .type           $_Z10J_EVALUATEPfS_S_$_Z9J_1_12_13PfS_,@function
        .size           $_Z10J_EVALUATEPfS_S_$_Z9J_1_12_13PfS_,($_Z10J_EVALUATEPfS_S_$_Z9J_1_12_14PfS_ - $_Z10J_EVALUATEPfS_S_$_Z9J_1_12_13PfS_)
$_Z10J_EVALUATEPfS_S_$_Z9J_1_12_13PfS_:
[----:B------:R-:W-:Y:S01]  /*e6f0*/  IMAD.MOV.U32 R4, RZ, RZ, RZ ;  /* 0x000000ffff047224 */ /* 0x000fe200078e00ff */
[----:B------:R-:W-:Y:S06]  /*e700*/  RET.REL.NODEC R20 `(_Z10J_EVALUATEPfS_S_) ;  /* 0xffffff18143c7950 */ /* 0x000fec0003c3ffff */
        .type           $_Z10J_EVALUATEPfS_S_$_Z9J_1_12_14PfS_,@function
        .size           $_Z10J_EVALUATEPfS_S_$_Z9J_1_12_14PfS_,($_Z10J_EVALUATEPfS_S_$_Z9J_1_12_15PfS_ - $_Z10J_EVALUATEPfS_S_$_Z9J_1_12_14PfS_)
$_Z10J_EVALUATEPfS_S_$_Z9J_1_12_14PfS_:
[----:B------:R-:W-:Y:S01]  /*e710*/  HFMA2 R4, -RZ, RZ, 0, 0 ;  /* 0x00000000ff047431 */ /* 0x000fe200000001ff */
[----:B------:R-:W-:Y:S06]  /*e720*/  RET.REL.NODEC R20 `(_Z10J_EVALUATEPfS_S_) ;  /* 0xffffff1814347950 */ /* 0x000fec0003c3ffff */
        .type           $_Z10J_EVALUATEPfS_S_$_Z9J_1_12_15PfS_,@function
        .size           $_Z10J_EVALUATEPfS_S_$_Z9J_1_12_15PfS_,($_Z10J_EVALUATEPfS_S_$_Z9J_1_12_16PfS_ - $_Z10J_EVALUATEPfS_S_$_Z9J_1_12_15PfS_)
$_Z10J_EVALUATEPfS_S_$_Z9J_1_12_15PfS_:
[----:B------:R-:W-:Y:S01]  /*e730*/  MOV R4, RZ ;  /* 0x000000ff00047202 */ /* 0x000fe20000000f00 */
[----:B------:R-:W-:Y:S06]  /*e740*/  RET.REL.NODEC R20 `(_Z10J_EVALUATEPfS_S_) ;  /* 0xffffff18142c7950 */ /* 0x000fec0003c3ffff */
        .type           $_Z10J_EVALUATEPfS_S_$_Z9J_1_12_16PfS_,@function
        .size           $_Z10J_EVALUATEPfS_S_$_Z9J_1_12_16PfS_,($_Z10J_EVALUATEPfS_S_$_Z9J_1_12_17PfS_ - $_Z10J_EVALUATEPfS_S_$_Z9J_1_12_16PfS_)
$_Z10J_EVALUATEPfS_S_$_Z9J_1_12_16PfS_:
[----:B------:R-:W-:Y:S01]  /*e750*/  IMAD.MOV.U32 R4, RZ, RZ, RZ ;  /* 0x000000ffff047224 */ /* 0x000fe200078e00ff */
[----:B------:R-:W-:Y:S06]  /*e760*/  RET.REL.NODEC R20 `(_Z10J_EVALUATEPfS_S_) ;  /* 0xffffff1814247950 */ /* 0x000fec0003c3ffff */
        .type           $_Z10J_EVALUATEPfS_S_$_Z9J_1_12_17PfS_,@function
        .size           $_Z10J_EVALUATEPfS_S_$_Z9J_1_12_17PfS_,($_Z10J_EVALUATEPfS_S_$_Z9J_1_12_18PfS_ - $_Z10J_EVALUATEPfS_S_$_Z9J_1_12_17PfS_)
$_Z10J_EVALUATEPfS_S_$_Z9J_1_12_17PfS_:
[----:B------:R-:W-:Y:S01]  /*e770*/  HFMA2 R4, -RZ, RZ, 0, 0 ;  /* 0x00000000ff047431 */ /* 0x000fe200000001ff */
[----:B------:R-:W-:Y:S06]  /*e780*/  RET.REL.NODEC R20 `(_Z10J_EVALUATEPfS_S_) ;  /* 0xffffff18141c7950 */ /* 0x000fec0003c3ffff */
        .type           $_Z10J_EVALUATEPfS_S_$_Z9J_1_12_18PfS_,@function
        .size           $_Z10J_EVALUATEPfS_S_$_Z9J_1_12_18PfS_,($_Z10J_EVALUATEPfS_S_$_Z9J_1_12_19PfS_ - $_Z10J_EVALUATEPfS_S_$_Z9J_1_12_18PfS_)
$_Z10J_EVALUATEPfS_S_$_Z9J_1_12_18PfS_:
[----:B------:R-:W-:Y:S01]  /*e790*/  MOV R4, RZ ;  /* 0x000000ff00047202 */ /* 0x000fe20000000f00 */
[----:B------:R-:W-:Y:S06]  /*e7a0*/  RET.REL.NODEC R20 `(_Z10J_EVALUATEPfS_S_) ;  /* 0xffffff1814147950 */ /* 0x000fec0003c3ffff */
        .type           $_Z10J_EVALUATEPfS_S_$_Z9J_1_12_19PfS_,@function
        .size           $_Z10J_EVALUATEPfS_S_$_Z9J_1_12_19PfS_,($_Z10J_EVALUATEPfS_S_$_Z9J_1_12_20PfS_ - $_Z10J_EVALUATEPfS_S_$_Z9J_1_12_19PfS_)
$_Z10J_EVALUATEPfS_S_$_Z9J_1_12_19PfS_:
[----:B------:R-:W-:Y:S01]  /*e7b0*/  IMAD.MOV.U32 R4, RZ, RZ, RZ ;  /* 0x000000ffff047224 */ /* 0x000fe200078e00ff */
[----:B------:R-:W-:Y:S06]  /*e7c0*/  RET.REL.NODEC R20 `(_Z10J_EVALUATEPfS_S_) ;  /* 0xffffff18140c7950 */ /* 0x000fec0003c3ffff */
        .type           $_Z10J_EVALUATEPfS_S_$_Z9J_1_12_20PfS_,@function
        .size           $_Z10J_EVALUATEPfS_S_$_Z9J_1_12_20PfS_,($_Z10J_EVALUATEPfS_S_$_Z9J_1_12_21PfS_ - $_Z10J_EVALUATEPfS_S_$_Z9J_1_12_20PfS_)
$_Z10J_EVALUATEPfS_S_$_Z9J_1_12_20PfS_:
        /* <DEDUP_REMOVED lines=10> */
        .type           $_Z10J_EVALUATEPfS_S_$_Z9J_1_12_21PfS_,@function
        .size           $_Z10J_EVALUATEPfS_S_$_Z9J_1_12_21PfS_,($_Z10J_EVALUATEPfS_S_$_Z9J_1_13_10PfS_ - $_Z10J_EVALUATEPfS_S_$_Z9J_1_12_21PfS_)
$_Z10J_EVALUATEPfS_S_$_Z9J_1_12_21PfS_:
[----:B------:R-:W-:Y:S01]  /*e870*/  HFMA2 R4, -RZ, RZ, 0, 0 ;  /* 0x00000000ff047431 */ /* 0x000fe200000001ff */
[----:B------:R-:W-:Y:S06]  /*e880*/  RET.REL.NODEC R20 `(_Z10J_EVALUATEPfS_S_) ;  /* 0xffffff1414dc7950 */ /* 0x000fec0003c3ffff */
        .type           $_Z10J_EVALUATEPfS_S_$_Z9J_1_13_10PfS_,@function
        .size           $_Z10J_EVALUATEPfS_S_$_Z9J_1_13_10PfS_,($_Z10J_EVALUATEPfS_S_$_Z9J_1_13_11PfS_ - $_Z10J_EVALUATEPfS_S_$_Z9J_1_13_10PfS_)
$_Z10J_EVALUATEPfS_S_$_Z9J_1_13_10PfS_:
[----:B------:R-:W-:Y:S01]  /*e890*/  IMAD.MOV.U32 R4, RZ, RZ, RZ ;  /* 0x000000ffff047224 */ /* 0x000fe200078e00ff */
[----:B------:R-:W-:Y:S06]  /*e8a0*/  RET.REL.NODEC R20 `(_Z10J_EVALUATEPfS_S_) ;  /* 0xffffff1414d47950 */ /* 0x000fec0003c3ffff */
        .type           $_Z10J_EVALUATEPfS_S_$_Z9J_1_13_11PfS_,@function
        .size           $_Z10J_EVALUATEPfS_S_$_Z9J_1_13_11PfS_,($_Z10J_EVALUATEPfS_S_$_Z9J_1_13_12PfS_ - $_Z10J_EVALUATEPfS_S_$_Z9J_1_13_11PfS_)
$_Z10J_EVALUATEPfS_S_$_Z9J_1_13_11PfS_:
[----:B------:R-:W-:Y:S01]  /*e8b0*/  MOV R4, RZ ;  /* 0x000000ff00047202 */ /* 0x000fe20000000f00 */
[----:B------:R-:W-:Y:S06]  /*e8c0*/  RET.REL.NODEC R20 `(_Z10J_EVALUATEPfS_S_) ;  /* 0xffffff1414cc7950 */ /* 0x000fec0003c3ffff */
        .type           $_Z10J_EVALUATEPfS_S_$_Z9J_1_13_12PfS_,@function
        .size           $_Z10J_EVALUATEPfS_S_$_Z9J_1_13_12PfS_,($_Z10J_EVALUATEPfS_S_$_Z9J_1_13_13PfS_ - $_Z10J_EVALUATEPfS_S_$_Z9J_1_13_12PfS_)
$_Z10J_EVALUATEPfS_S_$_Z9J_1_13_12PfS_:
[----:B------:R-:W-:Y:S01]  /*e8d0*/  HFMA2 R4, -RZ, RZ, 0, 0 ;  /* 0x00000000ff047431 */ /* 0x000fe200000001ff */
[----:B------:R-:W-:Y:S06]  /*e8e0*/  RET.REL.NODEC R20 `(_Z10J_EVALUATEPfS_S_) ;  /* 0xffffff1414c47950 */ /* 0x000fec0003c3ffff */
        .type           $_Z10J_EVALUATEPfS_S_$_Z9J_1_13_13PfS_,@function
        .size           $_Z10J_EVALUATEPfS_S_$_Z9J_1_13_13PfS_,($_Z10J_EVALUATEPfS_S_$_Z9J_1_13_14PfS_ - $_Z10J_EVALUATEPfS_S_$_Z9J_1_13_13PfS_)
$_Z10J_EVALUATEPfS_S_$_Z9J_1_13_13PfS_:
[----:B------:R-:W-:Y:S01]  /*e8f0*/  IMAD.MOV.U32 R4, RZ, RZ, RZ ;  /* 0x000000ffff047224 */ /* 0x000fe200078e00ff */
[----:B------:R-:W-:Y:S06]  /*e900*/  RET.REL.NODEC R20 `(_Z10J_EVALUATEPfS_S_) ;  /* 0xffffff1414bc7950 */ /* 0x000fec0003c3ffff */
        .type           $_Z10J_EVALUATEPfS_S_$_Z9J_1_13_14PfS_,@function
        .size           $_Z10J_EVALUATEPfS_S_$_Z9J_1_13_14PfS_,($_Z10J_EVALUATEPfS_S_$_Z9J_1_13_15PfS_ - $_Z10J_EVALUATEPfS_S_$_Z9J_1_13_14PfS_)
$_Z10J_EVALUATEPfS_S_$_Z9J_1_13_14PfS_:
[----:B------:R-:W-:Y:S01]  /*e910*/  MOV R4, RZ ;  /* 0x000000ff00047202 */ /* 0x000fe20000000f00 */
[----:B------:R-:W-:Y:S06]  /*e920*/  RET.REL.NODEC R20 `(_Z10J_EVALUATEPfS_S_) ;  /* 0xffffff1414b47950 */ /* 0x000fec0003c3ffff */
        .type           $_Z10J_EVALUATEPfS_S_$_Z9J_1_13_15PfS_,@function
        .size           $_Z10J_EVALUATEPfS_S_$_Z9J_1_13_15PfS_,($_Z10J_EVALUATEPfS_S_$_Z9J_1_13_16PfS_ - $_Z10J_EVALUATEPfS_S_$_Z9J_1_13_15PfS_)
$_Z10J_EVALUATEPfS_S_$_Z9J_1_13_15PfS_:
[----:B------:R-:W-:Y:S01]  /*e930*/  HFMA2 R4, -RZ, RZ, 0, 0 ;  /* 0x00000000ff047431 */ /* 0x000fe200000001ff */
[----:B------:R-:W-:Y:S06]  /*e940*/  RET.REL.NODEC R20 `(_Z10J_EVALUATEPfS_S_) ;  /* 0xffffff1414ac7950 */ /* 0x000fec0003c3ffff */
        .type           $_Z10J_EVALUATEPfS_S_$_Z9J_1_13_16PfS_,@function
        .size           $_Z10J_EVALUATEPfS_S_$_Z9J_1_13_16PfS_,($_Z10J_EVALUATEPfS_S_$_Z9J_1_13_17PfS_ - $_Z10J_EVALUATEPfS_S_$_Z9J_1_13_16PfS_)
$_Z10J_EVALUATEPfS_S_$_Z9J_1_13_16PfS_:
[----:B------:R-:W-:Y:S01]  /*e950*/  IMAD.MOV.U32 R4, RZ, RZ, RZ ;  /* 0x000000ffff047224 */ /* 0x000fe200078e00ff */
[----:B------:R-:W-:Y:S06]  /*e960*/  RET.REL.NODEC R20 `(_Z10J_EVALUATEPfS_S_) ;  /* 0xffffff1414a47950 */ /* 0x000fec0003c3ffff */
        .type           $_Z10J_EVALUATEPfS_S_$_Z9J_1_13_17PfS_,@function
        .size           $_Z10J_EVALUATEPfS_S_$_Z9J_1_13_17PfS_,($_Z10J_EVALUATEPfS_S_$_Z9J_1_13_18PfS_ - $_Z10J_EVALUATEPfS_S_$_Z9J_1_13_17PfS_)
$_Z10J_EVALUATEPfS_S_$_Z9J_1_13_17PfS_:
[----:B------:R-:W-:Y:S01]  /*e970*/  MOV R4, RZ ;  /* 0x000000ff00047202 */ /* 0x000fe20000000f00 */
[----:B------:R-:W-:Y:S06]  /*e980*/  RET.REL.NODEC R20 `(_Z10J_EVALUATEPfS_S_) ;  /* 0xffffff14149c7950 */ /* 0x000fec0003c3ffff */
        .type           $_Z10J_EVALUATEPfS_S_$_Z9J_1_13_18PfS_,@function
        .size           $_Z10J_EVALUATEPfS_S_$_Z9J_1_13_18PfS_,($_Z10J_EVALUATEPfS_S_$_Z9J_1_13_19PfS_ - $_Z10J_EVALUATEPfS_S_$_Z9J_1_13_18PfS_)
$_Z10J_EVALUATEPfS_S_$_Z9J_1_13_18PfS_:
[----:B------:R-:W-:Y:S01]  /*e990*/  HFMA2 R4, -RZ, RZ, 0, 0 ;  /* 0x00000000ff047431 */ /* 0x000fe200000001ff */
[----:B------:R-:W-:Y:S06]  /*e9a0*/  RET.REL.NODEC R20 `(_Z10J_EVALUATEPfS_S_) ;  /* 0xffffff1414947950 */ /* 0x000fec0003c3ffff */
        .type           $_Z10J_EVALUATEPfS_S_$_Z9J_1_13_19PfS_,@function
        .size           $_Z10J_EVALUATEPfS_S_$_Z9J_1_13_19PfS_,($_Z10J_EVALUATEPfS_S_$_Z9J_1_13_20PfS_ - $_Z10J_EVALUATEPfS_S_$_Z9J_1_13_19PfS_)
$_Z10J_EVALUATEPfS_S_$_Z9J_1_13_19PfS_:
[----:B------:R-:W-:Y:S01]  /*e9b0*/  IMAD.MOV.U32 R4, RZ, RZ, RZ ;  /* 0x000000ffff047224 */ /* 0x000fe200078e00ff */
[----:B------:R-:W-:Y:S06]  /*e9c0*/  RET.REL.NODEC R20 `(_Z10J_EVALUATEPfS_S_) ;  /* 0xffffff14148c7950 */ /* 0x000fec0003c3ffff */
        .type           $_Z10J_EVALUATEPfS_S_$_Z9J_1_13_20PfS_,@function
        .size           $_Z10J_EVALUATEPfS_S_$_Z9J_1_13_20PfS_,($_Z10J_EVALUATEPfS_S_$_Z9J_1_13_21PfS_ - $_Z10J_EVALUATEPfS_S_$_Z9J_1_13_20PfS_)
$_Z10J_EVALUATEPfS_S_$_Z9J_1_13_20PfS_:
[----:B------:R-:W-:Y:S01]  /*e9d0*/  MOV R4, RZ ;  /* 0x000000ff00047202 */ /* 0x000fe20000000f00 */
[----:B------:R-:W-:Y:S06]  /*e9e0*/  RET.REL.NODEC R20 `(_Z10J_EVALUATEPfS_S_) ;  /* 0xffffff1414847950 */ /* 0x000fec0003c3ffff */
        .type           $_Z10J_EVALUATEPfS_S_$_Z9J_1_13_21PfS_,@function
        .size           $_Z10J_EVALUATEPfS_S_$_Z9J_1_13_21PfS_,($_Z10J_EVALUATEPfS_S_$_Z9J_1_14_10PfS_ - $_Z10J_EVALUATEPfS_S_$_Z9J_1_13_21PfS_)
$_Z10J_EVALUATEPfS_S_$_Z9J_1_13_21PfS_:
        /* <DEDUP_REMOVED lines=10> */
        .type           $_Z10J_EVALUATEPfS_S_$_Z9J_1_14_10PfS_,@function
        .size           $_Z10J_EVALUATEPfS_S_$_Z9J_1_14_10PfS_,($_Z10J_EVALUATEPfS_S_$_Z9J_1_14_11PfS_ - $_Z10J_EVALUATEPfS_S_$_Z9J_1_14_10PfS_)
$_Z10J_EVALUATEPfS_S_$_Z9J_1_14_10PfS_:
[----:B------:R-:W-:Y:S01]  /*ea90*/  IMAD.MOV.U32 R4, RZ, RZ, RZ ;  /* 0x000000ffff047224 */ /* 0x000fe200078e00ff */
[----:B------:R-:W-:Y:S06]  /*eaa0*/  RET.REL.NODEC R20 `(_Z10J_EVALUATEPfS_S_) ;  /* 0xffffff1414547950 */ /* 0x000fec0003c3ffff */
        .type           $_Z10J_EVALUATEPfS_S_$_Z9J_1_14_11PfS_,@function
        .size           $_Z10J_EVALUATEPfS_S_$_Z9J_1_14_11PfS_,($_Z10J_EVALUATEPfS_S_$_Z9J_1_14_12PfS_ - $_Z10J_EVALUATEPfS_S_$_Z9J_1_14_11PfS_)
$_Z10J_EVALUATEPfS_S_$_Z9J_1_14_11PfS_:
[----:B------:R-:W-:Y:S01]  /*eab0*/  HFMA2 R4, -RZ, RZ, 0, 0 ;  /* 0x00000000ff047431 */ /* 0x000fe200000001ff */
[----:B------:R-:W-:Y:S06]  /*eac0*/  RET.REL.NODEC R20 `(_Z10J_EVALUATEPfS_S_) ;  /* 0xffffff14144c7950 */ /* 0x000fec0003c3ffff */
        .type           $_Z10J_EVALUATEPfS_S_$_Z9J_1_14_12PfS_,@function
        .size           $_Z10J_EVALUATEPfS_S_$_Z9J_1_14_12PfS_,($_Z10J_EVALUATEPfS_S_$_Z9J_1_14_13PfS_ - $_Z10J_EVALUATEPfS_S_$_Z9J_1_14_12PfS_)
$_Z10J_EVALUATEPfS_S_$_Z9J_1_14_12PfS_:
[----:B------:R-:W-:Y:S01]  /*ead0*/  MOV R4, RZ ;  /* 0x000000ff00047202 */ /* 0x000fe20000000f00 */
[----:B------:R-:W-:Y:S06]  /*eae0*/  RET.REL.NODEC R20 `(_Z10J_EVALUATEPfS_S_) ;  /* 0xffffff1414447950 */ /* 0x000fec0003c3ffff */
        .type           $_Z10J_EVALUATEPfS_S_$_Z9J_1_14_13PfS_,@function
        .size           $_Z10J_EVALUATEPfS_S_$_Z9J_1_14_13PfS_,($_Z10J_EVALUATEPfS_S_$_Z9J_1_14_14PfS_ - $_Z10J_EVALUATEPfS_S_$_Z9J_1_14_13PfS_)
$_Z10J_EVALUATEPfS_S_$_Z9J_1_14_13PfS_:
[----:B------:R-:W-:Y:S01]  /*eaf0*/  IMAD.MOV.U32 R4, RZ, RZ, RZ ;  /* 0x000000ffff047224 */ /* 0x000fe200078e00ff */
[----:B------:R-:W-:Y:S06]  /*eb00*/  RET.REL.NODEC R20 `(_Z10J_EVALUATEPfS_S_) ;  /* 0xffffff14143c7950 */ /* 0x000fec0003c3ffff */
        .type           $_Z10J_EVALUATEPfS_S_$_Z9J_1_14_14PfS_,@function
        .size           $_Z10J_EVALUATEPfS_S_$_Z9J_1_14_14PfS_,($_Z10J_EVALUATEPfS_S_$_Z9J_1_14_15PfS_ - $_Z10J_EVALUATEPfS_S_$_Z9J_1_14_14PfS_)
$_Z10J_EVALUATEPfS_S_$_Z9J_1_14_14PfS_:
        /* <DEDUP_REMOVED lines=10> */
        .type           $_Z10J_EVALUATEPfS_S_$_Z9J_1_14_15PfS_,@function
        .size           $_Z10J_EVALUATEPfS_S_$_Z9J_1_14_15PfS_,($_Z10J_EVALUATEPfS_S_$_Z9J_1_14_16PfS_ - $_Z10J_EVALUATEPfS_S_$_Z9J_1_14_15PfS_)
$_Z10J_EVALUATEPfS_S_$_Z9J_1_14_15PfS_:
[----:B------:R-:W-:Y:S01]  /*ebb0*/  HFMA2 R4, -RZ, RZ, 0, 0 ;  /* 0x00000000ff047431 */ /* 0x000fe200000001ff */
[----:B------:R-:W-:Y:S06]  /*ebc0*/  RET.REL.NODEC R20 `(_Z10J_EVALUATEPfS_S_) ;  /* 0xffffff14140c7950 */ /* 0x000fec0003c3ffff */
        .type           $_Z10J_EVALUATEPfS_S_$_Z9J_1_14_16PfS_,@function
        .size           $_Z10J_EVALUATEPfS_S_$_Z9J_1_14_16PfS_,($_Z10J_EVALUATEPfS_S_$_Z9J_1_14_17PfS_ - $_Z10J_EVALUATEPfS_S_$_Z9J_1_14_16PfS_)
$_Z10J_EVALUATEPfS_S_$_Z9J_1_14_16PfS_:
[----:B------:R-:W-:Y:S01]  /*ebd0*/  IMAD.MOV.U32 R4, RZ, RZ, RZ ;  /* 0x000000ffff047224 */ /* 0x000fe200078e00ff */
[----:B------:R-:W-:Y:S06]  /*ebe0*/  RET.REL.NODEC R20 `(_Z10J_EVALUATEPfS_S_) ;  /* 0xffffff1414047950 */ /* 0x000fec0003c3ffff */
        .type           $_Z10J_EVALUATEPfS_S_$_Z9J_1_14_17PfS_,@function
        .size           $_Z10J_EVALUATEPfS_S_$_Z9J_1_14_17PfS_,($_Z10J_EVALUATEPfS_S_$_Z9J_1_14_18PfS_ - $_Z10J_EVALUATEPfS_S_$_Z9J_1_14_17PfS_)
$_Z10J_EVALUATEPfS_S_$_Z9J_1_14_17PfS_:
[----:B------:R-:W-:Y:S01]  /*ebf0*/  MOV R4, RZ ;  /* 0x000000ff00047202 */ /* 0x000fe20000000f00 */
[----:B------:R-:W-:Y:S06]  /*ec00*/  RET.REL.NODEC R20 `(_Z10J_EVALUATEPfS_S_) ;  /* 0xffffff1014fc7950 */ /* 0x000fec0003c3ffff */
        .type           $_Z10J_EVALUATEPfS_S_$_Z9J_1_14_18PfS_,@function
        .size           $_Z10J_EVALUATEPfS_S_$_Z9J_1_14_18PfS_,($_Z10J_EVALUATEPfS_S_$_Z9J_1_14_19PfS_ - $_Z10J_EVALUATEPfS_S_$_Z9J_1_14_18PfS_)
$_Z10J_EVALUATEPfS_S_$_Z9J_1_14_18PfS_:
[----:B------:R-:W-:Y:S01]  /*ec10*/  HFMA2 R4, -RZ, RZ, 0, 0 ;  /* 0x00000000ff047431 */ /* 0x000fe200000001ff */
[----:B------:R-:W-:Y:S06]  /*ec20*/  RET.REL.NODEC R20 `(_Z10J_EVALUATEPfS_S_) ;  /* 0xffffff1014f47950 */ /* 0x000fec0003c3ffff */
        .type           $_Z10J_EVALUATEPfS_S_$_Z9J_1_14_19PfS_,@function
        .size           $_Z10J_EVALUATEPfS_S_$_Z9J_1_14_19PfS_,($_Z10J_EVALUATEPfS_S_$_Z9J_1_14_20PfS_ - $_Z10J_EVALUATEPfS_S_$_Z9J_1_14_19PfS_)
$_Z10J_EVALUATEPfS_S_$_Z9J_1_14_19PfS_:
[----:B------:R-:W-:Y:S01]  /*ec30*/  IMAD.MOV.U32 R4, RZ, RZ, RZ ;  /* 0x000000ffff047224 */ /* 0x000fe200078e00ff */
[----:B------:R-:W-:Y:S06]  /*ec40*/  RET.REL.NODEC R20 `(_Z10J_EVALUATEPfS_S_) ;  /* 0xffffff1014ec7950 */ /* 0x000fec0003c3ffff */
        .type           $_Z10J_EVALUATEPfS_S_$_Z9J_1_14_20PfS_,@function
        .size           $_Z10J_EVALUATEPfS_S_$_Z9J_1_14_20PfS_,($_Z10J_EVALUATEPfS_S_$_Z9J_1_14_21PfS_ - $_Z10J_EVALUATEPfS_S_$_Z9J_1_14_20PfS_)
$_Z10J_EVALUATEPfS_S_$_Z9J_1_14_20PfS_:
[----:B------:R-:W-:Y:S01]  /*ec50*/  MOV R4, RZ ;  /* 0x000000ff00047202 */ /* 0x000fe20000000f00 */
[----:B------:R-:W-:Y:S06]  /*ec60*/  RET.REL.NODEC R20 `(_Z10J_EVALUATEPfS_S_) ;  /* 0xffffff1014e47950 */ /* 0x000fec0003c3ffff */
        .type           $_Z10J_EVALUATEPfS_S_$_Z9J_1_14_21PfS_,@function
        .size           $_Z10J_EVALUATEPfS_S_$_Z9J_1_14_21PfS_,($_Z10J_EVALUATEPfS_S_$_Z9J_1_15_10PfS_ - $_Z10J_EVALUATEPfS_S_$_Z9J_1_14_21PfS_)
$_Z10J_EVALUATEPfS_S_$_Z9J_1_14_21PfS_:
[----:B------:R-:W-:Y:S01]  /*ec70*/  HFMA2 R4, -RZ, RZ, 0, 0 ;  /* 0x00000000ff047431 */ /* 0x000fe200000001ff */
[----:B------:R-:W-:Y:S06]  /*ec80*/  RET.REL.NODEC R20 `(_Z10J_EVALUATEPfS_S_) ;  /* 0xffffff1014dc7950 */ /* 0x000fec0003c3ffff */
        .type           $_Z10J_EVALUATEPfS_S_$_Z9J_1_15_10PfS_,@function
        .size           $_Z10J_EVALUATEPfS_S_$_Z9J_1_15_10PfS_,($_Z10J_EVALUATEPfS_S_$_Z9J_1_15_11PfS_ - $_Z10J_EVALUATEPfS_S_$_Z9J_1_15_10PfS_)
$_Z10J_EVALUATEPfS_S_$_Z9J_1_15_10PfS_:
[----:B------:R-:W-:Y:S01]  /*ec90*/  IMAD.MOV.U32 R4, RZ, RZ, RZ ;  /* 0x000000ffff047224 */ /* 0x000fe200078e00ff */
[----:B------:R-:W-:Y:S06]  /*eca0*/  RET.REL.NODEC R20 `(_Z10J_EVALUATEPfS_S_) ;  /* 0xffffff1014d47950 */ /* 0x000fec0003c3ffff */
        .type           $_Z10J_EVALUATEPfS_S_$_Z9J_1_15_11PfS_,@function
        .size           $_Z10J_EVALUATEPfS_S_$_Z9J_1_15_11PfS_,($_Z10J_EVALUATEPfS_S_$_Z9J_1_15_12PfS_ - $_Z10J_EVALUATEPfS_S_$_Z9J_1_15_11PfS_)
$_Z10J_EVALUATEPfS_S_$_Z9J_1_15_11PfS_:
[----:B------:R-:W-:Y:S01]  /*ecb0*/  MOV R4, RZ ;  /* 0x000000ff00047202 */ /* 0x000fe20000000f00 */
[----:B------:R-:W-:Y:S06]  /*ecc0*/  RET.REL.NODEC R20 `(_Z10J_EVALUATEPfS_S_) ;  /* 0xffffff1014cc7950 */ /* 0x000fec0003c3ffff */
        .type           $_Z10J_EVALUATEPfS_S_$_Z9J_1_15_12PfS_,@function
        .size           $_Z10J_EVALUATEPfS_S_$_Z9J_1_15_12PfS_,($_Z10J_EVALUATEPfS_S_$_Z9J_1_15_13PfS_ - $_Z10J_EVALUATEPfS_S_$_Z9J_1_15_12PfS_)
$_Z10J_EVALUATEPfS_S_$_Z9J_1_15_12PfS_:
[----:B------:R-:W-:Y:S01]  /*ecd0*/  HFMA2 R4, -RZ, RZ, 0, 0 ;  /* 0x00000000ff047431 */ /* 0x000fe200000001ff */
[----:B------:R-:W-:Y:S06]  /*ece0*/  RET.REL.NODEC R20 `(_Z10J_EVALUATEPfS_S_) ;  /* 0xffffff1014c47950 */ /* 0x000fec0003c3ffff */
        .type           $_Z10J_EVALUATEPfS_S_$_Z9J_1_15_13PfS_,@function
        .size           $_Z10J_EVALUATEPfS_S_$_Z9J_1_15_13PfS_,($_Z10J_EVALUATEPfS_S_$_Z9J_1_15_14PfS_ - $_Z10J_EVALUATEPfS_S_$_Z9J_1_15_13PfS_)
$_Z10J_EVALUATEPfS_S_$_Z9J_1_15_13PfS_:
[----:B------:R-:W-:Y:S01]  /*ecf0*/  IMAD.MOV.U32 R4, RZ, RZ, RZ ;  /* 0x000000ffff047224 */ /* 0x000fe200078e00ff */
[----:B------:R-:W-:Y:S06]  /*ed00*/  RET.REL.NODEC R20 `(_Z10J_EVALUATEPfS_S_) ;  /* 0xffffff1014bc7950 */ /* 0x000fec0003c3ffff */
        .type           $_Z10J_EVALUATEPfS_S_$_Z9J_1_15_14PfS_,@function
        .size           $_Z10J_EVALUATEPfS_S_$_Z9J_1_15_14PfS_,($_Z10J_EVALUATEPfS_S_$_Z9J_1_15_15PfS_ - $_Z10J_EVALUATEPfS_S_$_Z9J_1_15_14PfS_)
$_Z10J_EVALUATEPfS_S_$_Z9J_1_15_14PfS_:
[----:B------:R-:W-:Y:S01]  /*ed10*/  MOV R4, RZ ;  /* 0x000000ff00047202 */ /* 0x000fe20000000f00 */
[----:B------:R-:W-:Y:S06]  /*ed20*/  RET.REL.NODEC R20 `(_Z10J_EVALUATEPfS_S_) ;  /* 0xffffff1014b47950 */ /* 0x000fec0003c3ffff */
        .type           $_Z10J_EVALUATEPfS_S_$_Z9J_1_15_15PfS_,@function
        .size           $_Z10J_EVALUATEPfS_S_$_Z9J_1_15_15PfS_,($_Z10J_EVALUATEPfS_S_$_Z9J_1_15_16PfS_ - $_Z10J_EVALUATEPfS_S_$_Z9J_1_15_15PfS_)
$_Z10J_EVALUATEPfS_S_$_Z9J_1_15_15PfS_:
        /* <DEDUP_REMOVED lines=10> */
        .type           $_Z10J_EVALUATEPfS_S_$_Z9J_1_15_16PfS_,@function
        .size           $_Z10J_EVALUATEPfS_S_$_Z9J_1_15_16PfS_,($_Z10J_EVALUATEPfS_S_$_Z9J_1_15_17PfS_ - $_Z10J_EVALUATEPfS_S_$_Z9J_1_15_16PfS_)
$_Z10J_EVALUATEPfS_S_$_Z9J_1_15_16PfS_:
[----:B------:R-:W-:Y:S01]  /*edd0*/  IMAD.MOV.U32 R4, RZ, RZ, RZ ;  /* 0x000000ffff047224 */ /* 0x000fe200078e00ff */
[----:B------:R-:W-:Y:S06]  /*ede0*/  RET.REL.NODEC R20 `(_Z10J_EVALUATEPfS_S_) ;  /* 0xffffff1014847950 */ /* 0x000fec0003c3ffff */
        .type           $_Z10J_EVALUATEPfS_S_$_Z9J_1_15_17PfS_,@function
        .size           $_Z10J_EVALUATEPfS_S_$_Z9J_1_15_17PfS_,($_Z10J_EVALUATEPfS_S_$_Z9J_1_15_18PfS_ - $_Z10J_EVALUATEPfS_S_$_Z9J_1_15_17PfS_)
$_Z10J_EVALUATEPfS_S_$_Z9J_1_15_17PfS_:
[----:B------:R-:W-:Y:S01]  /*edf0*/  HFMA2 R4, -RZ, RZ, 0, 0 ;  /* 0x00000000ff047431 */ /* 0x000fe200000001ff */
[----:B------:R-:W-:Y:S06]  /*ee00*/  RET.REL.NODEC R20 `(_Z10J_EVALUATEPfS_S_) ;  /* 0xffffff10147c7950 */ /* 0x000fec0003c3ffff */
        .type           $_Z10J_EVALUATEPfS_S_$_Z9J_1_15_18PfS_,@function
        .size           $_Z10J_EVALUATEPfS_S_$_Z9J_1_15_18PfS_,($_Z10J_EVALUATEPfS_S_$_Z9J_1_15_19PfS_ - $_Z10J_EVALUATEPfS_S_$_Z9J_1_15_18PfS_)
$_Z10J_EVALUATEPfS_S_$_Z9J_1_15_18PfS_:
[----:B------:R-:W-:Y:S01]  /*ee10*/  MOV R4, RZ ;  /* 0x000000ff00047202 */ /* 0x000fe20000000f00 */
[----:B------:R-:W-:Y:S06]  /*ee20*/  RET.REL.NODEC R20 `(_Z10J_EVALUATEPfS_S_) ;  /* 0xffffff1014747950 */ /* 0x000fec0003c3ffff */
        .type           $_Z10J_EVALUATEPfS_S_$_Z9J_1_15_19PfS_,@function
        .size           $_Z10J_EVALUATEPfS_S_$_Z9J_1_15_19PfS_,($_Z10J_EVALUATEPfS_S_$_Z9J_1_15_20PfS_ - $_Z10J_EVALUATEPfS_S_$_Z9J_1_15_19PfS_)
$_Z10J_EVALUATEPfS_S_$_Z9J_1_15_19PfS_:
[----:B------:R-:W-:Y:S01]  /*ee30*/  IMAD.MOV.U32 R4, RZ, RZ, RZ ;  /* 0x000000ffff047224 */ /* 0x000fe200078e00ff */
[----:B------:R-:W-:Y:S06]  /*ee40*/  RET.REL.NODEC R20 `(_Z10J_EVALUATEPfS_S_) ;  /* 0xffffff10146c7950 */ /* 0x000fec0003c3ffff */
        .type           $_Z10J_EVALUATEPfS_S_$_Z9J_1_15_20PfS_,@function
        .size           $_Z10J_EVALUATEPfS_S_$_Z9J_1_15_20PfS_,($_Z10J_EVALUATEPfS_S_$_Z9J_1_15_21PfS_ - $_Z10J_EVALUATEPfS_S_$_Z9J_1_15_20PfS_)
$_Z10J_EVALUATEPfS_S_$_Z9J_1_15_20PfS_:
[----:B------:R-:W-:Y:S01]  /*ee50*/  HFMA2 R4, -RZ, RZ, 0, 0 ;  /* 0x00000000ff047431 */ /* 0x000fe200000001ff */
[----:B------:R-:W-:Y:S06]  /*ee60*/  RET.REL.NODEC R20 `(_Z10J_EVALUATEPfS_S_) ;  /* 0xffffff1014647950 */ /* 0x000fec0003c3ffff */
        .type           $_Z10J_EVALUATEPfS_S_$_Z9J_1_15_21PfS_,@function
        .size           $_Z10J_EVALUATEPfS_S_$_Z9J_1_15_21PfS_,($_Z10J_EVALUATEPfS_S_$_Z9J_1_16_10PfS_ - $_Z10J_EVALUATEPfS_S_$_Z9J_1_15_21PfS_)
$_Z10J_EVALUATEPfS_S_$_Z9J_1_15_21PfS_:
[----:B------:R-:W-:Y:S01]  /*ee70*/  MOV R4, RZ ;  /* 0x000000ff00047202 */ /* 0x000fe20000000f00 */
[----:B------:R-:W-:Y:S06]  /*ee80*/  RET.REL.NODEC R20 `(_Z10J_EVALUATEPfS_S_) ;  /* 0xffffff10145c7950 */ /* 0x000fec0003c3ffff */
        .type           $_Z10J_EVALUATEPfS_S_$_Z9J_1_16_10PfS_,@function
        .size           $_Z10J_EVALUATEPfS_S_$_Z9J_1_16_10PfS_,($_Z10J_EVALUATEPfS_S_$_Z9J_1_16_11PfS_ - $_Z10J_EVALUATEPfS_S_$_Z9J_1_16_10PfS_)
$_Z10J_EVALUATEPfS_S_$_Z9J_1_16_10PfS_:
[----:B------:R-:W-:Y:S01]  /*ee90*/  IMAD.MOV.U32 R4, RZ, RZ, RZ ;  /* 0x000000ffff047224 */ /* 0x000fe200078e00ff */
[----:B------:R-:W-:Y:S06]  /*eea0*/  RET.REL.NODEC R20 `(_Z10J_EVALUATEPfS_S_) ;  /* 0xffffff1014547950 */ /* 0x000fec0003c3ffff */
        .type           $_Z10J_EVALUATEPfS_S_$_Z9J_1_16_11PfS_,@function
        .size           $_Z10J_EVALUATEPfS_S_$_Z9J_1_16_11PfS_,($_Z10J_EVALUATEPfS_S_$_Z9J_1_16_12PfS_ - $_Z10J_EVALUATEPfS_S_$_Z9J_1_16_11PfS_)
$_Z10J_EVALUATEPfS_S_$_Z9J_1_16_11PfS_:
[----:B------:R-:W-:Y:S01]  /*eeb0*/  HFMA2 R4, -RZ, RZ, 0, 0 ;  /* 0x00000000ff047431 */ /* 0x000fe200000001ff */
[----:B------:R-:W-:Y:S06]  /*eec0*/  RET.REL.NODEC R20 `(_Z10J_EVALUATEPfS_S_) ;  /* 0xffffff10144c7950 */ /* 0x000fec0003c3ffff */
        .type           $_Z10J_EVALUATEPfS_S_$_Z9J_1_16_12PfS_,@function
        .size           $_Z10J_EVALUATEPfS_S_$_Z9J_1_16_12PfS_,($_Z10J_EVALUATEPfS_S_$_Z9J_1_16_13PfS_ - $_Z10J_EVALUATEPfS_S_$_Z9J_1_16_12PfS_)
$_Z10J_EVALUATEPfS_S_$_Z9J_1_16_12PfS_:
[----:B------:R-:W-:Y:S01]  /*eed0*/  MOV R4, RZ ;  /* 0x000000ff00047202 */ /* 0x000fe20000000f00 */
[----:B------:R-:W-:Y:S06]  /*eee0*/  RET.REL.NODEC R20 `(_Z10J_EVALUATEPfS_S_) ;  /* 0xffffff1014447950 */ /* 0x000fec0003c3ffff */
        .type           $_Z10J_EVALUATEPfS_S_$_Z9J_1_16_13PfS_,@function
        .size           $_Z10J_EVALUATEPfS_S_$_Z9J_1_16_13PfS_,($_Z10J_EVALUATEPfS_S_$_Z9J_1_16_14PfS_ - $_Z10J_EVALUATEPfS_S_$_Z9J_1_16_13PfS_)
$_Z10J_EVALUATEPfS_S_$_Z9J_1_16_13PfS_:
[----:B------:R-:W-:Y:S01]  /*eef0*/  IMAD.MOV.U32 R4, RZ, RZ, RZ ;  /* 0x000000ffff047224 */ /* 0x000fe200078e00ff */
[----:B------:R-:W-:Y:S06]  /*ef00*/  RET.REL.NODEC R20 `(_Z10J_EVALUATEPfS_S_) ;  /* 0xffffff10143c7950 */ /* 0x000fec0003c3ffff */
        .type           $_Z10J_EVALUATEPfS_S_$_Z9J_1_16_14PfS_,@function
        .size           $_Z10J_EVALUATEPfS_S_$_Z9J_1_16_14PfS_,($_Z10J_EVALUATEPfS_S_$_Z9J_1_16_15PfS_ - $_Z10J_EVALUATEPfS_S_$_Z9J_1_16_14PfS_)
$_Z10J_EVALUATEPfS_S_$_Z9J_1_16_14PfS_:
[----:B------:R-:W-:Y:S01]  /*ef10*/  HFMA2 R4, -RZ, RZ, 0, 0 ;  /* 0x00000000ff047431 */ /* 0x000fe200000001ff */
[----:B------:R-:W-:Y:S06]  /*ef20*/  RET.REL.NODEC R20 `(_Z10J_EVALUATEPfS_S_) ;  /* 0xffffff1014347950 */ /* 0x000fec0003c3ffff */
        .type           $_Z10J_EVALUATEPfS_S_$_Z9J_1_16_15PfS_,@function
        .size           $_Z10J_EVALUATEPfS_S_$_Z9J_1_16_15PfS_,($_Z10J_EVALUATEPfS_S_$_Z9J_1_16_16PfS_ - $_Z10J_EVALUATEPfS_S_$_Z9J_1_16_15PfS_)
$_Z10J_EVALUATEPfS_S_$_Z9J_1_16_15PfS_:
[----:B------:R-:W-:Y:S01]  /*ef30*/  MOV R4, RZ ;  /* 0x000000ff00047202 */ /* 0x000fe20000000f00 */
[----:B------:R-:W-:Y:S06]  /*ef40*/  RET.REL.NODEC R20 `(_Z10J_EVALUATEPfS_S_) ;  /* 0xffffff10142c7950 */ /* 0x000fec0003c3ffff */
        .type           $_Z10J_EVALUATEPfS_S_$_Z9J_1_16_16PfS_,@function
        .size           $_Z10J_EVALUATEPfS_S_$_Z9J_1_16_16PfS_,($_Z10J_EVALUATEPfS_S_$_Z9J_1_16_17PfS_ - $_Z10J_EVALUATEPfS_S_$_Z9J_1_16_16PfS_)
$_Z10J_EVALUATEPfS_S_$_Z9J_1_16_16PfS_:
        /* <DEDUP_REMOVED lines=10> */
        .type           $_Z10J_EVALUATEPfS_S_$_Z9J_1_16_17PfS_,@function
        .size           $_Z10J_EVALUATEPfS_S_$_Z9J_1_16_17PfS_,($_Z10J_EVALUATEPfS_S_$_Z9J_1_16_18PfS_ - $_Z10J_EVALUATEPfS_S_$_Z9J_1_16_17PfS_)
$_Z10J_EVALUATEPfS_S_$_Z9J_1_16_17PfS_:
[----:B------:R-:W-:Y:S01]  /*eff0*/  HFMA2 R4, -RZ, RZ, 0, 0 ;  /* 0x00000000ff047431 */ /* 0x000fe200000001ff */
[----:B------:R-:W-:Y:S06]  /*f000*/  RET.REL.NODEC R20 `(_Z10J_EVALUATEPfS_S_) ;  /* 0xffffff0c14fc7950 */ /* 0x000fec0003c3ffff */
        .type           $_Z10J_EVALUATEPfS_S_$_Z9J_1_16_18PfS_,@function
        .size           $_Z10J_EVALUATEPfS_S_$_Z9J_1_16_18PfS_,($_Z10J_EVALUATEPfS_S_$_Z9J_1_16_19PfS_ - $_Z10J_EVALUATEPfS_S_$_Z9J_1_16_18PfS_)
$_Z10J_EVALUATEPfS_S_$_Z9J_1_16_18PfS_:
[----:B------:R-:W-:Y:S01]  /*f010*/  MOV R4, RZ ;  /* 0x000000ff00047202 */ /* 0x000fe20000000f00 */
[----:B------:R-:W-:Y:S06]  /*f020*/  RET.REL.NODEC R20 `(_Z10J_EVALUATEPfS_S_) ;  /* 0xffffff0c14f47950 */ /* 0x000fec0003c3ffff */
        .type           $_Z10J_EVALUATEPfS_S_$_Z9J_1_16_19PfS_,@function
        .size           $_Z10J_EVALUATEPfS_S_$_Z9J_1_16_19PfS_,($_Z10J_EVALUATEPfS_S_$_Z9J_1_16_20PfS_ - $_Z10J_EVALUATEPfS_S_$_Z9J_1_16_19PfS_)
$_Z10J_EVALUATEPfS_S_$_Z9J_1_16_19PfS_:
[----:B------:R-:W-:Y:S01]  /*f030*/  IMAD.MOV.U32 R4, RZ, RZ, RZ ;  /* 0x000000ffff047224 */ /* 0x000fe200078e00ff */
[----:B------:R-:W-:Y:S06]  /*f040*/  RET.REL.NODEC R20 `(_Z10J_EVALUATEPfS_S_) ;  /* 0xffffff0c14ec7950 */ /* 0x000fec0003c3ffff */
        .type           $_Z10J_EVALUATEPfS_S_$_Z9J_1_16_20PfS_,@function
        .size           $_Z10J_EVALUATEPfS_S_$_Z9J_1_16_20PfS_,($_Z10J_EVALUATEPfS_S_$_Z9J_1_16_21PfS_ - $_Z10J_EVALUATEPfS_S_$_Z9J_1_16_20PfS_)
$_Z10J_EVALUATEPfS_S_$_Z9J_1_16_20PfS_:
[----:B------:R-:W-:Y:S01]  /*f050*/  HFMA2 R4, -RZ, RZ, 0, 0 ;  /* 0x00000000ff047431 */ /* 0x000fe200000001ff */
[----:B------:R-:W-:Y:S06]  /*f060*/  RET.REL.NODEC R20 `(_Z10J_EVALUATEPfS_S_) ;  /* 0xffffff0c14e47950 */ /* 0x000fec0003c3ffff */
        .type           $_Z10J_EVALUATEPfS_S_$_Z9J_1_16_21PfS_,@function
        .size           $_Z10J_EVALUATEPfS_S_$_Z9J_1_16_21PfS_,($_Z10J_EVALUATEPfS_S_$_Z9J_1_17_10PfS_ - $_Z10J_EVALUATEPfS_S_$_Z9J_1_16_21PfS_)
$_Z10J_EVALUATEPfS_S_$_Z9J_1_16_21PfS_:
[----:B------:R-:W-:Y:S01]  /*f070*/  MOV R4, RZ ;  /* 0x000000ff00047202 */ /* 0x000fe20000000f00 */
[----:B------:R-:W-:Y:S06]  /*f080*/  RET.REL.NODEC R20 `(_Z10J_EVALUATEPfS_S_) ;  /* 0xffffff0c14dc7950 */ /* 0x000fec0003c3ffff */
        .type           $_Z10J_EVALUATEPfS_S_$_Z9J_1_17_10PfS_,@function
        .size           $_Z10J_EVALUATEPfS_S_$_Z9J_1_17_10PfS_,($_Z10J_EVALUATEPfS_S_$_Z9J_1_17_11PfS_ - $_Z10J_EVALUATEPfS_S_$_Z9J_1_17_10PfS_)
$_Z10J_EVALUATEPfS_S_$_Z9J_1_17_10PfS_:
[----:B------:R-:W-:Y:S01]  /*f090*/  IMAD.MOV.U32 R4, RZ, RZ, RZ ;  /* 0x000000ffff047224 */ /* 0x000fe200078e00ff */
[----:B------:R-:W-:Y:S06]  /*f0a0*/  RET.REL.NODEC R20 `(_Z10J_EVALUATEPfS_S_) ;  /* 0xffffff0c14d47950 */ /* 0x000fec0003c3ffff */
        .type           $_Z10J_EVALUATEPfS_S_$_Z9J_1_17_11PfS_,@function
        .size           $_Z10J_EVALUATEPfS_S_$_Z9J_1_17_11PfS_,($_Z10J_EVALUATEPfS_S_$_Z9J_1_17_12PfS_ - $_Z10J_EVALUATEPfS_S_$_Z9J_1_17_11PfS_)
$_Z10J_EVALUATEPfS_S_$_Z9J_1_17_11PfS_:
[----:B------:R-:W-:Y:S01]  /*f0b0*/  HFMA2 R4, -RZ, RZ, 0, 0 ;  /* 0x00000000ff047431 */ /* 0x000fe200000001ff */
[----:B------:R-:W-:Y:S06]  /*f0c0*/  RET.REL.NODEC R20 `(_Z10J_EVALUATEPfS_S_) ;  /* 0xffffff0c14cc7950 */ /* 0x000fec0003c3ffff */
        .type           $_Z10J_EVALUATEPfS_S_$_Z9J_1_17_12PfS_,@function
        .size           $_Z10J_EVALUATEPfS_S_$_Z9J_1_17_12PfS_,($_Z10J_EVALUATEPfS_S_$_Z9J_1_17_13PfS_ - $_Z10J_EVALUATEPfS_S_$_Z9J_1_17_12PfS_)
$_Z10J_EVALUATEPfS_S_$_Z9J_1_17_12PfS_:
[----:B------:R-:W-:Y:S01]  /*f0d0*/  MOV R4, RZ ;  /* 0x000000ff00047202 */ /* 0x000fe20000000f00 */
[----:B------:R-:W-:Y:S06]  /*f0e0*/  RET.REL.NODEC R20 `(_Z10J_EVALUATEPfS_S_) ;  /* 0xffffff0c14c47950 */ /* 0x000fec0003c3ffff */
        .type           $_Z10J_EVALUATEPfS_S_$_Z9J_1_17_13PfS_,@function
        .size           $_Z10J_EVALUATEPfS_S_$_Z9J_1_17_13PfS_,($_Z10J_EVALUATEPfS_S_$_Z9J_1_17_14PfS_ - $_Z10J_EVALUATEPfS_S_$_Z9J_1_17_13PfS_)
$_Z10J_EVALUATEPfS_S_$_Z9J_1_17_13PfS_:
[----:B------:R-:W-:Y:S01]  /*f0f0*/  IMAD.MOV.U32 R4, RZ, RZ, RZ ;  /* 0x000000ffff047224 */ /* 0x000fe200078e00ff */
[----:B------:R-:W-:Y:S06]  /*f100*/  RET.REL.NODEC R20 `(_Z10J_EVALUATEPfS_S_) ;  /* 0xffffff0c14bc7950 */ /* 0x000fec0003c3ffff */
        .type           $_Z10J_EVALUATEPfS_S_$_Z9J_1_17_14PfS_,@function
        .size           $_Z10J_EVALUATEPfS_S_$_Z9J_1_17_14PfS_,($_Z10J_EVALUATEPfS_S_$_Z9J_1_17_15PfS_ - $_Z10J_EVALUATEPfS_S_$_Z9J_1_17_14PfS_)
$_Z10J_EVALUATEPfS_S_$_Z9J_1_17_14PfS_:
[----:B------:R-:W-:Y:S01]  /*f110*/  HFMA2 R4, -RZ, RZ, 0, 0 ;  /* 0x00000000ff047431 */ /* 0x000fe200000001ff */
[----:B------:R-:W-:Y:S06]  /*f120*/  RET.REL.NODEC R20 `(_Z10J_EVALUATEPfS_S_) ;  /* 0xffffff0c14b47950 */ /* 0x000fec0003c3ffff */
        .type           $_Z10J_EVALUATEPfS_S_$_Z9J_1_17_15PfS_,@function
        .size           $_Z10J_EVALUATEPfS_S_$_Z9J_1_17_15PfS_,($_Z10J_EVALUATEPfS_S_$_Z9J_1_17_16PfS_ - $_Z10J_EVALUATEPfS_S_$_Z9J_1_17_15PfS_)
$_Z10J_EVALUATEPfS_S_$_Z9J_1_17_15PfS_:
[----:B------:R-:W-:Y:S01]  /*f130*/  MOV R4, RZ ;  /* 0x000000ff00047202 */ /* 0x000fe20000000f00 */
[----:B------:R-:W-:Y:S06]  /*f140*/  RET.REL.NODEC R20 `(_Z10J_EVALUATEPfS_S_) ;  /* 0xffffff0c14ac7950 */ /* 0x000fec0003c3ffff */
        .type           $_Z10J_EVALUATEPfS_S_$_Z9J_1_17_16PfS_,@function
        .size           $_Z10J_EVALUATEPfS_S_$_Z9J_1_17_16PfS_,($_Z10J_EVALUATEPfS_S_$_Z9J_1_17_17PfS_ - $_Z10J_EVALUATEPfS_S_$_Z9J_1_17_16PfS_)
$_Z10J_EVALUATEPfS_S_$_Z9J_1_17_16PfS_:
[----:B------:R-:W-:Y:S01]  /*f150*/  IMAD.MOV.U32 R4, RZ, RZ, RZ ;  /* 0x000000ffff047224 */ /* 0x000fe200078e00ff */
[----:B------:R-:W-:Y:S06]  /*f160*/  RET.REL.NODEC R20 `(_Z10J_EVALUATEPfS_S_) ;  /* 0xffffff0c14a47950 */ /* 0x000fec0003c3ffff */
        .type           $_Z10J_EVALUATEPfS_S_$_Z9J_1_17_17PfS_,@function
        .size           $_Z10J_EVALUATEPfS_S_$_Z9J_1_17_17PfS_,($_Z10J_EVALUATEPfS_S_$_Z9J_1_17_18PfS_ - $_Z10J_EVALUATEPfS_S_$_Z9J_1_17_17PfS_)
$_Z10J_EVALUATEPfS_S_$_Z9J_1_17_17PfS_:
        /* <DEDUP_REMOVED lines=10> */
        .type           $_Z10J_EVALUATEPfS_S_$_Z9J_1_17_18PfS_,@function
        .size           $_Z10J_EVALUATEPfS_S_$_Z9J_1_17_18PfS_,($_Z10J_EVALUATEPfS_S_$_Z9J_1_17_19PfS_ - $_Z10J_EVALUATEPfS_S_$_Z9J_1_17_18PfS_)
$_Z10J_EVALUATEPfS_S_$_Z9J_1_17_18PfS_:
[----:B------:R-:W-:Y:S01]  /*f210*/  HFMA2 R4, -RZ, RZ, 0, 0 ;  /* 0x00000000ff047431 */ /* 0x000fe200000001ff */
[----:B------:R-:W-:Y:S06]  /*f220*/  RET.REL.NODEC R20 `(_Z10J_EVALUATEPfS_S_) ;  /* 0xffffff0c14747950 */ /* 0x000fec0003c3ffff */
        .type           $_Z10J_EVALUATEPfS_S_$_Z9J_1_17_19PfS_,@function
        .size           $_Z10J_EVALUATEPfS_S_$_Z9J_1_17_19PfS_,($_Z10J_EVALUATEPfS_S_$_Z9J_1_17_20PfS_ - $_Z10J_EVALUATEPfS_S_$_Z9J_1_17_19PfS_)
$_Z10J_EVALUATEPfS_S_$_Z9J_1_17_19PfS_:
[----:B------:R-:W-:Y:S01]  /*f230*/  IMAD.MOV.U32 R4, RZ, RZ, RZ ;  /* 0x000000ffff047224 */ /* 0x000fe200078e00ff */
[----:B------:R-:W-:Y:S06]  /*f240*/  RET.REL.NODEC R20 `(_Z10J_EVALUATEPfS_S_) ;  /* 0xffffff0c146c7950 */ /* 0x000fec0003c3ffff */
        .type           $_Z10J_EVALUATEPfS_S_$_Z9J_1_17_20PfS_,@function
        .size           $_Z10J_EVALUATEPfS_S_$_Z9J_1_17_20PfS_,($_Z10J_EVALUATEPfS_S_$_Z9J_1_17_21PfS_ - $_Z10J_EVALUATEPfS_S_$_Z9J_1_17_20PfS_)
$_Z10J_EVALUATEPfS_S_$_Z9J_1_17_20PfS_:
[----:B------:R-:W-:Y:S01]  /*f250*/  MOV R4, RZ ;  /* 0x000000ff00047202 */ /* 0x000fe20000000f00 */
[----:B------:R-:W-:Y:S06]  /*f260*/  RET.REL.NODEC R20 `(_Z10J_EVALUATEPfS_S_) ;  /* 0xffffff0c14647950 */ /* 0x000fec0003c3ffff */
        .type           $_Z10J_EVALUATEPfS_S_$_Z9J_1_17_21PfS_,@function
        .size           $_Z10J_EVALUATEPfS_S_$_Z9J_1_17_21PfS_,($_Z10J_EVALUATEPfS_S_$_Z9J_1_18_10PfS_ - $_Z10J_EVALUATEPfS_S_$_Z9J_1_17_21PfS_)
$_Z10J_EVALUATEPfS_S_$_Z9J_1_17_21PfS_:
[----:B------:R-:W-:Y:S01]  /*f270*/  HFMA2 R4, -RZ, RZ, 0, 0 ;  /* 0x00000000ff047431 */ /* 0x000fe200000001ff */
[----:B------:R-:W-:Y:S06]  /*f280*/  RET.REL.NODEC R20 `(_Z10J_EVALUATEPfS_S_) ;  /* 0xffffff0c145c7950 */ /* 0x000fec0003c3ffff */
        .type           $_Z10J_EVALUATEPfS_S_$_Z9J_1_18_10PfS_,@function
        .size           $_Z10J_EVALUATEPfS_S_$_Z9J_1_18_10PfS_,($_Z10J_EVALUATEPfS_S_$_Z9J_1_18_11PfS_ - $_Z10J_EVALUATEPfS_S_$_Z9J_1_18_10PfS_)
$_Z10J_EVALUATEPfS_S_$_Z9J_1_18_10PfS_:
        /* <DEDUP_REMOVED lines=10> */
        .type           $_Z10J_EVALUATEPfS_S_$_Z9J_1_18_11PfS_,@function
        .size           $_Z10J_EVALUATEPfS_S_$_Z9J_1_18_11PfS_,($_Z10J_EVALUATEPfS_S_$_Z9J_1_18_12PfS_ - $_Z10J_EVALUATEPfS_S_$_Z9J_1_18_11PfS_)
$_Z10J_EVALUATEPfS_S_$_Z9J_1_18_11PfS_:
[----:B------:R-:W-:Y:S01]  /*f330*/  HFMA2 R4, -RZ, RZ, 0, 0 ;  /* 0x00000000ff047431 */ /* 0x000fe200000001ff */
[----:B------:R-:W-:Y:S06]  /*f340*/  RET.REL.NODEC R20 `(_Z10J_EVALUATEPfS_S_) ;  /* 0xffffff0c142c7950 */ /* 0x000fec0003c3ffff */
        .type           $_Z10J_EVALUATEPfS_S_$_Z9J_1_18_12PfS_,@function
        .size           $_Z10J_EVALUATEPfS_S_$_Z9J_1_18_12PfS_,($_Z10J_EVALUATEPfS_S_$_Z9J_1_18_13PfS_ - $_Z10J_EVALUATEPfS_S_$_Z9J_1_18_12PfS_)
$_Z10J_EVALUATEPfS_S_$_Z9J_1_18_12PfS_:
[----:B------:R-:W-:Y:S01]  /*f350*/  MOV R4, RZ ;  /* 0x000000ff00047202 */ /* 0x000fe20000000f00 */
[----:B------:R-:W-:Y:S06]  /*f360*/  RET.REL.NODEC R20 `(_Z10J_EVALUATEPfS_S_) ;  /* 0xffffff0c14247950 */ /* 0x000fec0003c3ffff */
        .type           $_Z10J_EVALUATEPfS_S_$_Z9J_1_18_13PfS_,@function
        .size           $_Z10J_EVALUATEPfS_S_$_Z9J_1_18_13PfS_,($_Z10J_EVALUATEPfS_S_$_Z9J_1_18_14PfS_ - $_Z10J_EVALUATEPfS_S_$_Z9J_1_18_13PfS_)
$_Z10J_EVALUATEPfS_S_$_Z9J_1_18_13PfS_:
[----:B------:R-:W-:Y:S01]  /*f370*/  IMAD.MOV.U32 R4, RZ, RZ, RZ ;  /* 0x000000ffff047224 */ /* 0x000fe200078e00ff */
[----:B------:R-:W-:Y:S06]  /*f380*/  RET.REL.NODEC R20 `(_Z10J_EVALUATEPfS_S_) ;  /* 0xffffff0c141c7950 */ /* 0x000fec0003c3ffff */
        .type           $_Z10J_EVALUATEPfS_S_$_Z9J_1_18_14PfS_,@function
        .size           $_Z10J_EVALUATEPfS_S_$_Z9J_1_18_14PfS_,($_Z10J_EVALUATEPfS_S_$_Z9J_1_18_15PfS_ - $_Z10J_EVALUATEPfS_S_$_Z9J_1_18_14PfS_)
$_Z10J_EVALUATEPfS_S_$_Z9J_1_18_14PfS_:
[----:B------:R-:W-:Y:S01]  /*f390*/  HFMA2 R4, -RZ, RZ, 0, 0 ;  /* 0x00000000ff047431 */ /* 0x000fe200000001ff */
[----:B------:R-:W-:Y:S06]  /*f3a0*/  RET.REL.NODEC R20 `(_Z10J_EVALUATEPfS_S_) ;  /* 0xffffff0c14147950 */ /* 0x000fec0003c3ffff */
        .type           $_Z10J_EVALUATEPfS_S_$_Z9J_1_18_15PfS_,@function
        .size           $_Z10J_EVALUATEPfS_S_$_Z9J_1_18_15PfS_,($_Z10J_EVALUATEPfS_S_$_Z9J_1_18_16PfS_ - $_Z10J_EVALUATEPfS_S_$_Z9J_1_18_15PfS_)
$_Z10J_EVALUATEPfS_S_$_Z9J_1_18_15PfS_:
[----:B------:R-:W-:Y:S01]  /*f3b0*/  MOV R4, RZ ;  /* 0x000000ff00047202 */ /* 0x000fe20000000f00 */
[----:B------:R-:W-:Y:S06]  /*f3c0*/  RET.REL.NODEC R20 `(_Z10J_EVALUATEPfS_S_) ;  /* 0xffffff0c140c7950 */ /* 0x000fec0003c3ffff */
        .type           $_Z10J_EVALUATEPfS_S_$_Z9J_1_18_16PfS_,@function
        .size           $_Z10J_EVALUATEPfS_S_$_Z9J_1_18_16PfS_,($_Z10J_EVALUATEPfS_S_$_Z9J_1_18_17PfS_ - $_Z10J_EVALUATEPfS_S_$_Z9J_1_18_16PfS_)
$_Z10J_EVALUATEPfS_S_$_Z9J_1_18_16PfS_:
[----:B------:R-:W-:Y:S01]  /*f3d0*/  IMAD.MOV.U32 R4, RZ, RZ, RZ ;  /* 0x000000ffff047224 */ /* 0x000fe200078e00ff */
[----:B------:R-:W-:Y:S06]  /*f3e0*/  RET.REL.NODEC R20 `(_Z10J_EVALUATEPfS_S_) ;  /* 0xffffff0c14047950 */ /* 0x000fec0003c3ffff */
        .type           $_Z10J_EVALUATEPfS_S_$_Z9J_1_18_17PfS_,@function
        .size           $_Z10J_EVALUATEPfS_S_$_Z9J_1_18_17PfS_,($_Z10J_EVALUATEPfS_S_$_Z9J_1_18_18PfS_ - $_Z10J_EVALUATEPfS_S_$_Z9J_1_18_17PfS_)
$_Z10J_EVALUATEPfS_S_$_Z9J_1_18_17PfS_:
[----:B------:R-:W-:Y:S01]  /*f3f0*/  HFMA2 R4, -RZ, RZ, 0, 0 ;  /* 0x00000000ff047431 */ /* 0x000fe200000001ff */
[----:B------:R-:W-:Y:S06]  /*f400*/  RET.REL.NODEC R20 `(_Z10J_EVALUATEPfS_S_) ;  /* 0xffffff0814fc7950 */ /* 0x000fec0003c3ffff */
        .type           $_Z10J_EVALUATEPfS_S_$_Z9J_1_18_18PfS_,@function
        .size           $_Z10J_EVALUATEPfS_S_$_Z9J_1_18_18PfS_,($_Z10J_EVALUATEPfS_S_$_Z9J_1_18_19PfS_ - $_Z10J_EVALUATEPfS_S_$_Z9J_1_18_18PfS_)
$_Z10J_EVALUATEPfS_S_$_Z9J_1_18_18PfS_:
        /* <DEDUP_REMOVED lines=10> */
        .type           $_Z10J_EVALUATEPfS_S_$_Z9J_1_18_19PfS_,@function
        .size           $_Z10J_EVALUATEPfS_S_$_Z9J_1_18_19PfS_,($_Z10J_EVALUATEPfS_S_$_Z9J_1_18_20PfS_ - $_Z10J_EVALUATEPfS_S_$_Z9J_1_18_19PfS_)
$_Z10J_EVALUATEPfS_S_$_Z9J_1_18_19PfS_:
[----:B------:R-:W-:Y:S01]  /*f4b0*/  IMAD.MOV.U32 R4, RZ, RZ, RZ ;  /* 0x000000ffff047224 */ /* 0x000fe200078e00ff */
[----:B------:R-:W-:Y:S06]  /*f4c0*/  RET.REL.NODEC R20 `(_Z10J_EVALUATEPfS_S_) ;  /* 0xffffff0814cc7950 */ /* 0x000fec0003c3ffff */
        .type           $_Z10J_EVALUATEPfS_S_$_Z9J_1_18_20PfS_,@function
        .size           $_Z10J_EVALUATEPfS_S_$_Z9J_1_18_20PfS_,($_Z10J_EVALUATEPfS_S_$_Z9J_1_18_21PfS_ - $_Z10J_EVALUATEPfS_S_$_Z9J_1_18_20PfS_)
$_Z10J_EVALUATEPfS_S_$_Z9J_1_18_20PfS_:
[----:B------:R-:W-:Y:S01]  /*f4d0*/  HFMA2 R4, -RZ, RZ, 0, 0 ;  /* 0x00000000ff047431 */ /* 0x000fe200000001ff */
[----:B------:R-:W-:Y:S06]  /*f4e0*/  RET.REL.NODEC R20 `(_Z10J_EVALUATEPfS_S_) ;  /* 0xffffff0814c47950 */ /* 0x000fec0003c3ffff */
        .type           $_Z10J_EVALUATEPfS_S_$_Z9J_1_18_21PfS_,@function
        .size           $_Z10J_EVALUATEPfS_S_$_Z9J_1_18_21PfS_,($_Z10J_EVALUATEPfS_S_$_Z9J_1_19_10PfS_ - $_Z10J_EVALUATEPfS_S_$_Z9J_1_18_21PfS_)
$_Z10J_EVALUATEPfS_S_$_Z9J_1_18_21PfS_:
[----:B------:R-:W-:Y:S01]  /*f4f0*/  MOV R4, RZ ;  /* 0x000000ff00047202 */ /* 0x000fe20000000f00 */
[----:B------:R-:W-:Y:S06]  /*f500*/  RET.REL.NODEC R20 `(_Z10J_EVALUATEPfS_S_) ;  /* 0xffffff0814bc7950 */ /* 0x000fec0003c3ffff */
        .type           $_Z10J_EVALUATEPfS_S_$_Z9J_1_19_10PfS_,@function
        .size           $_Z10J_EVALUATEPfS_S_$_Z9J_1_19_10PfS_,($_Z10J_EVALUATEPfS_S_$_Z9J_1_19_11PfS_ - $_Z10J_EVALUATEPfS_S_$_Z9J_1_19_10PfS_)
$_Z10J_EVALUATEPfS_S_$_Z9J_1_19_10PfS_:
[----:B------:R-:W-:Y:S01]  /*f510*/  IMAD.MOV.U32 R4, RZ, RZ, RZ ;  /* 0x000000ffff047224 */ /* 0x000fe200078e00ff */
[----:B------:R-:W-:Y:S06]  /*f520*/  RET.REL.NODEC R20 `(_Z10J_EVALUATEPfS_S_) ;  /* 0xffffff0814b47950 */ /* 0x000fec0003c3ffff */
        .type           $_Z10J_EVALUATEPfS_S_$_Z9J_1_19_11PfS_,@function
        .size           $_Z10J_EVALUATEPfS_S_$_Z9J_1_19_11PfS_,($_Z10J_EVALUATEPfS_S_$_Z9J_1_19_12PfS_ - $_Z10J_EVALUATEPfS_S_$_Z9J_1_19_11PfS_)
$_Z10J_EVALUATEPfS_S_$_Z9J_1_19_11PfS_:
        /* <DEDUP_REMOVED lines=10> */
        .type           $_Z10J_EVALUATEPfS_S_$_Z9J_1_19_12PfS_,@function
        .size           $_Z10J_EVALUATEPfS_S_$_Z9J_1_19_12PfS_,($_Z10J_EVALUATEPfS_S_$_Z9J_1_19_13PfS_ - $_Z10J_EVALUATEPfS_S_$_Z9J_1_19_12PfS_)
$_Z10J_EVALUATEPfS_S_$_Z9J_1_19_12PfS_:
[----:B------:R-:W-:Y:S01]  /*f5d0*/  HFMA2 R4, -RZ, RZ, 0, 0 ;  /* 0x00000000ff047431 */ /* 0x000fe200000001ff */
[----:B------:R-:W-:Y:S06]  /*f5e0*/  RET.REL.NODEC R20 `(_Z10J_EVALUATEPfS_S_) ;  /* 0xffffff0814847950 */ /* 0x000fec0003c3ffff */
        .type           $_Z10J_EVALUATEPfS_S_$_Z9J_1_19_13PfS_,@function
        .size           $_Z10J_EVALUATEPfS_S_$_Z9J_1_19_13PfS_,($_Z10J_EVALUATEPfS_S_$_Z9J_1_19_14PfS_ - $_Z10J_EVALUATEPfS_S_$_Z9J_1_19_13PfS_)
$_Z10J_EVALUATEPfS_S_$_Z9J_1_19_13PfS_:
[----:B------:R-:W-:Y:S01]  /*f5f0*/  IMAD.MOV.U32 R4, RZ, RZ, RZ ;  /* 0x000000ffff047224 */ /* 0x000fe200078e00ff */
[----:B------:R-:W-:Y:S06]  /*f600*/  RET.REL.NODEC R20 `(_Z10J_EVALUATEPfS_S_) ;  /* 0xffffff08147c7950 */ /* 0x000fec0003c3ffff */
        .type           $_Z10J_EVALUATEPfS_S_$_Z9J_1_19_14PfS_,@function
        .size           $_Z10J_EVALUATEPfS_S_$_Z9J_1_19_14PfS_,($_Z10J_EVALUATEPfS_S_$_Z9J_1_19_15PfS_ - $_Z10J_EVALUATEPfS_S_$_Z9J_1_19_14PfS_)
$_Z10J_EVALUATEPfS_S_$_Z9J_1_19_14PfS_:
[----:B------:R-:W-:Y:S01]  /*f610*/  MOV R4, RZ ;  /* 0x000000ff00047202 */ /* 0x000fe20000000f00 */
[----:B------:R-:W-:Y:S06]  /*f620*/  RET.REL.NODEC R20 `(_Z10J_EVALUATEPfS_S_) ;  /* 0xffffff0814747950 */ /* 0x000fec0003c3ffff */
        .type           $_Z10J_EVALUATEPfS_S_$_Z9J_1_19_15PfS_,@function
        .size           $_Z10J_EVALUATEPfS_S_$_Z9J_1_19_15PfS_,($_Z10J_EVALUATEPfS_S_$_Z9J_1_19_16PfS_ - $_Z10J_EVALUATEPfS_S_$_Z9J_1_19_15PfS_)
$_Z10J_EVALUATEPfS_S_$_Z9J_1_19_15PfS_:
[----:B------:R-:W-:Y:S01]  /*f630*/  HFMA2 R4, -RZ, RZ, 0, 0 ;  /* 0x00000000ff047431 */ /* 0x000fe200000001ff */
[----:B------:R-:W-:Y:S06]  /*f640*/  RET.REL.NODEC R20 `(_Z10J_EVALUATEPfS_S_) ;  /* 0xffffff08146c7950 */ /* 0x000fec0003c3ffff */
        .type           $_Z10J_EVALUATEPfS_S_$_Z9J_1_19_16PfS_,@function
        .size           $_Z10J_EVALUATEPfS_S_$_Z9J_1_19_16PfS_,($_Z10J_EVALUATEPfS_S_$_Z9J_1_19_17PfS_ - $_Z10J_EVALUATEPfS_S_$_Z9J_1_19_16PfS_)
$_Z10J_EVALUATEPfS_S_$_Z9J_1_19_16PfS_:
[----:B------:R-:W-:Y:S01]  /*f650*/  IMAD.MOV.U32 R4, RZ, RZ, RZ ;  /* 0x000000ffff047224 */ /* 0x000fe200078e00ff */
[----:B------:R-:W-:Y:S06]  /*f660*/  RET.REL.NODEC R20 `(_Z10J_EVALUATEPfS_S_) ;  /* 0xffffff0814647950 */ /* 0x000fec0003c3ffff */
        .type           $_Z10J_EVALUATEPfS_S_$_Z9J_1_19_17PfS_,@function
        .size           $_Z10J_EVALUATEPfS_S_$_Z9J_1_19_17PfS_,($_Z10J_EVALUATEPfS_S_$_Z9J_1_19_18PfS_ - $_Z10J_EVALUATEPfS_S_$_Z9J_1_19_17PfS_)
$_Z10J_EVALUATEPfS_S_$_Z9J_1_19_17PfS_:
[----:B------:R-:W-:Y:S01]  /*f670*/  MOV R4, RZ ;  /* 0x000000ff00047202 */ /* 0x000fe20000000f00 */
[----:B------:R-:W-:Y:S06]  /*f680*/  RET.REL.NODEC R20 `(_Z10J_EVALUATEPfS_S_) ;  /* 0xffffff08145c7950 */ /* 0x000fec0003c3ffff */
        .type           $_Z10J_EVALUATEPfS_S_$_Z9J_1_19_18PfS_,@function
        .size           $_Z10J_EVALUATEPfS_S_$_Z9J_1_19_18PfS_,($_Z10J_EVALUATEPfS_S_$_Z9J_1_19_19PfS_ - $_Z10J_EVALUATEPfS_S_$_Z9J_1_19_18PfS_)
$_Z10J_EVALUATEPfS_S_$_Z9J_1_19_18PfS_:
[----:B------:R-:W-:Y:S01]  /*f690*/  HFMA2 R4, -RZ, RZ, 0, 0 ;  /* 0x00000000ff047431 */ /* 0x000fe200000001ff */
[----:B------:R-:W-:Y:S06]  /*f6a0*/  RET.REL.NODEC R20 `(_Z10J_EVALUATEPfS_S_) ;  /* 0xffffff0814547950 */ /* 0x000fec0003c3ffff */
        .type           $_Z10J_EVALUATEPfS_S_$_Z9J_1_19_19PfS_,@function
        .size           $_Z10J_EVALUATEPfS_S_$_Z9J_1_19_19PfS_,($_Z10J_EVALUATEPfS_S_$_Z9J_1_19_20PfS_ - $_Z10J_EVALUATEPfS_S_$_Z9J_1_19_19PfS_)
$_Z10J_EVALUATEPfS_S_$_Z9J_1_19_19PfS_:
        /* <DEDUP_REMOVED lines=10> */
        .type           $_Z10J_EVALUATEPfS_S_$_Z9J_1_19_20PfS_,@function
        .size           $_Z10J_EVALUATEPfS_S_$_Z9J_1_19_20PfS_,($_Z10J_EVALUATEPfS_S_$_Z9J_1_19_21PfS_ - $_Z10J_EVALUATEPfS_S_$_Z9J_1_19_20PfS_)
$_Z10J_EVALUATEPfS_S_$_Z9J_1_19_20PfS_:
[----:B------:R-:W-:Y:S01]  /*f750*/  HFMA2 R4, -RZ, RZ, 0, 0 ;  /* 0x00000000ff047431 */ /* 0x000fe200000001ff */
[----:B------:R-:W-:Y:S06]  /*f760*/  RET.REL.NODEC R20 `(_Z10J_EVALUATEPfS_S_) ;  /* 0xffffff0814247950 */ /* 0x000fec0003c3ffff */
        .type           $_Z10J_EVALUATEPfS_S_$_Z9J_1_19_21PfS_,@function
        .size           $_Z10J_EVALUATEPfS_S_$_Z9J_1_19_21PfS_,($_Z10J_EVALUATEPfS_S_$_Z9J_1_20_10PfS_ - $_Z10J_EVALUATEPfS_S_$_Z9J_1_19_21PfS_)
$_Z10J_EVALUATEPfS_S_$_Z9J_1_19_21PfS_:
[----:B------:R-:W-:Y:S01]  /*f770*/  MOV R4, RZ ;  /* 0x000000ff00047202 */ /* 0x000fe20000000f00 */
[----:B------:R-:W-:Y:S06]  /*f780*/  RET.REL.NODEC R20 `(_Z10J_EVALUATEPfS_S_) ;  /* 0xffffff08141c7950 */ /* 0x000fec0003c3ffff */
        .type           $_Z10J_EVALUATEPfS_S_$_Z9J_1_20_10PfS_,@function
        .size           $_Z10J_EVALUATEPfS_S_$_Z9J_1_20_10PfS_,($_Z10J_EVALUATEPfS_S_$_Z9J_1_20_11PfS_ - $_Z10J_EVALUATEPfS_S_$_Z9J_1_20_10PfS_)
$_Z10J_EVALUATEPfS_S_$_Z9J_1_20_10PfS_:
[----:B------:R-:W-:Y:S01]  /*f790*/  IMAD.MOV.U32 R4, RZ, RZ, RZ ;  /* 0x000000ffff047224 */ /* 0x000fe200078e00ff */
[----:B------:R-:W-:Y:S06]  /*f7a0*/  RET.REL.NODEC R20 `(_Z10J_EVALUATEPfS_S_) ;  /* 0xffffff0814147950 */ /* 0x000fec0003c3ffff */
        .type           $_Z10J_EVALUATEPfS_S_$_Z9J_1_20_11PfS_,@function
        .size           $_Z10J_EVALUATEPfS_S_$_Z9J_1_20_11PfS_,($_Z10J_EVALUATEPfS_S_$_Z9J_1_20_12PfS_ - $_Z10J_EVALUATEPfS_S_$_Z9J_1_20_11PfS_)
$_Z10J_EVALUATEPfS_S_$_Z9J_1_20_11PfS_:
[----:B------:R-:W-:Y:S01]  /*f7b0*/  HFMA2 R4, -RZ, RZ, 0, 0 ;  /* 0x00000000ff047431 */ /* 0x000fe200000001ff */
[----:B------:R-:W-:Y:S06]  /*f7c0*/  RET.REL.NODEC R20 `(_Z10J_EVALUATEPfS_S_) ;  /* 0xffffff08140c7950 */ /* 0x000fec0003c3ffff */
        .type           $_Z10J_EVALUATEPfS_S_$_Z9J_1_20_12PfS_,@function
        .size           $_Z10J_EVALUATEPfS_S_$_Z9J_1_20_12PfS_,($_Z10J_EVALUATEPfS_S_$_Z9J_1_20_13PfS_ - $_Z10J_EVALUATEPfS_S_$_Z9J_1_20_12PfS_)
$_Z10J_EVALUATEPfS_S_$_Z9J_1_20_12PfS_:
        /* <DEDUP_REMOVED lines=10> */
        .type           $_Z10J_EVALUATEPfS_S_$_Z9J_1_20_13PfS_,@function
        .size           $_Z10J_EVALUATEPfS_S_$_Z9J_1_20_13PfS_,($_Z10J_EVALUATEPfS_S_$_Z9J_1_20_14PfS_ - $_Z10J_EVALUATEPfS_S_$_Z9J_1_20_13PfS_)
$_Z10J_EVALUATEPfS_S_$_Z9J_1_20_13PfS_:
[----:B------:R-:W-:Y:S01]  /*f870*/  IMAD.MOV.U32 R4, RZ, RZ, RZ ;  /* 0x000000ffff047224 */ /* 0x000fe200078e00ff */
[----:B------:R-:W-:Y:S06]  /*f880*/  RET.REL.NODEC R20 `(_Z10J_EVALUATEPfS_S_) ;  /* 0xffffff0414dc7950 */ /* 0x000fec0003c3ffff */
        .type           $_Z10J_EVALUATEPfS_S_$_Z9J_1_20_14PfS_,@function
        .size           $_Z10J_EVALUATEPfS_S_$_Z9J_1_20_14PfS_,($_Z10J_EVALUATEPfS_S_$_Z9J_1_20_15PfS_ - $_Z10J_EVALUATEPfS_S_$_Z9J_1_20_14PfS_)
$_Z10J_EVALUATEPfS_S_$_Z9J_1_20_14PfS_:
[----:B------:R-:W-:Y:S01]  /*f890*/  HFMA2 R4, -RZ, RZ, 0, 0 ;  /* 0x00000000ff047431 */ /* 0x000fe200000001ff */
[----:B------:R-:W-:Y:S06]  /*f8a0*/  RET.REL.NODEC R20 `(_Z10J_EVALUATEPfS_S_) ;  /* 0xffffff0414d47950 */ /* 0x000fec0003c3ffff */
        .type           $_Z10J_EVALUATEPfS_S_$_Z9J_1_20_15PfS_,@function
        .size           $_Z10J_EVALUATEPfS_S_$_Z9J_1_20_15PfS_,($_Z10J_EVALUATEPfS_S_$_Z9J_1_20_16PfS_ - $_Z10J_EVALUATEPfS_S_$_Z9J_1_20_15PfS_)
$_Z10J_EVALUATEPfS_S_$_Z9J_1_20_15PfS_:
[----:B------:R-:W-:Y:S01]  /*f8b0*/  MOV R4, RZ ;  /* 0x000000ff00047202 */ /* 0x000fe20000000f00 */
[----:B------:R-:W-:Y:S06]  /*f8c0*/  RET.REL.NODEC R20 `(_Z10J_EVALUATEPfS_S_) ;  /* 0xffffff0414cc7950 */ /* 0x000fec0003c3ffff */
        .type           $_Z10J_EVALUATEPfS_S_$_Z9J_1_20_16PfS_,@function
        .size           $_Z10J_EVALUATEPfS_S_$_Z9J_1_20_16PfS_,($_Z10J_EVALUATEPfS_S_$_Z9J_1_20_17PfS_ - $_Z10J_EVALUATEPfS_S_$_Z9J_1_20_16PfS_)
$_Z10J_EVALUATEPfS_S_$_Z9J_1_20_16PfS_:
[----:B------:R-:W-:Y:S01]  /*f8d0*/  IMAD.MOV.U32 R4, RZ, RZ, RZ ;  /* 0x000000ffff047224 */ /* 0x000fe200078e00ff */
[----:B------:R-:W-:Y:S06]  /*f8e0*/  RET.REL.NODEC R20 `(_Z10J_EVALUATEPfS_S_) ;  /* 0xffffff0414c47950 */ /* 0x000fec0003c3ffff */
        .type           $_Z10J_EVALUATEPfS_S_$_Z9J_1_20_17PfS_,@function
        .size           $_Z10J_EVALUATEPfS_S_$_Z9J_1_20_17PfS_,($_Z10J_EVALUATEPfS_S_$_Z9J_1_20_18PfS_ - $_Z10J_EVALUATEPfS_S_$_Z9J_1_20_17PfS_)
$_Z10J_EVALUATEPfS_S_$_Z9J_1_20_17PfS_:
[----:B------:R-:W-:Y:S01]  /*f8f0*/  HFMA2 R4, -RZ, RZ, 0, 0 ;  /* 0x00000000ff047431 */ /* 0x000fe200000001ff */
[----:B------:R-:W-:Y:S06]  /*f900*/  RET.REL.NODEC R20 `(_Z10J_EVALUATEPfS_S_) ;  /* 0xffffff0414bc7950 */ /* 0x000fec0003c3ffff */
        .type           $_Z10J_EVALUATEPfS_S_$_Z9J_1_20_18PfS_,@function
        .size           $_Z10J_EVALUATEPfS_S_$_Z9J_1_20_18PfS_,($_Z10J_EVALUATEPfS_S_$_Z9J_1_20_19PfS_ - $_Z10J_EVALUATEPfS_S_$_Z9J_1_20_18PfS_)
$_Z10J_EVALUATEPfS_S_$_Z9J_1_20_18PfS_:
[----:B------:R-:W-:Y:S01]  /*f910*/  MOV R4, RZ ;  /* 0x000000ff00047202 */ /* 0x000fe20000000f00 */
[----:B------:R-:W-:Y:S06]  /*f920*/  RET.REL.NODEC R20 `(_Z10J_EVALUATEPfS_S_) ;  /* 0xffffff0414b47950 */ /* 0x000fec0003c3ffff */
        .type           $_Z10J_EVALUATEPfS_S_$_Z9J_1_20_19PfS_,@function
        .size           $_Z10J_EVALUATEPfS_S_$_Z9J_1_20_19PfS_,($_Z10J_EVALUATEPfS_S_$_Z9J_1_20_20PfS_ - $_Z10J_EVALUATEPfS_S_$_Z9J_1_20_19PfS_)
$_Z10J_EVALUATEPfS_S_$_Z9J_1_20_19PfS_:
[----:B------:R-:W-:Y:S01]  /*f930*/  IMAD.MOV.U32 R4, RZ, RZ, RZ ;  /* 0x000000ffff047224 */ /* 0x000fe200078e00ff */
[----:B------:R-:W-:Y:S06]  /*f940*/  RET.REL.NODEC R20 `(_Z10J_EVALUATEPfS_S_) ;  /* 0xffffff0414ac7950 */ /* 0x000fec0003c3ffff */
        .type           $_Z10J_EVALUATEPfS_S_$_Z9J_1_20_20PfS_,@function
        .size           $_Z10J_EVALUATEPfS_S_$_Z9J_1_20_20PfS_,($_Z10J_EVALUATEPfS_S_$_Z9J_1_20_21PfS_ - $_Z10J_EVALUATEPfS_S_$_Z9J_1_20_20PfS_)
$_Z10J_EVALUATEPfS_S_$_Z9J_1_20_20PfS_:
        /* <DEDUP_REMOVED lines=10> */
        .type           $_Z10J_EVALUATEPfS_S_$_Z9J_1_20_21PfS_,@function
        .size           $_Z10J_EVALUATEPfS_S_$_Z9J_1_20_21PfS_,($_Z10J_EVALUATEPfS_S_$_Z9J_1_21_10PfS_ - $_Z10J_EVALUATEPfS_S_$_Z9J_1_20_21PfS_)
$_Z10J_EVALUATEPfS_S_$_Z9J_1_20_21PfS_:
[----:B------:R-:W-:Y:S01]  /*f9f0*/  HFMA2 R4, -RZ, RZ, 0, 0 ;  /* 0x00000000ff047431 */ /* 0x000fe200000001ff */
[----:B------:R-:W-:Y:S06]  /*fa00*/  RET.REL.NODEC R20 `(_Z10J_EVALUATEPfS_S_) ;  /* 0xffffff04147c7950 */ /* 0x000fec0003c3ffff */
        .type           $_Z10J_EVALUATEPfS_S_$_Z9J_1_21_10PfS_,@function
        .size           $_Z10J_EVALUATEPfS_S_$_Z9J_1_21_10PfS_,($_Z10J_EVALUATEPfS_S_$_Z9J_1_21_11PfS_ - $_Z10J_EVALUATEPfS_S_$_Z9J_1_21_10PfS_)
$_Z10J_EVALUATEPfS_S_$_Z9J_1_21_10PfS_:
[----:B------:R-:W-:Y:S01]  /*fa10*/  IMAD.MOV.U32 R4, RZ, RZ, RZ ;  /* 0x000000ffff047224 */ /* 0x000fe200078e00ff */
[----:B------:R-:W-:Y:S06]  /*fa20*/  RET.REL.NODEC R20 `(_Z10J_EVALUATEPfS_S_) ;  /* 0xffffff0414747950 */ /* 0x000fec0003c3ffff */
        .type           $_Z10J_EVALUATEPfS_S_$_Z9J_1_21_11PfS_,@function
        .size           $_Z10J_EVALUATEPfS_S_$_Z9J_1_21_11PfS_,($_Z10J_EVALUATEPfS_S_$_Z9J_1_21_12PfS_ - $_Z10J_EVALUATEPfS_S_$_Z9J_1_21_11PfS_)
$_Z10J_EVALUATEPfS_S_$_Z9J_1_21_11PfS_:
[----:B------:R-:W-:Y:S01]  /*fa30*/  MOV R4, RZ ;  /* 0x000000ff00047202 */ /* 0x000fe20000000f00 */
[----:B------:R-:W-:Y:S06]  /*fa40*/  RET.REL.NODEC R20 `(_Z10J_EVALUATEPfS_S_) ;  /* 0xffffff04146c7950 */ /* 0x000fec0003c3ffff */
        .type           $_Z10J_EVALUATEPfS_S_$_Z9J_1_21_12PfS_,@function
        .size           $_Z10J_EVALUATEPfS_S_$_Z9J_1_21_12PfS_,($_Z10J_EVALUATEPfS_S_$_Z9J_1_21_13PfS_ - $_Z10J_EVALUATEPfS_S_$_Z9J_1_21_12PfS_)
$_Z10J_EVALUATEPfS_S_$_Z9J_1_21_12PfS_:
[----:B------:R-:W-:Y:S01]  /*fa50*/  HFMA2 R4, -RZ, RZ, 0, 0 ;  /* 0x00000000ff047431 */ /* 0x000fe200000001ff */
[----:B------:R-:W-:Y:S06]  /*fa60*/  RET.REL.NODEC R20 `(_Z10J_EVALUATEPfS_S_) ;  /* 0xffffff0414647950 */ /* 0x000fec0003c3ffff */
        .type           $_Z10J_EVALUATEPfS_S_$_Z9J_1_21_13PfS_,@function
        .size           $_Z10J_EVALUATEPfS_S_$_Z9J_1_21_13PfS_,($_Z10J_EVALUATEPfS_S_$_Z9J_1_21_14PfS_ - $_Z10J_EVALUATEPfS_S_$_Z9J_1_21_13PfS_)
$_Z10J_EVALUATEPfS_S_$_Z9J_1_21_13PfS_:
        /* <DEDUP_REMOVED lines=10> */
        .type           $_Z10J_EVALUATEPfS_S_$_Z9J_1_21_14PfS_,@function
        .size           $_Z10J_EVALUATEPfS_S_$_Z9J_1_21_14PfS_,($_Z10J_EVALUATEPfS_S_$_Z9J_1_21_15PfS_ - $_Z10J_EVALUATEPfS_S_$_Z9J_1_21_14PfS_)
$_Z10J_EVALUATEPfS_S_$_Z9J_1_21_14PfS_:
[----:B------:R-:W-:Y:S01]  /*fb10*/  HFMA2 R4, -RZ, RZ, 0, 0 ;  /* 0x00000000ff047431 */ /* 0x000fe200000001ff */
[----:B------:R-:W-:Y:S06]  /*fb20*/  RET.REL.NODEC R20 `(_Z10J_EVALUATEPfS_S_) ;  /* 0xffffff0414347950 */ /* 0x000fec0003c3ffff */
        .type           $_Z10J_EVALUATEPfS_S_$_Z9J_1_21_15PfS_,@function
        .size           $_Z10J_EVALUATEPfS_S_$_Z9J_1_21_15PfS_,($_Z10J_EVALUATEPfS_S_$_Z9J_1_21_16PfS_ - $_Z10J_EVALUATEPfS_S_$_Z9J_1_21_15PfS_)
$_Z10J_EVALUATEPfS_S_$_Z9J_1_21_15PfS_:
[----:B------:R-:W-:Y:S01]  /*fb30*/  MOV R4, RZ ;  /* 0x000000ff00047202 */ /* 0x000fe20000000f00 */
[----:B------:R-:W-:Y:S06]  /*fb40*/  RET.REL.NODEC R20 `(_Z10J_EVALUATEPfS_S_) ;  /* 0xffffff04142c7950 */ /* 0x000fec0003c3ffff */
        .type           $_Z10J_EVALUATEPfS_S_$_Z9J_1_21_16PfS_,@function
        .size           $_Z10J_EVALUATEPfS_S_$_Z9J_1_21_16PfS_,($_Z10J_EVALUATEPfS_S_$_Z9J_1_21_17PfS_ - $_Z10J_EVALUATEPfS_S_$_Z9J_1_21_16PfS_)
$_Z10J_EVALUATEPfS_S_$_Z9J_1_21_16PfS_:
[----:B------:R-:W-:Y:S01]  /*fb50*/  IMAD.MOV.U32 R4, RZ, RZ, RZ ;  /* 0x000000ffff047224 */ /* 0x000fe200078e00ff */
[----:B------:R-:W-:Y:S06]  /*fb60*/  RET.REL.NODEC R20 `(_Z10J_EVALUATEPfS_S_) ;  /* 0xffffff0414247950 */ /* 0x000fec0003c3ffff */
        .type           $_Z10J_EVALUATEPfS_S_$_Z9J_1_21_17PfS_,@function
        .size           $_Z10J_EVALUATEPfS_S_$_Z9J_1_21_17PfS_,($_Z10J_EVALUATEPfS_S_$_Z9J_1_21_18PfS_ - $_Z10J_EVALUATEPfS_S_$_Z9J_1_21_17PfS_)
$_Z10J_EVALUATEPfS_S_$_Z9J_1_21_17PfS_:
[----:B------:R-:W-:Y:S01]  /*fb70*/  HFMA2 R4, -RZ, RZ, 0, 0 ;  /* 0x00000000ff047431 */ /* 0x000fe200000001ff */
[----:B------:R-:W-:Y:S06]  /*fb80*/  RET.REL.NODEC R20 `(_Z10J_EVALUATEPfS_S_) ;  /* 0xffffff04141c7950 */ /* 0x000fec0003c3ffff */
        .type           $_Z10J_EVALUATEPfS_S_$_Z9J_1_21_18PfS_,@function
        .size           $_Z10J_EVALUATEPfS_S_$_Z9J_1_21_18PfS_,($_Z10J_EVALUATEPfS_S_$_Z9J_1_21_19PfS_ - $_Z10J_EVALUATEPfS_S_$_Z9J_1_21_18PfS_)
$_Z10J_EVALUATEPfS_S_$_Z9J_1_21_18PfS_:
[----:B------:R-:W-:Y:S01]  /*fb90*/  MOV R4, RZ ;  /* 0x000000ff00047202 */ /* 0x000fe20000000f00 */
[----:B------:R-:W-:Y:S06]  /*fba0*/  RET.REL.NODEC R20 `(_Z10J_EVALUATEPfS_S_) ;  /* 0xffffff0414147950 */ /* 0x000fec0003c3ffff */
        .type           $_Z10J_EVALUATEPfS_S_$_Z9J_1_21_19PfS_,@function
        .size           $_Z10J_EVALUATEPfS_S_$_Z9J_1_21_19PfS_,($_Z10J_EVALUATEPfS_S_$_Z9J_1_21_20PfS_ - $_Z10J_EVALUATEPfS_S_$_Z9J_1_21_19PfS_)
$_Z10J_EVALUATEPfS_S_$_Z9J_1_21_19PfS_:
[----:B------:R-:W-:Y:S01]  /*fbb0*/  IMAD.MOV.U32 R4, RZ, RZ, RZ ;  /* 0x000000ffff047224 */ /* 0x000fe200078e00ff */
[----:B------:R-:W-:Y:S06]  /*fbc0*/  RET.REL.NODEC R20 `(_Z10J_EVALUATEPfS_S_) ;  /* 0xffffff04140c7950 */ /* 0x000fec0003c3ffff */
        .type           $_Z10J_EVALUATEPfS_S_$_Z9J_1_21_20PfS_,@function
        .size           $_Z10J_EVALUATEPfS_S_$_Z9J_1_21_20PfS_,($_Z10J_EVALUATEPfS_S_$_Z9J_1_21_21PfS_ - $_Z10J_EVALUATEPfS_S_$_Z9J_1_21_20PfS_)
$_Z10J_EVALUATEPfS_S_$_Z9J_1_21_20PfS_:
[----:B------:R-:W-:Y:S01]  /*fbd0*/  HFMA2 R4, -RZ, RZ, 0, 0 ;  /* 0x00000000ff047431 */ /* 0x000fe200000001ff */
[----:B------:R-:W-:Y:S06]  /*fbe0*/  RET.REL.NODEC R20 `(_Z10J_EVALUATEPfS_S_) ;  /* 0xffffff0414047950 */ /* 0x000fec0003c3ffff */
        .type           $_Z10J_EVALUATEPfS_S_$_Z9J_1_21_21PfS_,@function
        .size           $_Z10J_EVALUATEPfS_S_$_Z9J_1_21_21PfS_,($_Z10J_EVALUATEPfS_S_$_Z9J_2_10_10PfS_ - $_Z10J_EVALUATEPfS_S_$_Z9J_1_21_21PfS_)
$_Z10J_EVALUATEPfS_S_$_Z9J_1_21_21PfS_:
        /* <DEDUP_REMOVED lines=10> */
        .type           $_Z10J_EVALUATEPfS_S_$_Z9J_2_10_10PfS_,@function
        .size           $_Z10J_EVALUATEPfS_S_$_Z9J_2_10_10PfS_,($_Z10J_EVALUATEPfS_S_$_Z9J_2_10_11PfS_ - $_Z10J_EVALUATEPfS_S_$_Z9J_2_10_10PfS_)
$_Z10J_EVALUATEPfS_S_$_Z9J_2_10_10PfS_:
[----:B------:R-:W-:Y:S01]  /*fc90*/  IMAD.MOV.U32 R4, RZ, RZ, RZ ;  /* 0x000000ffff047224 */ /* 0x000fe200078e00ff */
[----:B------:R-:W-:Y:S06]  /*fca0*/  RET.REL.NODEC R20 `(_Z10J_EVALUATEPfS_S_) ;  /* 0xffffff0014d47950 */ /* 0x000fec0003c3ffff */
        .type           $_Z10J_EVALUATEPfS_S_$_Z9J_2_10_11PfS_,@function
        .size           $_Z10J_EVALUATEPfS_S_$_Z9J_2_10_11PfS_,($_Z10J_EVALUATEPfS_S_$_Z9J_2_10_12PfS_ - $_Z10J_EVALUATEPfS_S_$_Z9J_2_10_11PfS_)
$_Z10J_EVALUATEPfS_S_$_Z9J_2_10_11PfS_:
[----:B------:R-:W-:Y:S01]  /*fcb0*/  HFMA2 R4, -RZ, RZ, 0, 0 ;  /* 0x00000000ff047431 */ /* 0x000fe200000001ff */
[----:B------:R-:W-:Y:S06]  /*fcc0*/  RET.REL.NODEC R20 `(_Z10J_EVALUATEPfS_S_) ;  /* 0xffffff0014cc7950 */ /* 0x000fec0003c3ffff */
        .type           $_Z10J_EVALUATEPfS_S_$_Z9J_2_10_12PfS_,@function
        .size           $_Z10J_EVALUATEPfS_S_$_Z9J_2_10_12PfS_,($_Z10J_EVALUATEPfS_S_$_Z9J_2_10_13PfS_ - $_Z10J_EVALUATEPfS_S_$_Z9J_2_10_12PfS_)
$_Z10J_EVALUATEPfS_S_$_Z9J_2_10_12PfS_:
[----:B------:R-:W-:Y:S01]  /*fcd0*/  MOV R4, RZ ;  /* 0x000000ff00047202 */ /* 0x000fe20000000f00 */
[----:B------:R-:W-:Y:S06]  /*fce0*/  RET.REL.NODEC R20 `(_Z10J_EVALUATEPfS_S_) ;  /* 0xffffff0014c47950 */ /* 0x000fec0003c3ffff */
        .type           $_Z10J_EVALUATEPfS_S_$_Z9J_2_10_13PfS_,@function
        .size           $_Z10J_EVALUATEPfS_S_$_Z9J_2_10_13PfS_,($_Z10J_EVALUATEPfS_S_$_Z9J_2_10_14PfS_ - $_Z10J_EVALUATEPfS_S_$_Z9J_2_10_13PfS_)
$_Z10J_EVALUATEPfS_S_$_Z9J_2_10_13PfS_:
[----:B------:R-:W-:Y:S01]  /*fcf0*/  IMAD.MOV.U32 R4, RZ, RZ, RZ ;  /* 0x000000ffff047224 */ /* 0x000fe200078e00ff */
[----:B------:R-:W-:Y:S06]  /*fd00*/  RET.REL.NODEC R20 `(_Z10J_EVALUATEPfS_S_) ;  /* 0xffffff0014bc7950 */ /* 0x000fec0003c3ffff */
        .type           $_Z10J_EVALUATEPfS_S_$_Z9J_2_10_14PfS_,@function
        .size           $_Z10J_EVALUATEPfS_S_$_Z9J_2_10_14PfS_,($_Z10J_EVALUATEPfS_S_$_Z9J_2_10_15PfS_ - $_Z10J_EVALUATEPfS_S_$_Z9J_2_10_14PfS_)
$_Z10J_EVALUATEPfS_S_$_Z9J_2_10_14PfS_:
[----:B------:R-:W-:Y:S01]  /*fd10*/  HFMA2 R4, -RZ, RZ, 0, 0 ;  /* 0x00000000ff047431 */ /* 0x000fe200000001ff */
[----:B------:R-:W-:Y:S06]  /*fd20*/  RET.REL.NODEC R20 `(_Z10J_EVALUATEPfS_S_) ;  /* 0xffffff0014b47950 */ /* 0x000fec0003c3ffff */
        .type           $_Z10J_EVALUATEPfS_S_$_Z9J_2_10_15PfS_,@function
        .size           $_Z10J_EVALUATEPfS_S_$_Z9J_2_10_15PfS_,($_Z10J_EVALUATEPfS_S_$_Z9J_2_10_16PfS_ - $_Z10J_EVALUATEPfS_S_$_Z9J_2_10_15PfS_)
$_Z10J_EVALUATEPfS_S_$_Z9J_2_10_15PfS_:
[----:B------:R-:W-:Y:S01]  /*fd30*/  MOV R4, RZ ;  /* 0x000000ff00047202 */ /* 0x000fe20000000f00 */
[----:B------:R-:W-:Y:S06]  /*fd40*/  RET.REL.NODEC R20 `(_Z10J_EVALUATEPfS_S_) ;  /* 0xffffff0014ac7950 */ /* 0x000fec0003c3ffff */
        .type           $_Z10J_EVALUATEPfS_S_$_Z9J_2_10_16PfS_,@function
        .size           $_Z10J_EVALUATEPfS_S_$_Z9J_2_10_16PfS_,($_Z10J_EVALUATEPfS_S_$_Z9J_2_10_17PfS_ - $_Z10J_EVALUATEPfS_S_$_Z9J_2_10_16PfS_)
$_Z10J_EVALUATEPfS_S_$_Z9J_2_10_16PfS_:
[----:B------:R-:W-:Y:S01]  /*fd50*/  IMAD.MOV.U32 R4, RZ, RZ, RZ ;  /* 0x000000ffff047224 */ /* 0x000fe200078e00ff */
[----:B------:R-:W-:Y:S06]  /*fd60*/  RET.REL.NODEC R20 `(_Z10J_EVALUATEPfS_S_) ;  /* 0xffffff0014a47950 */ /* 0x000fec0003c3ffff */
        .type           $_Z10J_EVALUATEPfS_S_$_Z9J_2_10_17PfS_,@function
        .size           $_Z10J_EVALUATEPfS_S_$_Z9J_2_10_17PfS_,($_Z10J_EVALUATEPfS_S_$_Z9J_2_10_18PfS_ - $_Z10J_EVALUATEPfS_S_$_Z9J_2_10_17PfS_)
$_Z10J_EVALUATEPfS_S_$_Z9J_2_10_17PfS_:
[----:B------:R-:W-:Y:S01]  /*fd70*/  HFMA2 R4, -RZ, RZ, 0, 0 ;  /* 0x00000000ff047431 */ /* 0x000fe200000001ff */
[----:B------:R-:W-:Y:S06]  /*fd80*/  RET.REL.NODEC R20 `(_Z10J_EVALUATEPfS_S_) ;  /* 0xffffff00149c7950 */ /* 0x000fec0003c3ffff */
        .type           $_Z10J_EVALUATEPfS_S_$_Z9J_2_10_18PfS_,@function
        .size           $_Z10J_EVALUATEPfS_S_$_Z9J_2_10_18PfS_,($_Z10J_EVALUATEPfS_S_$_Z9J_2_10_19PfS_ - $_Z10J_EVALUATEPfS_S_$_Z9J_2_10_18PfS_)
$_Z10J_EVALUATEPfS_S_$_Z9J_2_10_18PfS_:
        /* <DEDUP_REMOVED lines=10> */
        .type           $_Z10J_EVALUATEPfS_S_$_Z9J_2_10_19PfS_,@function
        .size           $_Z10J_EVALUATEPfS_S_$_Z9J_2_10_19PfS_,($_Z10J_EVALUATEPfS_S_$_Z9J_2_10_20PfS_ - $_Z10J_EVALUATEPfS_S_$_Z9J_2_10_19PfS_)
$_Z10J_EVALUATEPfS_S_$_Z9J_2_10_19PfS_:
[----:B------:R-:W-:Y:S01]  /*fe30*/  IMAD.MOV.U32 R4, RZ, RZ, RZ ;  /* 0x000000ffff047224 */ /* 0x000fe200078e00ff */
[----:B------:R-:W-:Y:S06]  /*fe40*/  RET.REL.NODEC R20 `(_Z10J_EVALUATEPfS_S_) ;  /* 0xffffff00146c7950 */ /* 0x000fec0003c3ffff */
        .type           $_Z10J_EVALUATEPfS_S_$_Z9J_2_10_20PfS_,@function
        .size           $_Z10J_EVALUATEPfS_S_$_Z9J_2_10_20PfS_,($_Z10J_EVALUATEPfS_S_$_Z9J_2_10_21PfS_ - $_Z10J_EVALUATEPfS_S_$_Z9J_2_10_20PfS_)
$_Z10J_EVALUATEPfS_S_$_Z9J_2_10_20PfS_:
[----:B------:R-:W-:Y:S01]  /*fe50*/  HFMA2 R4, -RZ, RZ, 0, 0 ;  /* 0x00000000ff047431 */ /* 0x000fe200000001ff */
[----:B------:R-:W-:Y:S06]  /*fe60*/  RET.REL.NODEC R20 `(_Z10J_EVALUATEPfS_S_) ;  /* 0xffffff0014647950 */ /* 0x000fec0003c3ffff */
        .type           $_Z10J_EVALUATEPfS_S_$_Z9J_2_10_21PfS_,@function
        .size           $_Z10J_EVALUATEPfS_S_$_Z9J_2_10_21PfS_,($_Z10J_EVALUATEPfS_S_$_Z9J_2_11_10PfS_ - $_Z10J_EVALUATEPfS_S_$_Z9J_2_10_21PfS_)
$_Z10J_EVALUATEPfS_S_$_Z9J_2_10_21PfS_:
[----:B------:R-:W-:Y:S01]  /*fe70*/  MOV R4, RZ ;  /* 0x000000ff00047202 */ /* 0x000fe20000000f00 */
[----:B------:R-:W-:Y:S06]  /*fe80*/  RET.REL.NODEC R20 `(_Z10J_EVALUATEPfS_S_) ;  /* 0xffffff00145c7950 */ /* 0x000fec0003c3ffff */
        .type           $_Z10J_EVALUATEPfS_S_$_Z9J_2_11_10PfS_,@function
        .size           $_Z10J_EVALUATEPfS_S_$_Z9J_2_11_10PfS_,($_Z10J_EVALUATEPfS_S_$_Z9J_2_11_11PfS_ - $_Z10J_EVALUATEPfS_S_$_Z9J_2_11_10PfS_)
$_Z10J_EVALUATEPfS_S_$_Z9J_2_11_10PfS_:
[----:B------:R-:W-:Y:S01]  /*fe90*/  IMAD.MOV.U32 R4, RZ, RZ, RZ ;  /* 0x000000ffff047224 */ /* 0x000fe200078e00ff */
[----:B------:R-:W-:Y:S06]  /*fea0*/  RET.REL.NODEC R20 `(_Z10J_EVALUATEPfS_S_) ;  /* 0xffffff0014547950 */ /* 0x000fec0003c3ffff */
        .type           $_Z10J_EVALUATEPfS_S_$_Z9J_2_11_11PfS_,@function
        .size           $_Z10J_EVALUATEPfS_S_$_Z9J_2_11_11PfS_,($_Z10J_EVALUATEPfS_S_$_Z9J_2_11_12PfS_ - $_Z10J_EVALUATEPfS_S_$_Z9J_2_11_11PfS_)
$_Z10J_EVALUATEPfS_S_$_Z9J_2_11_11PfS_:
[----:B------:R-:W-:Y:S01]  /*feb0*/  HFMA2 R4, -RZ, RZ, 0, 0 ;  /* 0x00000000ff047431 */ /* 0x000fe200000001ff */
[----:B------:R-:W-:Y:S06]  /*fec0*/  RET.REL.NODEC R20 `(_Z10J_EVALUATEPfS_S_) ;  /* 0xffffff00144c7950 */ /* 0x000fec0003c3ffff */
        .type           $_Z10J_EVALUATEPfS_S_$_Z9J_2_11_12PfS_,@function
        .size           $_Z10J_EVALUATEPfS_S_$_Z9J_2_11_12PfS_,($_Z10J_EVALUATEPfS_S_$_Z9J_2_11_13PfS_ - $_Z10J_EVALUATEPfS_S_$_Z9J_2_11_12PfS_)
$_Z10J_EVALUATEPfS_S_$_Z9J_2_11_12PfS_:
[----:B------:R-:W-:Y:S01]  /*fed0*/  MOV R4, RZ ;  /* 0x000000ff00047202 */ /* 0x000fe20000000f00 */
[----:B------:R-:W-:Y:S06]  /*fee0*/  RET.REL.NODEC R20 `(_Z10J_EVALUATEPfS_S_) ;  /* 0xffffff0014447950 */ /* 0x000fec0003c3ffff */
        .type           $_Z10J_EVALUATEPfS_S_$_Z9J_2_11_13PfS_,@function
        .size           $_Z10J_EVALUATEPfS_S_$_Z9J_2_11_13PfS_,($_Z10J_EVALUATEPfS_S_$_Z9J_2_11_14PfS_ - $_Z10J_EVALUATEPfS_S_$_Z9J_2_11_13PfS_)
$_Z10J_EVALUATEPfS_S_$_Z9J_2_11_13PfS_:
[----:B------:R-:W-:Y:S01]  /*fef0*/  IMAD.MOV.U32 R4, RZ, RZ, RZ ;  /* 0x000000ffff047224 */ /* 0x000fe200078e00ff */
[----:B------:R-:W-:Y:S06]  /*ff00*/  RET.REL.NODEC R20 `(_Z10J_EVALUATEPfS_S_) ;  /* 0xffffff00143c7950 */ /* 0x000fec0003c3ffff */
        .type           $_Z10J_EVALUATEPfS_S_$_Z9J_2_11_14PfS_,@function
        .size           $_Z10J_EVALUATEPfS_S_$_Z9J_2_11_14PfS_,($_Z10J_EVALUATEPfS_S_$_Z9J_2_11_15PfS_ - $_Z10J_EVALUATEPfS_S_$_Z9J_2_11_14PfS_)
$_Z10J_EVALUATEPfS_S_$_Z9J_2_11_14PfS_:
[----:B------:R-:W-:Y:S01]  /*ff10*/  HFMA2 R4, -RZ, RZ, 0, 0 ;  /* 0x00000000ff047431 */ /* 0x000fe200000001ff */
[----:B------:R-:W-:Y:S06]  /*ff20*/  RET.REL.NODEC R20 `(_Z10J_EVALUATEPfS_S_) ;  /* 0xffffff0014347950 */ /* 0x000fec0003c3ffff */
        .type           $_Z10J_EVALUATEPfS_S_$_Z9J_2_11_15PfS_,@function
        .size           $_Z10J_EVALUATEPfS_S_$_Z9J_2_11_15PfS_,($_Z10J_EVALUATEPfS_S_$_Z9J_2_11_16PfS_ - $_Z10J_EVALUATEPfS_S_$_Z9J_2_11_15PfS_)
$_Z10J_EVALUATEPfS_S_$_Z9J_2_11_15PfS_:
[----:B------:R-:W-:Y:S01]  /*ff30*/  MOV R4, RZ ;  /* 0x000000ff00047202 */ /* 0x000fe20000000f00 */
[----:B------:R-:W-:Y:S06]  /*ff40*/  RET.REL.NODEC R20 `(_Z10J_EVALUATEPfS_S_) ;  /* 0xffffff00142c7950 */ /* 0x000fec0003c3ffff */
        .type           $_Z10J_EVALUATEPfS_S_$_Z9J_2_11_16PfS_,@function
        .size           $_Z10J_EVALUATEPfS_S_$_Z9J_2_11_16PfS_,($_Z10J_EVALUATEPfS_S_$_Z9J_2_11_17PfS_ - $_Z10J_EVALUATEPfS_S_$_Z9J_2_11_16PfS_)
$_Z10J_EVALUATEPfS_S_$_Z9J_2_11_16PfS_:
[----:B------:R-:W-:Y:S01]  /*ff50*/  IMAD.MOV.U32 R4, RZ, RZ, RZ ;  /* 0x000000ffff047224 */ /* 0x000fe200078e00ff */
[----:B------:R-:W-:Y:S06]  /*ff60*/  RET.REL.NODEC R20 `(_Z10J_EVALUATEPfS_S_) ;  /* 0xffffff0014247950 */ /* 0x000fec0003c3ffff */
        .type           $_Z10J_EVALUATEPfS_S_$_Z9J_2_11_17PfS_,@function
        .size           $_Z10J_EVALUATEPfS_S_$_Z9J_2_11_17PfS_,($_Z10J_EVALUATEPfS_S_$_Z9J_2_11_18PfS_ - $_Z10J_EVALUATEPfS_S_$_Z9J_2_11_17PfS_)
$_Z10J_EVALUATEPfS_S_$_Z9J_2_11_17PfS_:
[----:B------:R-:W-:Y:S01]  /*ff70*/  HFMA2 R4, -RZ, RZ, 0, 0 ;  /* 0x00000000ff047431 */ /* 0x000fe200000001ff */
[----:B------:R-:W-:Y:S06]  /*ff80*/  RET.REL.NODEC R20 `(_Z10J_EVALUATEPfS_S_) ;  /* 0xffffff00141c7950 */ /* 0x000fec0003c3ffff */
        .type           $_Z10J_EVALUATEPfS_S_$_Z9J_2_11_18PfS_,@function
        .size           $_Z10J_EVALUATEPfS_S_$_Z9J_2_11_18PfS_,($_Z10J_EVALUATEPfS_S_$_Z9J_2_11_19PfS_ - $_Z10J_EVALUATEPfS_S_$_Z9J_2_11_18PfS_)
$_Z10J_EVALUATEPfS_S_$_Z9J_2_11_18PfS_:
[----:B------:R-:W-:Y:S01]  /*ff90*/  MOV R4, RZ ;  /* 0x000000ff00047202 */ /* 0x000fe20000000f00 */
[----:B------:R-:W-:Y:S06]  /*ffa0*/  RET.REL.NODEC R20 `(_Z10J_EVALUATEPfS_S_) ;  /* 0xffffff0014147950 */ /* 0x000fec0003c3ffff */
        .type           $_Z10J_EVALUATEPfS_S_$_Z9J_2_11_19PfS_,@function
        .size           $_Z10J_EVALUATEPfS_S_$_Z9J_2_11_19PfS_,($_Z10J_EVALUATEPfS_S_$_Z9J_2_11_20PfS_ - $_Z10J_EVALUATEPfS_S_$_Z9J_2_11_19PfS_)
$_Z10J_EVALUATEPfS_S_$_Z9J_2_11_19PfS_:
        /* <DEDUP_REMOVED lines=10> */
        .type           $_Z10J_EVALUATEPfS_S_$_Z9J_2_11_20PfS_,@function
        .size           $_Z10J_EVALUATEPfS_S_$_Z9J_2_11_20PfS_,($_Z10J_EVALUATEPfS_S_$_Z9J_2_11_21PfS_ - $_Z10J_EVALUATEPfS_S_$_Z9J_2_11_20PfS_)
$_Z10J_EVALUATEPfS_S_$_Z9J_2_11_20PfS_:
[----:B------:R-:W-:Y:S01]  /*10050*/  HFMA2 R4, -RZ, RZ, 0, 0 ;  /* 0x00000000ff047431 */ /* 0x000fe200000001ff */
[----:B------:R-:W-:Y:S06]  /*10060*/  RET.REL.NODEC R20 `(_Z10J_EVALUATEPfS_S_) ;  /* 0xfffffefc14e47950 */ /* 0x000fec0003c3ffff */
        .type           $_Z10J_EVALUATEPfS_S_$_Z9J_2_11_21PfS_,@function
        .size           $_Z10J_EVALUATEPfS_S_$_Z9J_2_11_21PfS_,($_Z10J_EVALUATEPfS_S_$_Z9J_2_12_10PfS_ - $_Z10J_EVALUATEPfS_S_$_Z9J_2_11_21PfS_)
$_Z10J_EVALUATEPfS_S_$_Z9J_2_11_21PfS_:
[----:B------:R-:W-:Y:S01]  /*10070*/  MOV R4, RZ ;  /* 0x000000ff00047202 */ /* 0x000fe20000000f00 */
[----:B------:R-:W-:Y:S06]  /*10080*/  RET.REL.NODEC R20 `(_Z10J_EVALUATEPfS_S_) ;  /* 0xfffffefc14dc7950 */ /* 0x000fec0003c3ffff */
        .type           $_Z10J_EVALUATEPfS_S_$_Z9J_2_12_10PfS_,@function
        .size           $_Z10J_EVALUATEPfS_S_$_Z9J_2_12_10PfS_,($_Z10J_EVALUATEPfS_S_$_Z9J_2_12_11PfS_ - $_Z10J_EVALUATEPfS_S_$_Z9J_2_12_10PfS_)
$_Z10J_EVALUATEPfS_S_$_Z9J_2_12_10PfS_:
[----:B------:R-:W-:Y:S01]  /*10090*/  IMAD.MOV.U32 R4, RZ, RZ, RZ ;  /* 0x000000ffff047224 */ /* 0x000fe200078e00ff */
[----:B------:R-:W-:Y:S06]  /*100a0*/  RET.REL.NODEC R20 `(_Z10J_EVALUATEPfS_S_) ;  /* 0xfffffefc14d47950 */ /* 0x000fec0003c3ffff */
        .type           $_Z10J_EVALUATEPfS_S_$_Z9J_2_12_11PfS_,@function
        .size           $_Z10J_EVALUATEPfS_S_$_Z9J_2_12_11PfS_,($_Z10J_EVALUATEPfS_S_$_Z9J_2_12_12PfS_ - $_Z10J_EVALUATEPfS_S_$_Z9J_2_12_11PfS_)
$_Z10J_EVALUATEPfS_S_$_Z9J_2_12_11PfS_:
[----:B------:R-:W-:Y:S01]  /*100b0*/  HFMA2 R4, -RZ, RZ, 0, 0 ;  /* 0x00000000ff047431 */ /* 0x000fe200000001ff */
[----:B------:R-:W-:Y:S06]  /*100c0*/  RET.REL.NODEC R20 `(_Z10J_EVALUATEPfS_S_) ;  /* 0xfffffefc14cc7950 */ /* 0x000fec0003c3ffff */
        .type           $_Z10J_EVALUATEPfS_S_$_Z9J_2_12_12PfS_,@function
        .size           $_Z10J_EVALUATEPfS_S_$_Z9J_2_12_12PfS_,($_Z10J_EVALUATEPfS_S_$_Z9J_2_12_13PfS_ - $_Z10J_EVALUATEPfS_S_$_Z9J_2_12_12PfS_)
$_Z10J_EVALUATEPfS_S_$_Z9J_2_12_12PfS_:
[----:B------:R-:W-:Y:S01]  /*100d0*/  MOV R4, RZ ;  /* 0x000000ff00047202 */ /* 0x000fe20000000f00 */
[----:B------:R-:W-:Y:S06]  /*100e0*/  RET.REL.NODEC R20 `(_Z10J_EVALUATEPfS_S_) ;  /* 0xfffffefc14c47950 */ /* 0x000fec0003c3ffff */
        .type           $_Z10J_EVALUATEPfS_S_$_Z9J_2_12_13PfS_,@function
        .size           $_Z10J_EVALUATEPfS_S_$_Z9J_2_12_13PfS_,($_Z10J_EVALUATEPfS_S_$_Z9J_2_12_14PfS_ - $_Z10J_EVALUATEPfS_S_$_Z9J_2_12_13PfS_)
$_Z10J_EVALUATEPfS_S_$_Z9J_2_12_13PfS_:
[----:B------:R-:W-:Y:S01]  /*100f0*/  IMAD.MOV.U32 R4, RZ, RZ, RZ ;  /* 0x000000ffff047224 */ /* 0x000fe200078e00ff */
[----:B------:R-:W-:Y:S06]  /*10100*/  RET.REL.NODEC R20 `(_Z10J_EVALUATEPfS_S_) ;  /* 0xfffffefc14bc7950 */ /* 0x000fec0003c3ffff */
        .type           $_Z10J_EVALUATEPfS_S_$_Z9J_2_12_14PfS_,@function
        .size           $_Z10J_EVALUATEPfS_S_$_Z9J_2_12_14PfS_,($_Z10J_EVALUATEPfS_S_$_Z9J_2_12_15PfS_ - $_Z10J_EVALUATEPfS_S_$_Z9J_2_12_14PfS_)
$_Z10J_EVALUATEPfS_S_$_Z9J_2_12_14PfS_:
[----:B------:R-:W-:Y:S01]  /*10110*/  HFMA2 R4, -RZ, RZ, 0, 0 ;  /* 0x00000000ff047431 */ /* 0x000fe200000001ff */
[----:B------:R-:W-:Y:S06]  /*10120*/  RET.REL.NODEC R20 `(_Z10J_EVALUATEPfS_S_) ;  /* 0xfffffefc14b47950 */ /* 0x000fec0003c3ffff */
        .type           $_Z10J_EVALUATEPfS_S_$_Z9J_2_12_15PfS_,@function
        .size           $_Z10J_EVALUATEPfS_S_$_Z9J_2_12_15PfS_,($_Z10J_EVALUATEPfS_S_$_Z9J_2_12_16PfS_ - $_Z10J_EVALUATEPfS_S_$_Z9J_2_12_15PfS_)
$_Z10J_EVALUATEPfS_S_$_Z9J_2_12_15PfS_:
[----:B------:R-:W-:Y:S01]  /*10130*/  MOV R4, RZ ;  /* 0x000000ff00047202 */ /* 0x000fe20000000f00 */
[----:B------:R-:W-:Y:S06]  /*10140*/  RET.REL.NODEC R20 `(_Z10J_EVALUATEPfS_S_) ;  /* 0xfffffefc14ac7950 */ /* 0x000fec0003c3ffff */
        .type           $_Z10J_EVALUATEPfS_S_$_Z9J_2_12_16PfS_,@function
        .size           $_Z10J_EVALUATEPfS_S_$_Z9J_2_12_16PfS_,($_Z10J_EVALUATEPfS_S_$_Z9J_2_12_17PfS_ - $_Z10J_EVALUATEPfS_S_$_Z9J_2_12_16PfS_)
$_Z10J_EVALUATEPfS_S_$_Z9J_2_12_16PfS_:
[----:B------:R-:W-:Y:S01]  /*10150*/  IMAD.MOV.U32 R4, RZ, RZ, RZ ;  /* 0x000000ffff047224 */ /* 0x000fe200078e00ff */
[----:B------:R-:W-:Y:S06]  /*10160*/  RET.REL.NODEC R20 `(_Z10J_EVALUATEPfS_S_) ;  /* 0xfffffefc14a47950 */ /* 0x000fec0003c3ffff */
        .type           $_Z10J_EVALUATEPfS_S_$_Z9J_2_12_17PfS_,@function
        .size           $_Z10J_EVALUATEPfS_S_$_Z9J_2_12_17PfS_,($_Z10J_EVALUATEPfS_S_$_Z9J_2_12_18PfS_ - $_Z10J_EVALUATEPfS_S_$_Z9J_2_12_17PfS_)
$_Z10J_EVALUATEPfS_S_$_Z9J_2_12_17PfS_:
[----:B------:R-:W-:Y:S01]  /*10170*/  HFMA2 R4, -RZ, RZ, 0, 0 ;  /* 0x00000000ff047431 */ /* 0x000fe200000001ff */
[----:B------:R-:W-:Y:S06]  /*10180*/  RET.REL.NODEC R20 `(_Z10J_EVALUATEPfS_S_) ;  /* 0xfffffefc149c7950 */ /* 0x000fec0003c3ffff */
        .type           $_Z10J_EVALUATEPfS_S_$_Z9J_2_12_18PfS_,@function
        .size           $_Z10J_EVALUATEPfS_S_$_Z9J_2_12_18PfS_,($_Z10J_EVALUATEPfS_S_$_Z9J_2_12_19PfS_ - $_Z10J_EVALUATEPfS_S_$_Z9J_2_12_18PfS_)
$_Z10J_EVALUATEPfS_S_$_Z9J_2_12_18PfS_:
[----:B------:R-:W-:Y:S01]  /*10190*/  MOV R4, RZ ;  /* 0x000000ff00047202 */ /* 0x000fe20000000f00 */
[----:B------:R-:W-:Y:S06]  /*101a0*/  RET.REL.NODEC R20 `(_Z10J_EVALUATEPfS_S_) ;  /* 0xfffffefc14947950 */ /* 0x000fec0003c3ffff */
        .type           $_Z10J_EVALUATEPfS_S_$_Z9J_2_12_19PfS_,@function
        .size           $_Z10J_EVALUATEPfS_S_$_Z9J_2_12_19PfS_,($_Z10J_EVALUATEPfS_S_$_Z9J_2_12_20PfS_ - $_Z10J_EVALUATEPfS_S_$_Z9J_2_12_19PfS_)
$_Z10J_EVALUATEPfS_S_$_Z9J_2_12_19PfS_:
[----:B------:R-:W-:Y:S01]  /*101b0*/  IMAD.MOV.U32 R4, RZ, RZ, RZ ;  /* 0x000000ffff047224 */ /* 0x000fe200078e00ff */
[----:B------:R-:W-:Y:S06]  /*101c0*/  RET.REL.NODEC R20 `(_Z10J_EVALUATEPfS_S_) ;  /* 0xfffffefc148c7950 */ /* 0x000fec0003c3ffff */
        .type           $_Z10J_EVALUATEPfS_S_$_Z9J_2_12_20PfS_,@function
        .size           $_Z10J_EVALUATEPfS_S_$_Z9J_2_12_20PfS_,($_Z10J_EVALUATEPfS_S_$_Z9J_2_12_21PfS_ - $_Z10J_EVALUATEPfS_S_$_Z9J_2_12_20PfS_)
$_Z10J_EVALUATEPfS_S_$_Z9J_2_12_20PfS_:
        /* <DEDUP_REMOVED lines=10> */
        .type           $_Z10J_EVALUATEPfS_S_$_Z9J_2_12_21PfS_,@function
        .size           $_Z10J_EVALUATEPfS_S_$_Z9J_2_12_21PfS_,($_Z10J_EVALUATEPfS_S_$_Z9J_2_13_10PfS_ - $_Z10J_EVALUATEPfS_S_$_Z9J_2_12_21PfS_)
$_Z10J_EVALUATEPfS_S_$_Z9J_2_12_21PfS_:
[----:B------:R-:W-:Y:S01]  /*10270*/  HFMA2 R4, -RZ, RZ, 0, 0 ;  /* 0x00000000ff047431 */ /* 0x000fe200000001ff */
[----:B------:R-:W-:Y:S06]  /*10280*/  RET.REL.NODEC R20 `(_Z10J_EVALUATEPfS_S_) ;  /* 0xfffffefc145c7950 */ /* 0x000fec0003c3ffff */
        .type           $_Z10J_EVALUATEPfS_S_$_Z9J_2_13_10PfS_,@function
        .size           $_Z10J_EVALUATEPfS_S_$_Z9J_2_13_10PfS_,($_Z10J_EVALUATEPfS_S_$_Z9J_2_13_11PfS_ - $_Z10J_EVALUATEPfS_S_$_Z9J_2_13_10PfS_)
$_Z10J_EVALUATEPfS_S_$_Z9J_2_13_10PfS_:
[----:B------:R-:W-:Y:S01]  /*10290*/  IMAD.MOV.U32 R4, RZ, RZ, RZ ;  /* 0x000000ffff047224 */ /* 0x000fe200078e00ff */
[----:B------:R-:W-:Y:S06]  /*102a0*/  RET.REL.NODEC R20 `(_Z10J_EVALUATEPfS_S_) ;  /* 0xfffffefc14547950 */ /* 0x000fec0003c3ffff */
        .type           $_Z10J_EVALUATEPfS_S_$_Z9J_2_13_11PfS_,@function
        .size           $_Z10J_EVALUATEPfS_S_$_Z9J_2_13_11PfS_,($_Z10J_EVALUATEPfS_S_$_Z9J_2_13_12PfS_ - $_Z10J_EVALUATEPfS_S_$_Z9J_2_13_11PfS_)
$_Z10J_EVALUATEPfS_S_$_Z9J_2_13_11PfS_:
[----:B------:R-:W-:Y:S01]  /*102b0*/  MOV R4, RZ ;  /* 0x000000ff00047202 */ /* 0x000fe20000000f00 */
[----:B------:R-:W-:Y:S06]  /*102c0*/  RET.REL.NODEC R20 `(_Z10J_EVALUATEPfS_S_) ;  /* 0xfffffefc144c7950 */ /* 0x000fec0003c3ffff */
        .type           $_Z10J_EVALUATEPfS_S_$_Z9J_2_13_12PfS_,@function
        .size           $_Z10J_EVALUATEPfS_S_$_Z9J_2_13_12PfS_,($_Z10J_EVALUATEPfS_S_$_Z9J_2_13_13PfS_ - $_Z10J_EVALUATEPfS_S_$_Z9J_2_13_12PfS_)
$_Z10J_EVALUATEPfS_S_$_Z9J_2_13_12PfS_:
[----:B------:R-:W-:Y:S01]  /*102d0*/  HFMA2 R4, -RZ, RZ, 0, 0 ;  /* 0x00000000ff047431 */ /* 0x000fe200000001ff */
[----:B------:R-:W-:Y:S06]  /*102e0*/  RET.REL.NODEC R20 `(_Z10J_EVALUATEPfS_S_) ;  /* 0xfffffefc14447950 */ /* 0x000fec0003c3ffff */
        .type           $_Z10J_EVALUATEPfS_S_$_Z9J_2_13_13PfS_,@function
        .size           $_Z10J_EVALUATEPfS_S_$_Z9J_2_13_13PfS_,($_Z10J_EVALUATEPfS_S_$_Z9J_2_13_14PfS_ - $_Z10J_EVALUATEPfS_S_$_Z9J_2_13_13PfS_)
$_Z10J_EVALUATEPfS_S_$_Z9J_2_13_13PfS_:
[----:B------:R-:W-:Y:S01]  /*102f0*/  IMAD.MOV.U32 R4, RZ, RZ, RZ ;  /* 0x000000ffff047224 */ /* 0x000fe200078e00ff */
[----:B------:R-:W-:Y:S06]  /*10300*/  RET.REL.NODEC R20 `(_Z10J_EVALUATEPfS_S_) ;  /* 0xfffffefc143c7950 */ /* 0x000fec0003c3ffff */
        .type           $_Z10J_EVALUATEPfS_S_$_Z9J_2_13_14PfS_,@function
        .size           $_Z10J_EVALUATEPfS_S_$_Z9J_2_13_14PfS_,($_Z10J_EVALUATEPfS_S_$_Z9J_2_13_15PfS_ - $_Z10J_EVALUATEPfS_S_$_Z9J_2_13_14PfS_)
$_Z10J_EVALUATEPfS_S_$_Z9J_2_13_14PfS_:
[----:B------:R-:W-:Y:S01]  /*10310*/  MOV R4, RZ ;  /* 0x000000ff00047202 */ /* 0x000fe20000000f00 */
[----:B------:R-:W-:Y:S06]  /*10320*/  RET.REL.NODEC R20 `(_Z10J_EVALUATEPfS_S_) ;  /* 0xfffffefc14347950 */ /* 0x000fec0003c3ffff */
        .type           $_Z10J_EVALUATEPfS_S_$_Z9J_2_13_15PfS_,@function
        .size           $_Z10J_EVALUATEPfS_S_$_Z9J_2_13_15PfS_,($_Z10J_EVALUATEPfS_S_$_Z9J_2_13_16PfS_ - $_Z10J_EVALUATEPfS_S_$_Z9J_2_13_15PfS_)
$_Z10J_EVALUATEPfS_S_$_Z9J_2_13_15PfS_:
[----:B------:R-:W-:Y:S01]  /*10330*/  HFMA2 R4, -RZ, RZ, 0, 0 ;  /* 0x00000000ff047431 */ /* 0x000fe200000001ff */
[----:B------:R-:W-:Y:S06]  /*10340*/  RET.REL.NODEC R20 `(_Z10J_EVALUATEPfS_S_) ;  /* 0xfffffefc142c7950 */ /* 0x000fec0003c3ffff */
        .type           $_Z10J_EVALUATEPfS_S_$_Z9J_2_13_16PfS_,@function
        .size           $_Z10J_EVALUATEPfS_S_$_Z9J_2_13_16PfS_,($_Z10J_EVALUATEPfS_S_$_Z9J_2_13_17PfS_ - $_Z10J_EVALUATEPfS_S_$_Z9J_2_13_16PfS_)
$_Z10J_EVALUATEPfS_S_$_Z9J_2_13_16PfS_:
[----:B------:R-:W-:Y:S01]  /*10350*/  IMAD.MOV.U32 R4, RZ, RZ, RZ ;  /* 0x000000ffff047224 */ /* 0x000fe200078e00ff */
[----:B------:R-:W-:Y:S06]  /*10360*/  RET.REL.NODEC R20 `(_Z10J_EVALUATEPfS_S_) ;  /* 0xfffffefc14247950 */ /* 0x000fec0003c3ffff */
        .type           $_Z10J_EVALUATEPfS_S_$_Z9J_2_13_17PfS_,@function
        .size           $_Z10J_EVALUATEPfS_S_$_Z9J_2_13_17PfS_,($_Z10J_EVALUATEPfS_S_$_Z9J_2_13_18PfS_ - $_Z10J_EVALUATEPfS_S_$_Z9J_2_13_17PfS_)
$_Z10J_EVALUATEPfS_S_$_Z9J_2_13_17PfS_:
[----:B------:R-:W-:Y:S01]  /*10370*/  MOV R4, RZ ;  /* 0x000000ff00047202 */ /* 0x000fe20000000f00 */
[----:B------:R-:W-:Y:S06]  /*10380*/  RET.REL.NODEC R20 `(_Z10J_EVALUATEPfS_S_) ;  /* 0xfffffefc141c7950 */ /* 0x000fec0003c3ffff */
        .type           $_Z10J_EVALUATEPfS_S_$_Z9J_2_13_18PfS_,@function
        .size           $_Z10J_EVALUATEPfS_S_$_Z9J_2_13_18PfS_,($_Z10J_EVALUATEPfS_S_$_Z9J_2_13_19PfS_ - $_Z10J_EVALUATEPfS_S_$_Z9J_2_13_18PfS_)
$_Z10J_EVALUATEPfS_S_$_Z9J_2_13_18PfS_:
[----:B------:R-:W-:Y:S01]  /*10390*/  HFMA2 R4, -RZ, RZ, 0, 0 ;  /* 0x00000000ff047431 */ /* 0x000fe200000001ff */
[----:B------:R-:W-:Y:S06]  /*103a0*/  RET.REL.NODEC R20 `(_Z10J_EVALUATEPfS_S_) ;  /* 0xfffffefc14147950 */ /* 0x000fec0003c3ffff */
        .type           $_Z10J_EVALUATEPfS_S_$_Z9J_2_13_19PfS_,@function
        .size           $_Z10J_EVALUATEPfS_S_$_Z9J_2_13_19PfS_,($_Z10J_EVALUATEPfS_S_$_Z9J_2_13_20PfS_ - $_Z10J_EVALUATEPfS_S_$_Z9J_2_13_19PfS_)
$_Z10J_EVALUATEPfS_S_$_Z9J_2_13_19PfS_:
[----:B------:R-:W-:Y:S01]  /*103b0*/  IMAD.MOV.U32 R4, RZ, RZ, RZ ;  /* 0x000000ffff047224 */ /* 0x000fe200078e00ff */
[----:B------:R-:W-:Y:S06]  /*103c0*/  RET.REL.NODEC R20 `(_Z10J_EVALUATEPfS_S_) ;  /* 0xfffffefc140c7950 */ /* 0x000fec0003c3ffff */
        .type           $_Z10J_EVALUATEPfS_S_$_Z9J_2_13_20PfS_,@function
        .size           $_Z10J_EVALUATEPfS_S_$_Z9J_2_13_20PfS_,($_Z10J_EVALUATEPfS_S_$_Z9J_2_13_21PfS_ - $_Z10J_EVALUATEPfS_S_$_Z9J_2_13_20PfS_)
$_Z10J_EVALUATEPfS_S_$_Z9J_2_13_20PfS_:
[----:B------:R-:W-:Y:S01]  /*103d0*/  MOV R4, RZ ;  /* 0x000000ff00047202 */ /* 0x000fe20000000f00 */
[----:B------:R-:W-:Y:S06]  /*103e0*/  RET.REL.NODEC R20 `(_Z10J_EVALUATEPfS_S_) ;  /* 0xfffffefc14047950 */ /* 0x000fec0003c3ffff */
        .type           $_Z10J_EVALUATEPfS_S_$_Z9J_2_13_21PfS_,@function
        .size           $_Z10J_EVALUATEPfS_S_$_Z9J_2_13_21PfS_,($_Z10J_EVALUATEPfS_S_$_Z9J_2_14_10PfS_ - $_Z10J_EVALUATEPfS_S_$_Z9J_2_13_21PfS_)
$_Z10J_EVALUATEPfS_S_$_Z9J_2_13_21PfS_:
        /* <DEDUP_REMOVED lines=10> */
        .type           $_Z10J_EVALUATEPfS_S_$_Z9J_2_14_10PfS_,@function
        .size           $_Z10J_EVALUATEPfS_S_$_Z9J_2_14_10PfS_,($_Z10J_EVALUATEPfS_S_$_Z9J_2_14_11PfS_ - $_Z10J_EVALUATEPfS_S_$_Z9J_2_14_10PfS_)
$_Z10J_EVALUATEPfS_S_$_Z9J_2_14_10PfS_:
[----:B------:R-:W-:Y:S01]  /*10490*/  IMAD.MOV.U32 R4, RZ, RZ, RZ ;  /* 0x000000ffff047224 */ /* 0x000fe200078e00ff */
[----:B------:R-:W-:Y:S06]  /*104a0*/  RET.REL.NODEC R20 `(_Z10J_EVALUATEPfS_S_) ;  /* 0xfffffef814d47950 */ /* 0x000fec0003c3ffff */
        .type           $_Z10J_EVALUATEPfS_S_$_Z9J_2_14_11PfS_,@function
        .size           $_Z10J_EVALUATEPfS_S_$_Z9J_2_14_11PfS_,($_Z10J_EVALUATEPfS_S_$_Z9J_2_14_12PfS_ - $_Z10J_EVALUATEPfS_S_$_Z9J_2_14_11PfS_)
$_Z10J_EVALUATEPfS_S_$_Z9J_2_14_11PfS_:
[----:B------:R-:W-:Y:S01]  /*104b0*/  HFMA2 R4, -RZ, RZ, 0, 0 ;  /* 0x00000000ff047431 */ /* 0x000fe200000001ff */
[----:B------:R-:W-:Y:S06]  /*104c0*/  RET.REL.NODEC R20 `(_Z10J_EVALUATEPfS_S_) ;  /* 0xfffffef814cc7950 */ /* 0x000fec0003c3ffff */
        .type           $_Z10J_EVALUATEPfS_S_$_Z9J_2_14_12PfS_,@function
        .size           $_Z10J_EVALUATEPfS_S_$_Z9J_2_14_12PfS_,($_Z10J_EVALUATEPfS_S_$_Z9J_2_14_13PfS_ - $_Z10J_EVALUATEPfS_S_$_Z9J_2_14_12PfS_)
$_Z10J_EVALUATEPfS_S_$_Z9J_2_14_12PfS_:
[----:B------:R-:W-:Y:S01]  /*104d0*/  MOV R4, RZ ;  /* 0x000000ff00047202 */ /* 0x000fe20000000f00 */
[----:B------:R-:W-:Y:S06]  /*104e0*/  RET.REL.NODEC R20 `(_Z10J_EVALUATEPfS_S_) ;  /* 0xfffffef814c47950 */ /* 0x000fec0003c3ffff */
        .type           $_Z10J_EVALUATEPfS_S_$_Z9J_2_14_13PfS_,@function
        .size           $_Z10J_EVALUATEPfS_S_$_Z9J_2_14_13PfS_,($_Z10J_EVALUATEPfS_S_$_Z9J_2_14_14PfS_ - $_Z10J_EVALUATEPfS_S_$_Z9J_2_14_13PfS_)
$_Z10J_EVALUATEPfS_S_$_Z9J_2_14_13PfS_:
[----:B------:R-:W-:Y:S01]  /*104f0*/  IMAD.MOV.U32 R4, RZ, RZ, RZ ;  /* 0x000000ffff047224 */ /* 0x000fe200078e00ff */
[----:B------:R-:W-:Y:S06]  /*10500*/  RET.REL.NODEC R20 `(_Z10J_EVALUATEPfS_S_) ;  /* 0xfffffef814bc7950 */ /* 0x000fec0003c3ffff */
        .type           $_Z10J_EVALUATEPfS_S_$_Z9J_2_14_14PfS_,@function
        .size           $_Z10J_EVALUATEPfS_S_$_Z9J_2_14_14PfS_,($_Z10J_EVALUATEPfS_S_$_Z9J_2_14_15PfS_ - $_Z10J_EVALUATEPfS_S_$_Z9J_2_14_14PfS_)
$_Z10J_EVALUATEPfS_S_$_Z9J_2_14_14PfS_:
        /* <DEDUP_REMOVED lines=10> */
        .type           $_Z10J_EVALUATEPfS_S_$_Z9J_2_14_15PfS_,@function
        .size           $_Z10J_EVALUATEPfS_S_$_Z9J_2_14_15PfS_,($_Z10J_EVALUATEPfS_S_$_Z9J_2_14_16PfS_ - $_Z10J_EVALUATEPfS_S_$_Z9J_2_14_15PfS_)
$_Z10J_EVALUATEPfS_S_$_Z9J_2_14_15PfS_:
[----:B------:R-:W-:Y:S01]  /*105b0*/  HFMA2 R4, -RZ, RZ, 0, 0 ;  /* 0x00000000ff047431 */ /* 0x000fe200000001ff */
[----:B------:R-:W-:Y:S06]  /*105c0*/  RET.REL.NODEC R20 `(_Z10J_EVALUATEPfS_S_) ;  /* 0xfffffef8148c7950 */ /* 0x000fec0003c3ffff */
        .type           $_Z10J_EVALUATEPfS_S_$_Z9J_2_14_16PfS_,@function
        .size           $_Z10J_EVALUATEPfS_S_$_Z9J_2_14_16PfS_,($_Z10J_EVALUATEPfS_S_$_Z9J_2_14_17PfS_ - $_Z10J_EVALUATEPfS_S_$_Z9J_2_14_16PfS_)
$_Z10J_EVALUATEPfS_S_$_Z9J_2_14_16PfS_:
[----:B------:R-:W-:Y:S01]  /*105d0*/  IMAD.MOV.U32 R4, RZ, RZ, RZ ;  /* 0x000000ffff047224 */ /* 0x000fe200078e00ff */
[----:B------:R-:W-:Y:S06]  /*105e0*/  RET.REL.NODEC R20 `(_Z10J_EVALUATEPfS_S_) ;  /* 0xfffffef814847950 */ /* 0x000fec0003c3ffff */
        .type           $_Z10J_EVALUATEPfS_S_$_Z9J_2_14_17PfS_,@function
        .size           $_Z10J_EVALUATEPfS_S_$_Z9J_2_14_17PfS_,($_Z10J_EVALUATEPfS_S_$_Z9J_2_14_18PfS_ - $_Z10J_EVALUATEPfS_S_$_Z9J_2_14_17PfS_)
$_Z10J_EVALUATEPfS_S_$_Z9J_2_14_17PfS_:
[----:B------:R-:W-:Y:S01]  /*105f0*/  MOV R4, RZ ;  /* 0x000000ff00047202 */ /* 0x000fe20000000f00 */
[----:B------:R-:W-:Y:S06]  /*10600*/  RET.REL.NODEC R20 `(_Z10J_EVALUATEPfS_S_) ;  /* 0xfffffef8147c7950 */ /* 0x000fec0003c3ffff */
        .type           $_Z10J_EVALUATEPfS_S_$_Z9J_2_14_18PfS_,@function
        .size           $_Z10J_EVALUATEPfS_S_$_Z9J_2_14_18PfS_,($_Z10J_EVALUATEPfS_S_$_Z9J_2_14_19PfS_ - $_Z10J_EVALUATEPfS_S_$_Z9J_2_14_18PfS_)
$_Z10J_EVALUATEPfS_S_$_Z9J_2_14_18PfS_:
[----:B------:R-:W-:Y:S01]  /*10610*/  HFMA2 R4, -RZ, RZ, 0, 0 ;  /* 0x00000000ff047431 */ /* 0x000fe200000001ff */
[----:B------:R-:W-:Y:S06]  /*10620*/  RET.REL.NODEC R20 `(_Z10J_EVALUATEPfS_S_) ;  /* 0xfffffef814747950 */ /* 0x000fec0003c3ffff */
        .type           $_Z10J_EVALUATEPfS_S_$_Z9J_2_14_19PfS_,@function
        .size           $_Z10J_EVALUATEPfS_S_$_Z9J_2_14_19PfS_,($_Z10J_EVALUATEPfS_S_$_Z9J_2_14_20PfS_ - $_Z10J_EVALUATEPfS_S_$_Z9J_2_14_19PfS_)
$_Z10J_EVALUATEPfS_S_$_Z9J_2_14_19PfS_:
[----:B------:R-:W-:Y:S01]  /*10630*/  IMAD.MOV.U32 R4, RZ, RZ, RZ ;  /* 0x000000ffff047224 */ /* 0x000fe200078e00ff */
[----:B------:R-:W-:Y:S06]  /*10640*/  RET.REL.NODEC R20 `(_Z10J_EVALUATEPfS_S_) ;  /* 0xfffffef8146c7950 */ /* 0x000fec0003c3ffff */
        .type           $_Z10J_EVALUATEPfS_S_$_Z9J_2_14_20PfS_,@function
        .size           $_Z10J_EVALUATEPfS_S_$_Z9J_2_14_20PfS_,($_Z10J_EVALUATEPfS_S_$_Z9J_2_14_21PfS_ - $_Z10J_EVALUATEPfS_S_$_Z9J_2_14_20PfS_)
$_Z10J_EVALUATEPfS_S_$_Z9J_2_14_20PfS_:
[----:B------:R-:W-:Y:S01]  /*10650*/  MOV R4, RZ ;  /* 0x000000ff00047202 */ /* 0x000fe20000000f00 */
[----:B------:R-:W-:Y:S06]  /*10660*/  RET.REL.NODEC R20 `(_Z10J_EVALUATEPfS_S_) ;  /* 0xfffffef814647950 */ /* 0x000fec0003c3ffff */
        .type           $_Z10J_EVALUATEPfS_S_$_Z9J_2_14_21PfS_,@function
        .size           $_Z10J_EVALUATEPfS_S_$_Z9J_2_14_21PfS_,($_Z10J_EVALUATEPfS_S_$_Z9J_2_15_10PfS_ - $_Z10J_EVALUATEPfS_S_$_Z9J_2_14_21PfS_)
$_Z10J_EVALUATEPfS_S_$_Z9J_2_14_21PfS_:
[----:B------:R-:W-:Y:S01]  /*10670*/  HFMA2 R4, -RZ, RZ, 0, 0 ;  /* 0x00000000ff047431 */ /* 0x000fe200000001ff */
[----:B------:R-:W-:Y:S06]  /*10680*/  RET.REL.NODEC R20 `(_Z10J_EVALUATEPfS_S_) ;  /* 0xfffffef8145c7950 */ /* 0x000fec0003c3ffff */
        .type           $_Z10J_EVALUATEPfS_S_$_Z9J_2_15_10PfS_,@function
        .size           $_Z10J_EVALUATEPfS_S_$_Z9J_2_15_10PfS_,($_Z10J_EVALUATEPfS_S_$_Z9J_2_15_11PfS_ - $_Z10J_EVALUATEPfS_S_$_Z9J_2_15_10PfS_)
$_Z10J_EVALUATEPfS_S_$_Z9J_2_15_10PfS_:
[----:B------:R-:W-:Y:S01]  /*10690*/  IMAD.MOV.U32 R4, RZ, RZ, RZ ;  /* 0x000000ffff047224 */ /* 0x000fe200078e00ff */
[----:B------:R-:W-:Y:S06]  /*106a0*/  RET.REL.NODEC R20 `(_Z10J_EVALUATEPfS_S_) ;  /* 0xfffffef814547950 */ /* 0x000fec0003c3ffff */
        .type           $_Z10J_EVALUATEPfS_S_$_Z9J_2_15_11PfS_,@function
        .size           $_Z10J_EVALUATEPfS_S_$_Z9J_2_15_11PfS_,($_Z10J_EVALUATEPfS_S_$_Z9J_2_15_12PfS_ - $_Z10J_EVALUATEPfS_S_$_Z9J_2_15_11PfS_)
$_Z10J_EVALUATEPfS_S_$_Z9J_2_15_11PfS_:
[----:B------:R-:W-:Y:S01]  /*106b0*/  MOV R4, RZ ;  /* 0x000000ff00047202 */ /* 0x000fe20000000f00 */
[----:B------:R-:W-:Y:S06]  /*106c0*/  RET.REL.NODEC R20 `(_Z10J_EVALUATEPfS_S_) ;  /* 0xfffffef8144c7950 */ /* 0x000fec0003c3ffff */
        .type           $_Z10J_EVALUATEPfS_S_$_Z9J_2_15_12PfS_,@function
        .size           $_Z10J_EVALUATEPfS_S_$_Z9J_2_15_12PfS_,($_Z10J_EVALUATEPfS_S_$_Z9J_2_15_13PfS_ - $_Z10J_EVALUATEPfS_S_$_Z9J_2_15_12PfS_)
$_Z10J_EVALUATEPfS_S_$_Z9J_2_15_12PfS_:
[----:B------:R-:W-:Y:S01]  /*106d0*/  HFMA2 R4, -RZ, RZ, 0, 0 ;  /* 0x00000000ff047431 */ /* 0x000fe200000001ff */
[----:B------:R-:W-:Y:S06]  /*106e0*/  RET.REL.NODEC R20 `(_Z10J_EVALUATEPfS_S_) ;  /* 0xfffffef814447950 */ /* 0x000fec0003c3ffff */
        .type           $_Z10J_EVALUATEPfS_S_$_Z9J_2_15_13PfS_,@function
        .size           $_Z10J_EVALUATEPfS_S_$_Z9J_2_15_13PfS_,($_Z10J_EVALUATEPfS_S_$_Z9J_2_15_14PfS_ - $_Z10J_EVALUATEPfS_S_$_Z9J_2_15_13PfS_)
$_Z10J_EVALUATEPfS_S_$_Z9J_2_15_13PfS_:
[----:B------:R-:W-:Y:S01]  /*106f0*/  IMAD.MOV.U32 R4, RZ, RZ, RZ ;  /* 0x000000ffff047224 */ /* 0x000fe200078e00ff */
[----:B------:R-:W-:Y:S06]  /*10700*/  RET.REL.NODEC R20 `(_Z10J_EVALUATEPfS_S_) ;  /* 0xfffffef8143c7950 */ /* 0x000fec0003c3ffff */
        .type           $_Z10J_EVALUATEPfS_S_$_Z9J_2_15_14PfS_,@function
        .size           $_Z10J_EVALUATEPfS_S_$_Z9J_2_15_14PfS_,($_Z10J_EVALUATEPfS_S_$_Z9J_2_15_15PfS_ - $_Z10J_EVALUATEPfS_S_$_Z9J_2_15_14PfS_)
$_Z10J_EVALUATEPfS_S_$_Z9J_2_15_14PfS_:
[----:B------:R-:W-:Y:S01]  /*10710*/  MOV R4, RZ ;  /* 0x000000ff00047202 */ /* 0x000fe20000000f00 */
[----:B------:R-:W-:Y:S06]  /*10720*/  RET.REL.NODEC R20 `(_Z10J_EVALUATEPfS_S_) ;  /* 0xfffffef814347950 */ /* 0x000fec0003c3ffff */
        .type           $_Z10J_EVALUATEPfS_S_$_Z9J_2_15_15PfS_,@function
        .size           $_Z10J_EVALUATEPfS_S_$_Z9J_2_15_15PfS_,($_Z10J_EVALUATEPfS_S_$_Z9J_2_15_16PfS_ - $_Z10J_EVALUATEPfS_S_$_Z9J_2_15_15PfS_)
$_Z10J_EVALUATEPfS_S_$_Z9J_2_15_15PfS_:
        /* <DEDUP_REMOVED lines=10> */
        .type           $_Z10J_EVALUATEPfS_S_$_Z9J_2_15_16PfS_,@function
        .size           $_Z10J_EVALUATEPfS_S_$_Z9J_2_15_16PfS_,($_Z10J_EVALUATEPfS_S_$_Z9J_2_15_17PfS_ - $_Z10J_EVALUATEPfS_S_$_Z9J_2_15_16PfS_)
$_Z10J_EVALUATEPfS_S_$_Z9J_2_15_16PfS_:
[----:B------:R-:W-:Y:S01]  /*107d0*/  IMAD.MOV.U32 R4, RZ, RZ, RZ ;  /* 0x000000ffff047224 */ /* 0x000fe200078e00ff */
[----:B------:R-:W-:Y:S06]  /*107e0*/  RET.REL.NODEC R20 `(_Z10J_EVALUATEPfS_S_) ;  /* 0xfffffef814047950 */ /* 0x000fec0003c3ffff */
        .type           $_Z10J_EVALUATEPfS_S_$_Z9J_2_15_17PfS_,@function
        .size           $_Z10J_EVALUATEPfS_S_$_Z9J_2_15_17PfS_,($_Z10J_EVALUATEPfS_S_$_Z9J_2_15_18PfS_ - $_Z10J_EVALUATEPfS_S_$_Z9J_2_15_17PfS_)
$_Z10J_EVALUATEPfS_S_$_Z9J_2_15_17PfS_:
[----:B------:R-:W-:Y:S01]  /*107f0*/  HFMA2 R4, -RZ, RZ, 0, 0 ;  /* 0x00000000ff047431 */ /* 0x000fe200000001ff */
[----:B------:R-:W-:Y:S06]  /*10800*/  RET.REL.NODEC R20 `(_Z10J_EVALUATEPfS_S_) ;  /* 0xfffffef414fc7950 */ /* 0x000fec0003c3ffff */
        .type           $_Z10J_EVALUATEPfS_S_$_Z9J_2_15_18PfS_,@function
        .size           $_Z10J_EVALUATEPfS_S_$_Z9J_2_15_18PfS_,($_Z10J_EVALUATEPfS_S_$_Z9J_2_15_19PfS_ - $_Z10J_EVALUATEPfS_S_$_Z9J_2_15_18PfS_)
$_Z10J_EVALUATEPfS_S_$_Z9J_2_15_18PfS_:
[----:B------:R-:W-:Y:S01]  /*10810*/  MOV R4, RZ ;  /* 0x000000ff00047202 */ /* 0x000fe20000000f00 */
[----:B------:R-:W-:Y:S06]  /*10820*/  RET.REL.NODEC R20 `(_Z10J_EVALUATEPfS_S_) ;  /* 0xfffffef414f47950 */ /* 0x000fec0003c3ffff */
        .type           $_Z10J_EVALUATEPfS_S_$_Z9J_2_15_19PfS_,@function
        .size           $_Z10J_EVALUATEPfS_S_$_Z9J_2_15_19PfS_,($_Z10J_EVALUATEPfS_S_$_Z9J_2_15_20PfS_ - $_Z10J_EVALUATEPfS_S_$_Z9J_2_15_19PfS_)
$_Z10J_EVALUATEPfS_S_$_Z9J_2_15_19PfS_:
[----:B------:R-:W-:Y:S01]  /*10830*/  IMAD.MOV.U32 R4, RZ, RZ, RZ ;  /* 0x000000ffff047224 */ /* 0x000fe200078e00ff */
[----:B------:R-:W-:Y:S06]  /*10840*/  RET.REL.NODEC R20 `(_Z10J_EVALUATEPfS_S_) ;  /* 0xfffffef414ec7950 */ /* 0x000fec0003c3ffff */
        .type           $_Z10J_EVALUATEPfS_S_$_Z9J_2_15_20PfS_,@function
        .size           $_Z10J_EVALUATEPfS_S_$_Z9J_2_15_20PfS_,($_Z10J_EVALUATEPfS_S_$_Z9J_2_15_21PfS_ - $_Z10J_EVALUATEPfS_S_$_Z9J_2_15_20PfS_)
$_Z10J_EVALUATEPfS_S_$_Z9J_2_15_20PfS_:
[----:B------:R-:W-:Y:S01]  /*10850*/  HFMA2 R4, -RZ, RZ, 0, 0 ;  /* 0x00000000ff047431 */ /* 0x000fe200000001ff */
[----:B------:R-:W-:Y:S06]  /*10860*/  RET.REL.NODEC R20 `(_Z10J_EVALUATEPfS_S_) ;  /* 0xfffffef414e47950 */ /* 0x000fec0003c3ffff */
        .type           $_Z10J_EVALUATEPfS_S_$_Z9J_2_15_21PfS_,@function
        .size           $_Z10J_EVALUATEPfS_S_$_Z9J_2_15_21PfS_,($_Z10J_EVALUATEPfS_S_$_Z9J_2_16_10PfS_ - $_Z10J_EVALUATEPfS_S_$_Z9J_2_15_21PfS_)
$_Z10J_EVALUATEPfS_S_$_Z9J_2_15_21PfS_:
[----:B------:R-:W-:Y:S01]  /*10870*/  MOV R4, RZ ;  /* 0x000000ff00047202 */ /* 0x000fe20000000f00 */
[----:B------:R-:W-:Y:S06]  /*10880*/  RET.REL.NODEC R20 `(_Z10J_EVALUATEPfS_S_) ;  /* 0xfffffef414dc7950 */ /* 0x000fec0003c3ffff */
        .type           $_Z10J_EVALUATEPfS_S_$_Z9J_2_16_10PfS_,@function
        .size           $_Z10J_EVALUATEPfS_S_$_Z9J_2_16_10PfS_,($_Z10J_EVALUATEPfS_S_$_Z9J_2_16_11PfS_ - $_Z10J_EVALUATEPfS_S_$_Z9J_2_16_10PfS_)
$_Z10J_EVALUATEPfS_S_$_Z9J_2_16_10PfS_:
[----:B------:R-:W-:Y:S01]  /*10890*/  IMAD.MOV.U32 R4, RZ, RZ, RZ ;  /* 0x000000ffff047224 */ /* 0x000fe200078e00ff */
[----:B------:R-:W-:Y:S06]  /*108a0*/  RET.REL.NODEC R20 `(_Z10J_EVALUATEPfS_S_) ;  /* 0xfffffef414d47950 */ /* 0x000fec0003c3ffff */
        .type           $_Z10J_EVALUATEPfS_S_$_Z9J_2_16_11PfS_,@function
        .size           $_Z10J_EVALUATEPfS_S_$_Z9J_2_16_11PfS_,($_Z10J_EVALUATEPfS_S_$_Z9J_2_16_12PfS_ - $_Z10J_EVALUATEPfS_S_$_Z9J_2_16_11PfS_)
$_Z10J_EVALUATEPfS_S_$_Z9J_2_16_11PfS_:
[----:B------:R-:W-:Y:S01]  /*108b0*/  HFMA2 R4, -RZ, RZ, 0, 0 ;  /* 0x00000000ff047431 */ /* 0x000fe200000001ff */
[----:B------:R-:W-:Y:S06]  /*108c0*/  RET.REL.NODEC R20 `(_Z10J_EVALUATEPfS_S_) ;  /* 0xfffffef414cc7950 */ /* 0x000fec0003c3ffff */
        .type           $_Z10J_EVALUATEPfS_S_$_Z9J_2_16_12PfS_,@function
        .size           $_Z10J_EVALUATEPfS_S_$_Z9J_2_16_12PfS_,($_Z10J_EVALUATEPfS_S_$_Z9J_2_16_13PfS_ - $_Z10J_EVALUATEPfS_S_$_Z9J_2_16_12PfS_)
$_Z10J_EVALUATEPfS_S_$_Z9J_2_16_12PfS_:
[----:B------:R-:W-:Y:S01]  /*108d0*/  MOV R4, RZ ;  /* 0x000000ff00047202 */ /* 0x000fe20000000f00 */
[----:B------:R-:W-:Y:S06]  /*108e0*/  RET.REL.NODEC R20 `(_Z10J_EVALUATEPfS_S_) ;  /* 0xfffffef414c47950 */ /* 0x000fec0003c3ffff */
        .type           $_Z10J_EVALUATEPfS_S_$_Z9J_2_16_13PfS_,@function
        .size           $_Z10J_EVALUATEPfS_S_$_Z9J_2_16_13PfS_,($_Z10J_EVALUATEPfS_S_$_Z9J_2_16_14PfS_ - $_Z10J_EVALUATEPfS_S_$_Z9J_2_16_13PfS_)
$_Z10J_EVALUATEPfS_S_$_Z9J_2_16_13PfS_:
[----:B------:R-:W-:Y:S01]  /*108f0*/  IMAD.MOV.U32 R4, RZ, RZ, RZ ;  /* 0x000000ffff047224 */ /* 0x000fe200078e00ff */
[----:B------:R-:W-:Y:S06]  /*10900*/  RET.REL.NODEC R20 `(_Z10J_EVALUATEPfS_S_) ;  /* 0xfffffef414bc7950 */ /* 0x000fec0003c3ffff */
        .type           $_Z10J_EVALUATEPfS_S_$_Z9J_2_16_14PfS_,@function
        .size           $_Z10J_EVALUATEPfS_S_$_Z9J_2_16_14PfS_,($_Z10J_EVALUATEPfS_S_$_Z9J_2_16_15PfS_ - $_Z10J_EVALUATEPfS_S_$_Z9J_2_16_14PfS_)
$_Z10J_EVALUATEPfS_S_$_Z9J_2_16_14PfS_:
[----:B------:R-:W-:Y:S01]  /*10910*/  HFMA2 R4, -RZ, RZ, 0, 0 ;  /* 0x00000000ff047431 */ /* 0x000fe200000001ff */
[----:B------:R-:W-:Y:S06]  /*10920*/  RET.REL.NODEC R20 `(_Z10J_EVALUATEPfS_S_) ;  /* 0xfffffef414b47950 */ /* 0x000fec0003c3ffff */
        .type           $_Z10J_EVALUATEPfS_S_$_Z9J_2_16_15PfS_,@function
        .size           $_Z10J_EVALUATEPfS_S_$_Z9J_2_16_15PfS_,($_Z10J_EVALUATEPfS_S_$_Z9J_2_16_16PfS_ - $_Z10J_EVALUATEPfS_S_$_Z9J_2_16_15PfS_)
$_Z10J_EVALUATEPfS_S_$_Z9J_2_16_15PfS_:
[----:B------:R-:W-:Y:S01]  /*10930*/  MOV R4, RZ ;  /* 0x000000ff00047202 */ /* 0x000fe20000000f00 */
[----:B------:R-:W-:Y:S06]  /*10940*/  RET.REL.NODEC R20 `(_Z10J_EVALUATEPfS_S_) ;  /* 0xfffffef414ac7950 */ /* 0x000fec0003c3ffff */
        .type           $_Z10J_EVALUATEPfS_S_$_Z9J_2_16_16PfS_,@function
        .size           $_Z10J_EVALUATEPfS_S_$_Z9J_2_16_16PfS_,($_Z10J_EVALUATEPfS_S_$_Z9J_2_16_17PfS_ - $_Z10J_EVALUATEPfS_S_$_Z9J_2_16_16PfS_)
$_Z10J_EVALUATEPfS_S_$_Z9J_2_16_16PfS_:
        /* <DEDUP_REMOVED lines=10> */
        .type           $_Z10J_EVALUATEPfS_S_$_Z9J_2_16_17PfS_,@function
        .size           $_Z10J_EVALUATEPfS_S_$_Z9J_2_16_17PfS_,($_Z10J_EVALUATEPfS_S_$_Z9J_2_16_18PfS_ - $_Z10J_EVALUATEPfS_S_$_Z9J_2_16_17PfS_)
$_Z10J_EVALUATEPfS_S_$_Z9J_2_16_17PfS_:
[----:B------:R-:W-:Y:S01]  /*109f0*/  HFMA2 R4, -RZ, RZ, 0, 0 ;  /* 0x00000000ff047431 */ /* 0x000fe200000001ff */
[----:B------:R-:W-:Y:S06]  /*10a00*/  RET.REL.NODEC R20 `(_Z10J_EVALUATEPfS_S_) ;  /* 0xfffffef4147c7950 */ /* 0x000fec0003c3ffff */
        .type           $_Z10J_EVALUATEPfS_S_$_Z9J_2_16_18PfS_,@function
        .size           $_Z10J_EVALUATEPfS_S_$_Z9J_2_16_18PfS_,($_Z10J_EVALUATEPfS_S_$_Z9J_2_16_19PfS_ - $_Z10J_EVALUATEPfS_S_$_Z9J_2_16_18PfS_)
$_Z10J_EVALUATEPfS_S_$_Z9J_2_16_18PfS_:
[----:B------:R-:W-:Y:S01]  /*10a10*/  MOV R4, RZ ;  /* 0x000000ff00047202 */ /* 0x000fe20000000f00 */
[----:B------:R-:W-:Y:S06]  /*10a20*/  RET.REL.NODEC R20 `(_Z10J_EVALUATEPfS_S_) ;  /* 0xfffffef414747950 */ /* 0x000fec0003c3ffff */
        .type           $_Z10J_EVALUATEPfS_S_$_Z9J_2_16_19PfS_,@function
        .size           $_Z10J_EVALUATEPfS_S_$_Z9J_2_16_19PfS_,($_Z10J_EVALUATEPfS_S_$_Z9J_2_16_20PfS_ - $_Z10J_EVALUATEPfS_S_$_Z9J_2_16_19PfS_)
$_Z10J_EVALUATEPfS_S_$_Z9J_2_16_19PfS_:
[----:B------:R-:W-:Y:S01]  /*10a30*/  IMAD.MOV.U32 R4, RZ, RZ, RZ ;  /* 0x000000ffff047224 */ /* 0x000fe200078e00ff */
[----:B------:R-:W-:Y:S06]  /*10a40*/  RET.REL.NODEC R20 `(_Z10J_EVALUATEPfS_S_) ;  /* 0xfffffef4146c7950 */ /* 0x000fec0003c3ffff */
        .type           $_Z10J_EVALUATEPfS_S_$_Z9J_2_16_20PfS_,@function
        .size           $_Z10J_EVALUATEPfS_S_$_Z9J_2_16_20PfS_,($_Z10J_EVALUATEPfS_S_$_Z9J_2_16_21PfS_ - $_Z10J_EVALUATEPfS_S_$_Z9J_2_16_20PfS_)
$_Z10J_EVALUATEPfS_S_$_Z9J_2_16_20PfS_:
[----:B------:R-:W-:Y:S01]  /*10a50*/  HFMA2 R4, -RZ, RZ, 0, 0 ;  /* 0x00000000ff047431 */ /* 0x000fe200000001ff */
[----:B------:R-:W-:Y:S06]  /*10a60*/  RET.REL.NODEC R20 `(_Z10J_EVALUATEPfS_S_) ;  /* 0xfffffef414647950 */ /* 0x000fec0003c3ffff */
        .type           $_Z10J_EVALUATEPfS_S_$_Z9J_2_16_21PfS_,@function
        .size           $_Z10J_EVALUATEPfS_S_$_Z9J_2_16_21PfS_,($_Z10J_EVALUATEPfS_S_$_Z9J_2_17_10PfS_ - $_Z10J_EVALUATEPfS_S_$_Z9J_2_16_21PfS_)
$_Z10J_EVALUATEPfS_S_$_Z9J_2_16_21PfS_:
[----:B------:R-:W-:Y:S01]  /*10a70*/  MOV R4, RZ ;  /* 0x000000ff00047202 */ /* 0x000fe20000000f00 */
[----:B------:R-:W-:Y:S06]  /*10a80*/  RET.REL.NODEC R20 `(_Z10J_EVALUATEPfS_S_) ;  /* 0xfffffef4145c7950 */ /* 0x000fec0003c3ffff */
        .type           $_Z10J_EVALUATEPfS_S_$_Z9J_2_17_10PfS_,@function
        .size           $_Z10J_EVALUATEPfS_S_$_Z9J_2_17_10PfS_,($_Z10J_EVALUATEPfS_S_$_Z9J_2_17_11PfS_ - $_Z10J_EVALUATEPfS_S_$_Z9J_2_17_10PfS_)
$_Z10J_EVALUATEPfS_S_$_Z9J_2_17_10PfS_:
[----:B------:R-:W-:Y:S01]  /*10a90*/  IMAD.MOV.U32 R4, RZ, RZ, RZ ;  /* 0x000000ffff047224 */ /* 0x000fe200078e00ff */
[----:B------:R-:W-:Y:S06]  /*10aa0*/  RET.REL.NODEC R20 `(_Z10J_EVALUATEPfS_S_) ;  /* 0xfffffef414547950 */ /* 0x000fec0003c3ffff */
        .type           $_Z10J_EVALUATEPfS_S_$_Z9J_2_17_11PfS_,@function
        .size           $_Z10J_EVALUATEPfS_S_$_Z9J_2_17_11PfS_,($_Z10J_EVALUATEPfS_S_$_Z9J_2_17_12PfS_ - $_Z10J_EVALUATEPfS_S_$_Z9J_2_17_11PfS_)
$_Z10J_EVALUATEPfS_S_$_Z9J_2_17_11PfS_:
[----:B------:R-:W-:Y:S01]  /*10ab0*/  HFMA2 R4, -RZ, RZ, 0, 0 ;  /* 0x00000000ff047431 */ /* 0x000fe200000001ff */
[----:B------:R-:W-:Y:S06]  /*10ac0*/  RET.REL.NODEC R20 `(_Z10J_EVALUATEPfS_S_) ;  /* 0xfffffef4144c7950 */ /* 0x000fec0003c3ffff */
        .type           $_Z10J_EVALUATEPfS_S_$_Z9J_2_17_12PfS_,@function
        .size           $_Z10J_EVALUATEPfS_S_$_Z9J_2_17_12PfS_,($_Z10J_EVALUATEPfS_S_$_Z9J_2_17_13PfS_ - $_Z10J_EVALUATEPfS_S_$_Z9J_2_17_12PfS_)
$_Z10J_EVALUATEPfS_S_$_Z9J_2_17_12PfS_:
[----:B------:R-:W-:Y:S01]  /*10ad0*/  MOV R4, RZ ;  /* 0x000000ff00047202 */ /* 0x000fe20000000f00 */
[----:B------:R-:W-:Y:S06]  /*10ae0*/  RET.REL.NODEC R20 `(_Z10J_EVALUATEPfS_S_) ;  /* 0xfffffef414447950 */ /* 0x000fec0003c3ffff */
        .type           $_Z10J_EVALUATEPfS_S_$_Z9J_2_17_13PfS_,@function
        .size           $_Z10J_EVALUATEPfS_S_$_Z9J_2_17_13PfS_,($_Z10J_EVALUATEPfS_S_$_Z9J_2_17_14PfS_ - $_Z10J_EVALUATEPfS_S_$_Z9J_2_17_13PfS_)
$_Z10J_EVALUATEPfS_S_$_Z9J_2_17_13PfS_:
[----:B------:R-:W-:Y:S01]  /*10af0*/  IMAD.MOV.U32 R4, RZ, RZ, RZ ;  /* 0x000000ffff047224 */ /* 0x000fe200078e00ff */
[----:B------:R-:W-:Y:S06]  /*10b00*/  RET.REL.NODEC R20 `(_Z10J_EVALUATEPfS_S_) ;  /* 0xfffffef4143c7950 */ /* 0x000fec0003c3ffff */
        .type           $_Z10J_EVALUATEPfS_S_$_Z9J_2_17_14PfS_,@function
        .size           $_Z10J_EVALUATEPfS_S_$_Z9J_2_17_14PfS_,($_Z10J_EVALUATEPfS_S_$_Z9J_2_17_15PfS_ - $_Z10J_EVALUATEPfS_S_$_Z9J_2_17_14PfS_)
$_Z10J_EVALUATEPfS_S_$_Z9J_2_17_14PfS_:
[----:B------:R-:W-:Y:S01]  /*10b10*/  HFMA2 R4, -RZ, RZ, 0, 0 ;  /* 0x00000000ff047431 */ /* 0x000fe200000001ff */
[----:B------:R-:W-:Y:S06]  /*10b20*/  RET.REL.NODEC R20 `(_Z10J_EVALUATEPfS_S_) ;  /* 0xfffffef414347950 */ /* 0x000fec0003c3ffff */
        .type           $_Z10J_EVALUATEPfS_S_$_Z9J_2_17_15PfS_,@function
        .size           $_Z10J_EVALUATEPfS_S_$_Z9J_2_17_15PfS_,($_Z10J_EVALUATEPfS_S_$_Z9J_2_17_16PfS_ - $_Z10J_EVALUATEPfS_S_$_Z9J_2_17_15PfS_)
$_Z10J_EVALUATEPfS_S_$_Z9J_2_17_15PfS_:
[----:B------:R-:W-:Y:S01]  /*10b30*/  MOV R4, RZ ;  /* 0x000000ff00047202 */ /* 0x000fe20000000f00 */
[----:B------:R-:W-:Y:S06]  /*10b40*/  RET.REL.NODEC R20 `(_Z10J_EVALUATEPfS_S_) ;  /* 0xfffffef4142c7950 */ /* 0x000fec0003c3ffff */
        .type           $_Z10J_EVALUATEPfS_S_$_Z9J_2_17_16PfS_,@function
        .size           $_Z10J_EVALUATEPfS_S_$_Z9J_2_17_16PfS_,($_Z10J_EVALUATEPfS_S_$_Z9J_2_17_17PfS_ - $_Z10J_EVALUATEPfS_S_$_Z9J_2_17_16PfS_)
$_Z10J_EVALUATEPfS_S_$_Z9J_2_17_16PfS_:
[----:B------:R-:W-:Y:S01]  /*10b50*/  IMAD.MOV.U32 R4, RZ, RZ, RZ ;  /* 0x000000ffff047224 */ /* 0x000fe200078e00ff */
[----:B------:R-:W-:Y:S06]  /*10b60*/  RET.REL.NODEC R20 `(_Z10J_EVALUATEPfS_S_) ;  /* 0xfffffef414247950 */ /* 0x000fec0003c3ffff */
        .type           $_Z10J_EVALUATEPfS_S_$_Z9J_2_17_17PfS_,@function
        .size           $_Z10J_EVALUATEPfS_S_$_Z9J_2_17_17PfS_,($_Z10J_EVALUATEPfS_S_$_Z9J_2_17_18PfS_ - $_Z10J_EVALUATEPfS_S_$_Z9J_2_17_17PfS_)
$_Z10J_EVALUATEPfS_S_$_Z9J_2_17_17PfS_:
        /* <DEDUP_REMOVED lines=10> */
        .type           $_Z10J_EVALUATEPfS_S_$_Z9J_2_17_18PfS_,@function
        .size           $_Z10J_EVALUATEPfS_S_$_Z9J_2_17_18PfS_,($_Z10J_EVALUATEPfS_S_$_Z9J_2_17_19PfS_ - $_Z10J_EVALUATEPfS_S_$_Z9J_2_17_18PfS_)
$_Z10J_EVALUATEPfS_S_$_Z9J_2_17_18PfS_:
[----:B------:R-:W-:Y:S01]  /*10c10*/  HFMA2 R4, -RZ, RZ, 0, 0 ;  /* 0x00000000ff047431 */ /* 0x000fe200000001ff */
[----:B------:R-:W-:Y:S06]  /*10c20*/  RET.REL.NODEC R20 `(_Z10J_EVALUATEPfS_S_) ;  /* 0xfffffef014f47950 */ /* 0x000fec0003c3ffff */
        .type           $_Z10J_EVALUATEPfS_S_$_Z9J_2_17_19PfS_,@function
        .size           $_Z10J_EVALUATEPfS_S_$_Z9J_2_17_19PfS_,($_Z10J_EVALUATEPfS_S_$_Z9J_2_17_20PfS_ - $_Z10J_EVALUATEPfS_S_$_Z9J_2_17_19PfS_)
$_Z10J_EVALUATEPfS_S_$_Z9J_2_17_19PfS_:
[----:B------:R-:W-:Y:S01]  /*10c30*/  IMAD.MOV.U32 R4, RZ, RZ, RZ ;  /* 0x000000ffff047224 */ /* 0x000fe200078e00ff */
[----:B------:R-:W-:Y:S06]  /*10c40*/  RET.REL.NODEC R20 `(_Z10J_EVALUATEPfS_S_) ;  /* 0xfffffef014ec7950 */ /* 0x000fec0003c3ffff */
        .type           $_Z10J_EVALUATEPfS_S_$_Z9J_2_17_20PfS_,@function
        .size           $_Z10J_EVALUATEPfS_S_$_Z9J_2_17_20PfS_,($_Z10J_EVALUATEPfS_S_$_Z9J_2_17_21PfS_ - $_Z10J_EVALUATEPfS_S_$_Z9J_2_17_20PfS_)
$_Z10J_EVALUATEPfS_S_$_Z9J_2_17_20PfS_:
[----:B------:R-:W-:Y:S01]  /*10c50*/  MOV R4, RZ ;  /* 0x000000ff00047202 */ /* 0x000fe20000000f00 */
[----:B------:R-:W-:Y:S06]  /*10c60*/  RET.REL.NODEC R20 `(_Z10J_EVALUATEPfS_S_) ;  /* 0xfffffef014e47950 */ /* 0x000fec0003c3ffff */
        .type           $_Z10J_EVALUATEPfS_S_$_Z9J_2_17_21PfS_,@function
        .size           $_Z10J_EVALUATEPfS_S_$_Z9J_2_17_21PfS_,($_Z10J_EVALUATEPfS_S_$_Z9J_2_18_10PfS_ - $_Z10J_EVALUATEPfS_S_$_Z9J_2_17_21PfS_)
$_Z10J_EVALUATEPfS_S_$_Z9J_2_17_21PfS_:
[----:B------:R-:W-:Y:S01]  /*10c70*/  HFMA2 R4, -RZ, RZ, 0, 0 ;  /* 0x00000000ff047431 */ /* 0x000fe200000001ff */
[----:B------:R-:W-:Y:S06]  /*10c80*/  RET.REL.NODEC R20 `(_Z10J_EVALUATEPfS_S_) ;  /* 0xfffffef014dc7950 */ /* 0x000fec0003c3ffff */
        .type           $_Z10J_EVALUATEPfS_S_$_Z9J_2_18_10PfS_,@function
        .size           $_Z10J_EVALUATEPfS_S_$_Z9J_2_18_10PfS_,($_Z10J_EVALUATEPfS_S_$_Z9J_2_18_11PfS_ - $_Z10J_EVALUATEPfS_S_$_Z9J_2_18_10PfS_)
$_Z10J_EVALUATEPfS_S_$_Z9J_2_18_10PfS_:
        /* <DEDUP_REMOVED lines=10> */
        .type           $_Z10J_EVALUATEPfS_S_$_Z9J_2_18_11PfS_,@function
        .size           $_Z10J_EVALUATEPfS_S_$_Z9J_2_18_11PfS_,($_Z10J_EVALUATEPfS_S_$_Z9J_2_18_12PfS_ - $_Z10J_EVALUATEPfS_S_$_Z9J_2_18_11PfS_)
$_Z10J_EVALUATEPfS_S_$_Z9J_2_18_11PfS_:
[----:B------:R-:W-:Y:S01]  /*10d30*/  HFMA2 R4, -RZ, RZ, 0, 0 ;  /* 0x00000000ff047431 */ /* 0x000fe200000001ff */
[----:B------:R-:W-:Y:S06]  /*10d40*/  RET.REL.NODEC R20 `(_Z10J_EVALUATEPfS_S_) ;  /* 0xfffffef014ac7950 */ /* 0x000fec0003c3ffff */
        .type           $_Z10J_EVALUATEPfS_S_$_Z9J_2_18_12PfS_,@function
        .size           $_Z10J_EVALUATEPfS_S_$_Z9J_2_18_12PfS_,($_Z10J_EVALUATEPfS_S_$_Z9J_2_18_13PfS_ - $_Z10J_EVALUATEPfS_S_$_Z9J_2_18_12PfS_)
$_Z10J_EVALUATEPfS_S_$_Z9J_2_18_12PfS_:
[----:B------:R-:W-:Y:S01]  /*10d50*/  MOV R4, RZ ;  /* 0x000000ff00047202 */ /* 0x000fe20000000f00 */
[----:B------:R-:W-:Y:S06]  /*10d60*/  RET.REL.NODEC R20 `(_Z10J_EVALUATEPfS_S_) ;  /* 0xfffffef014a47950 */ /* 0x000fec0003c3ffff */
        .type           $_Z10J_EVALUATEPfS_S_$_Z9J_2_18_13PfS_,@function
        .size           $_Z10J_EVALUATEPfS_S_$_Z9J_2_18_13PfS_,($_Z10J_EVALUATEPfS_S_$_Z9J_2_18_14PfS_ - $_Z10J_EVALUATEPfS_S_$_Z9J_2_18_13PfS_)
$_Z10J_EVALUATEPfS_S_$_Z9J_2_18_13PfS_:
[----:B------:R-:W-:Y:S01]  /*10d70*/  IMAD.MOV.U32 R4, RZ, RZ, RZ ;  /* 0x000000ffff047224 */ /* 0x000fe200078e00ff */
[----:B------:R-:W-:Y:S06]  /*10d80*/  RET.REL.NODEC R20 `(_Z10J_EVALUATEPfS_S_) ;  /* 0xfffffef0149c7950 */ /* 0x000fec0003c3ffff */
        .type           $_Z10J_EVALUATEPfS_S_$_Z9J_2_18_14PfS_,@function
        .size           $_Z10J_EVALUATEPfS_S_$_Z9J_2_18_14PfS_,($_Z10J_EVALUATEPfS_S_$_Z9J_2_18_15PfS_ - $_Z10J_EVALUATEPfS_S_$_Z9J_2_18_14PfS_)
$_Z10J_EVALUATEPfS_S_$_Z9J_2_18_14PfS_:
[----:B------:R-:W-:Y:S01]  /*10d90*/  HFMA2 R4, -RZ, RZ, 0, 0 ;  /* 0x00000000ff047431 */ /* 0x000fe200000001ff */
[----:B------:R-:W-:Y:S06]  /*10da0*/  RET.REL.NODEC R20 `(_Z10J_EVALUATEPfS_S_) ;  /* 0xfffffef014947950 */ /* 0x000fec0003c3ffff */
        .type           $_Z10J_EVALUATEPfS_S_$_Z9J_2_18_15PfS_,@function
        .size           $_Z10J_EVALUATEPfS_S_$_Z9J_2_18_15PfS_,($_Z10J_EVALUATEPfS_S_$_Z9J_2_18_16PfS_ - $_Z10J_EVALUATEPfS_S_$_Z9J_2_18_15PfS_)
$_Z10J_EVALUATEPfS_S_$_Z9J_2_18_15PfS_:
[----:B------:R-:W-:Y:S01]  /*10db0*/  MOV R4, RZ ;  /* 0x000000ff00047202 */ /* 0x000fe20000000f00 */
[----:B------:R-:W-:Y:S06]  /*10dc0*/  RET.REL.NODEC R20 `(_Z10J_EVALUATEPfS_S_) ;  /* 0xfffffef0148c7950 */ /* 0x000fec0003c3ffff */
        .type           $_Z10J_EVALUATEPfS_S_$_Z9J_2_18_16PfS_,@function
        .size           $_Z10J_EVALUATEPfS_S_$_Z9J_2_18_16PfS_,($_Z10J_EVALUATEPfS_S_$_Z9J_2_18_17PfS_ - $_Z10J_EVALUATEPfS_S_$_Z9J_2_18_16PfS_)
$_Z10J_EVALUATEPfS_S_$_Z9J_2_18_16PfS_:
[----:B------:R-:W-:Y:S01]  /*10dd0*/  IMAD.MOV.U32 R4, RZ, RZ, RZ ;  /* 0x000000ffff047224 */ /* 0x000fe200078e00ff */
[----:B------:R-:W-:Y:S06]  /*10de0*/  RET.REL.NODEC R20 `(_Z10J_EVALUATEPfS_S_) ;  /* 0xfffffef014847950 */ /* 0x000fec0003c3ffff */
        .type           $_Z10J_EVALUATEPfS_S_$_Z9J_2_18_17PfS_,@function
        .size           $_Z10J_EVALUATEPfS_S_$_Z9J_2_18_17PfS_,($_Z10J_EVALUATEPfS_S_$_Z9J_2_18_18PfS_ - $_Z10J_EVALUATEPfS_S_$_Z9J_2_18_17PfS_)
$_Z10J_EVALUATEPfS_S_$_Z9J_2_18_17PfS_:
[----:B------:R-:W-:Y:S01]  /*10df0*/  HFMA2 R4, -RZ, RZ, 0, 0 ;  /* 0x00000000ff047431 */ /* 0x000fe200000001ff */
[----:B------:R-:W-:Y:S06]  /*10e00*/  RET.REL.NODEC R20 `(_Z10J_EVALUATEPfS_S_) ;  /* 0xfffffef0147c7950 */ /* 0x000fec0003c3ffff */
        .type           $_Z10J_EVALUATEPfS_S_$_Z9J_2_18_18PfS_,@function
        .size           $_Z10J_EVALUATEPfS_S_$_Z9J_2_18_18PfS_,($_Z10J_EVALUATEPfS_S_$_Z9J_2_18_19PfS_ - $_Z10J_EVALUATEPfS_S_$_Z9J_2_18_18PfS_)
$_Z10J_EVALUATEPfS_S_$_Z9J_2_18_18PfS_:
        /* <DEDUP_REMOVED lines=10> */
        .type           $_Z10J_EVALUATEPfS_S_$_Z9J_2_18_19PfS_,@function
        .size           $_Z10J_EVALUATEPfS_S_$_Z9J_2_18_19PfS_,($_Z10J_EVALUATEPfS_S_$_Z9J_2_18_20PfS_ - $_Z10J_EVALUATEPfS_S_$_Z9J_2_18_19PfS_)
$_Z10J_EVALUATEPfS_S_$_Z9J_2_18_19PfS_:
[----:B------:R-:W-:Y:S01]  /*10eb0*/  IMAD.MOV.U32 R4, RZ, RZ, RZ ;  /* 0x000000ffff047224 */ /* 0x000fe200078e00ff */
[----:B------:R-:W-:Y:S06]  /*10ec0*/  RET.REL.NODEC R20 `(_Z10J_EVALUATEPfS_S_) ;  /* 0xfffffef0144c7950 */ /* 0x000fec0003c3ffff */
        .type           $_Z10J_EVALUATEPfS_S_$_Z9J_2_18_20PfS_,@function
        .size           $_Z10J_EVALUATEPfS_S_$_Z9J_2_18_20PfS_,($_Z10J_EVALUATEPfS_S_$_Z9J_2_18_21PfS_ - $_Z10J_EVALUATEPfS_S_$_Z9J_2_18_20PfS_)
$_Z10J_EVALUATEPfS_S_$_Z9J_2_18_20PfS_:
[----:B------:R-:W-:Y:S01]  /*10ed0*/  HFMA2 R4, -RZ, RZ, 0, 0 ;  /* 0x00000000ff047431 */ /* 0x000fe200000001ff */
[----:B------:R-:W-:Y:S06]  /*10ee0*/  RET.REL.NODEC R20 `(_Z10J_EVALUATEPfS_S_) ;  /* 0xfffffef014447950 */ /* 0x000fec0003c3ffff */
        .type           $_Z10J_EVALUATEPfS_S_$_Z9J_2_18_21PfS_,@function
        .size           $_Z10J_EVALUATEPfS_S_$_Z9J_2_18_21PfS_,($_Z10J_EVALUATEPfS_S_$_Z9J_2_19_10PfS_ - $_Z10J_EVALUATEPfS_S_$_Z9J_2_18_21PfS_)
$_Z10J_EVALUATEPfS_S_$_Z9J_2_18_21PfS_:
[----:B------:R-:W-:Y:S01]  /*10ef0*/  MOV R4, RZ ;  /* 0x000000ff00047202 */ /* 0x000fe20000000f00 */
[----:B------:R-:W-:Y:S06]  /*10f00*/  RET.REL.NODEC R20 `(_Z10J_EVALUATEPfS_S_) ;  /* 0xfffffef0143c7950 */ /* 0x000fec0003c3ffff */
        .type           $_Z10J_EVALUATEPfS_S_$_Z9J_2_19_10PfS_,@function
        .size           $_Z10J_EVALUATEPfS_S_$_Z9J_2_19_10PfS_,($_Z10J_EVALUATEPfS_S_$_Z9J_2_19_11PfS_ - $_Z10J_EVALUATEPfS_S_$_Z9J_2_19_10PfS_)
$_Z10J_EVALUATEPfS_S_$_Z9J_2_19_10PfS_:
[----:B------:R-:W-:Y:S01]  /*10f10*/  IMAD.MOV.U32 R4, RZ, RZ, RZ ;  /* 0x000000ffff047224 */ /* 0x000fe200078e00ff */
[----:B------:R-:W-:Y:S06]  /*10f20*/  RET.REL.NODEC R20 `(_Z10J_EVALUATEPfS_S_) ;  /* 0xfffffef014347950 */ /* 0x000fec0003c3ffff */
        .type           $_Z10J_EVALUATEPfS_S_$_Z9J_2_19_11PfS_,@function
        .size           $_Z10J_EVALUATEPfS_S_$_Z9J_2_19_11PfS_,($_Z10J_EVALUATEPfS_S_$_Z9J_2_19_12PfS_ - $_Z10J_EVALUATEPfS_S_$_Z9J_2_19_11PfS_)
$_Z10J_EVALUATEPfS_S_$_Z9J_2_19_11PfS_:
        /* <DEDUP_REMOVED lines=10> */
        .type           $_Z10J_EVALUATEPfS_S_$_Z9J_2_19_12PfS_,@function
        .size           $_Z10J_EVALUATEPfS_S_$_Z9J_2_19_12PfS_,($_Z10J_EVALUATEPfS_S_$_Z9J_2_19_13PfS_ - $_Z10J_EVALUATEPfS_S_$_Z9J_2_19_12PfS_)
$_Z10J_EVALUATEPfS_S_$_Z9J_2_19_12PfS_:
[----:B------:R-:W-:Y:S01]  /*10fd0*/  HFMA2 R4, -RZ, RZ, 0, 0 ;  /* 0x00000000ff047431 */ /* 0x000fe200000001ff */
[----:B------:R-:W-:Y:S06]  /*10fe0*/  RET.REL.NODEC R20 `(_Z10J_EVALUATEPfS_S_) ;  /* 0xfffffef014047950 */ /* 0x000fec0003c3ffff */
        .type           $_Z10J_EVALUATEPfS_S_$_Z9J_2_19_13PfS_,@function
        .size           $_Z10J_EVALUATEPfS_S_$_Z9J_2_19_13PfS_,($_Z10J_EVALUATEPfS_S_$_Z9J_2_19_14PfS_ - $_Z10J_EVALUATEPfS_S_$_Z9J_2_19_13PfS_)
$_Z10J_EVALUATEPfS_S_$_Z9J_2_19_13PfS_:
[----:B------:R-:W-:Y:S01]  /*10ff0*/  IMAD.MOV.U32 R4, RZ, RZ, RZ ;  /* 0x000000ffff047224 */ /* 0x000fe200078e00ff */
[----:B------:R-:W-:Y:S06]  /*11000*/  RET.REL.NODEC R20 `(_Z10J_EVALUATEPfS_S_) ;  /* 0xfffffeec14fc7950 */ /* 0x000fec0003c3ffff */
        .type           $_Z10J_EVALUATEPfS_S_$_Z9J_2_19_14PfS_,@function
        .size           $_Z10J_EVALUATEPfS_S_$_Z9J_2_19_14PfS_,($_Z10J_EVALUATEPfS_S_$_Z9J_2_19_15PfS_ - $_Z10J_EVALUATEPfS_S_$_Z9J_2_19_14PfS_)
$_Z10J_EVALUATEPfS_S_$_Z9J_2_19_14PfS_:
[----:B------:R-:W-:Y:S01]  /*11010*/  MOV R4, RZ ;  /* 0x000000ff00047202 */ /* 0x000fe20000000f00 */
[----:B------:R-:W-:Y:S06]  /*11020*/  RET.REL.NODEC R20 `(_Z10J_EVALUATEPfS_S_) ;  /* 0xfffffeec14f47950 */ /* 0x000fec0003c3ffff */
        .type           $_Z10J_EVALUATEPfS_S_$_Z9J_2_19_15PfS_,@function
        .size           $_Z10J_EVALUATEPfS_S_$_Z9J_2_19_15PfS_,($_Z10J_EVALUATEPfS_S_$_Z9J_2_19_16PfS_ - $_Z10J_EVALUATEPfS_S_$_Z9J_2_19_15PfS_)
$_Z10J_EVALUATEPfS_S_$_Z9J_2_19_15PfS_:
[----:B------:R-:W-:Y:S01]  /*11030*/  HFMA2 R4, -RZ, RZ, 0, 0 ;  /* 0x00000000ff047431 */ /* 0x000fe200000001ff */
[----:B------:R-:W-:Y:S06]  /*11040*/  RET.REL.NODEC R20 `(_Z10J_EVALUATEPfS_S_) ;  /* 0xfffffeec14ec7950 */ /* 0x000fec0003c3ffff */
        .type           $_Z10J_EVALUATEPfS_S_$_Z9J_2_19_16PfS_,@function
        .size           $_Z10J_EVALUATEPfS_S_$_Z9J_2_19_16PfS_,($_Z10J_EVALUATEPfS_S_$_Z9J_2_19_17PfS_ - $_Z10J_EVALUATEPfS_S_$_Z9J_2_19_16PfS_)
$_Z10J_EVALUATEPfS_S_$_Z9J_2_19_16PfS_:
[----:B------:R-:W-:Y:S01]  /*11050*/  IMAD.MOV.U32 R4, RZ, RZ, RZ ;  /* 0x000000ffff047224 */ /* 0x000fe200078e00ff */
[----:B------:R-:W-:Y:S06]  /*11060*/  RET.REL.NODEC R20 `(_Z10J_EVALUATEPfS_S_) ;  /* 0xfffffeec14e47950 */ /* 0x000fec0003c3ffff */
        .type           $_Z10J_EVALUATEPfS_S_$_Z9J_2_19_17PfS_,@function
        .size           $_Z10J_EVALUATEPfS_S_$_Z9J_2_19_17PfS_,($_Z10J_EVALUATEPfS_S_$_Z9J_2_19_18PfS_ - $_Z10J_EVALUATEPfS_S_$_Z9J_2_19_17PfS_)
$_Z10J_EVALUATEPfS_S_$_Z9J_2_19_17PfS_:
[----:B------:R-:W-:Y:S01]  /*11070*/  MOV R4, RZ ;  /* 0x000000ff00047202 */ /* 0x000fe20000000f00 */
[----:B------:R-:W-:Y:S06]  /*11080*/  RET.REL.NODEC R20 `(_Z10J_EVALUATEPfS_S_) ;  /* 0xfffffeec14dc7950 */ /* 0x000fec0003c3ffff */
        .type           $_Z10J_EVALUATEPfS_S_$_Z9J_2_19_18PfS_,@function
        .size           $_Z10J_EVALUATEPfS_S_$_Z9J_2_19_18PfS_,($_Z10J_EVALUATEPfS_S_$_Z9J_2_19_19PfS_ - $_Z10J_EVALUATEPfS_S_$_Z9J_2_19_18PfS_)
$_Z10J_EVALUATEPfS_S_$_Z9J_2_19_18PfS_:
[----:B------:R-:W-:Y:S01]  /*11090*/  HFMA2 R4, -RZ, RZ, 0, 0 ;  /* 0x00000000ff047431 */ /* 0x000fe200000001ff */
[----:B------:R-:W-:Y:S06]  /*110a0*/  RET.REL.NODEC R20 `(_Z10J_EVALUATEPfS_S_) ;  /* 0xfffffeec14d47950 */ /* 0x000fec0003c3ffff */
        .type           $_Z10J_EVALUATEPfS_S_$_Z9J_2_19_19PfS_,@function
        .size           $_Z10J_EVALUATEPfS_S_$_Z9J_2_19_19PfS_,($_Z10J_EVALUATEPfS_S_$_Z9J_2_19_20PfS_ - $_Z10J_EVALUATEPfS_S_$_Z9J_2_19_19PfS_)
$_Z10J_EVALUATEPfS_S_$_Z9J_2_19_19PfS_:
        /* <DEDUP_REMOVED lines=10> */
        .type           $_Z10J_EVALUATEPfS_S_$_Z9J_2_19_20PfS_,@function
        .size           $_Z10J_EVALUATEPfS_S_$_Z9J_2_19_20PfS_,($_Z10J_EVALUATEPfS_S_$_Z9J_2_19_21PfS_ - $_Z10J_EVALUATEPfS_S_$_Z9J_2_19_20PfS_)
$_Z10J_EVALUATEPfS_S_$_Z9J_2_19_20PfS_:
[----:B------:R-:W-:Y:S01]  /*11150*/  HFMA2 R4, -RZ, RZ, 0, 0 ;  /* 0x00000000ff047431 */ /* 0x000fe200000001ff */
[----:B------:R-:W-:Y:S06]  /*11160*/  RET.REL.NODEC R20 `(_Z10J_EVALUATEPfS_S_) ;  /* 0xfffffeec14a47950 */ /* 0x000fec0003c3ffff */
        .type           $_Z10J_EVALUATEPfS_S_$_Z9J_2_19_21PfS_,@function
        .size           $_Z10J_EVALUATEPfS_S_$_Z9J_2_19_21PfS_,($_Z10J_EVALUATEPfS_S_$_Z9J_2_20_10PfS_ - $_Z10J_EVALUATEPfS_S_$_Z9J_2_19_21PfS_)
$_Z10J_EVALUATEPfS_S_$_Z9J_2_19_21PfS_:
[----:B------:R-:W-:Y:S01]  /*11170*/  MOV R4, RZ ;  /* 0x000000ff00047202 */ /* 0x000fe20000000f00 */
[----:B------:R-:W-:Y:S06]  /*11180*/  RET.REL.NODEC R20 `(_Z10J_EVALUATEPfS_S_) ;  /* 0xfffffeec149c7950 */ /* 0x000fec0003c3ffff */
        .type           $_Z10J_EVALUATEPfS_S_$_Z9J_2_20_10PfS_,@function
        .size           $_Z10J_EVALUATEPfS_S_$_Z9J_2_20_10PfS_,($_Z10J_EVALUATEPfS_S_$_Z9J_2_20_11PfS_ - $_Z10J_EVALUATEPfS_S_$_Z9J_2_20_10PfS_)
$_Z10J_EVALUATEPfS_S_$_Z9J_2_20_10PfS_:
[----:B------:R-:W-:Y:S01]  /*11190*/  IMAD.MOV.U32 R4, RZ, RZ, RZ ;  /* 0x000000ffff047224 */ /* 0x000fe200078e00ff */
[----:B------:R-:W-:Y:S06]  /*111a0*/  RET.REL.NODEC R20 `(_Z10J_EVALUATEPfS_S_) ;  /* 0xfffffeec14947950 */ /* 0x000fec0003c3ffff */
        .type           $_Z10J_EVALUATEPfS_S_$_Z9J_2_20_11PfS_,@function
        .size           $_Z10J_EVALUATEPfS_S_$_Z9J_2_20_11PfS_,($_Z10J_EVALUATEPfS_S_$_Z9J_2_20_12PfS_ - $_Z10J_EVALUATEPfS_S_$_Z9J_2_20_11PfS_)
$_Z10J_EVALUATEPfS_S_$_Z9J_2_20_11PfS_:
[----:B------:R-:W-:Y:S01]  /*111b0*/  HFMA2 R4, -RZ, RZ, 0, 0 ;  /* 0x00000000ff047431 */ /* 0x000fe200000001ff */
[----:B------:R-:W-:Y:S06]  /*111c0*/  RET.REL.NODEC R20 `(_Z10J_EVALUATEPfS_S_) ;  /* 0xfffffeec148c7950 */ /* 0x000fec0003c3ffff */
        .type           $_Z10J_EVALUATEPfS_S_$_Z9J_2_20_12PfS_,@function
        .size           $_Z10J_EVALUATEPfS_S_$_Z9J_2_20_12PfS_,($_Z10J_EVALUATEPfS_S_$_Z9J_2_20_13PfS_ - $_Z10J_EVALUATEPfS_S_$_Z9J_2_20_12PfS_)
$_Z10J_EVALUATEPfS_S_$_Z9J_2_20_12PfS_:
        /* <DEDUP_REMOVED lines=10> */
        .type           $_Z10J_EVALUATEPfS_S_$_Z9J_2_20_13PfS_,@function
        .size           $_Z10J_EVALUATEPfS_S_$_Z9J_2_20_13PfS_,($_Z10J_EVALUATEPfS_S_$_Z9J_2_20_14PfS_ - $_Z10J_EVALUATEPfS_S_$_Z9J_2_20_13PfS_)
$_Z10J_EVALUATEPfS_S_$_Z9J_2_20_13PfS_:
[----:B------:R-:W-:Y:S01]  /*11270*/  IMAD.MOV.U32 R4, RZ, RZ, RZ ;  /* 0x000000ffff047224 */ /* 0x000fe200078e00ff */
[----:B------:R-:W-:Y:S06]  /*11280*/  RET.REL.NODEC R20 `(_Z10J_EVALUATEPfS_S_) ;  /* 0xfffffeec145c7950 */ /* 0x000fec0003c3ffff */
        .type           $_Z10J_EVALUATEPfS_S_$_Z9J_2_20_14PfS_,@function
        .size           $_Z10J_EVALUATEPfS_S_$_Z9J_2_20_14PfS_,($_Z10J_EVALUATEPfS_S_$_Z9J_2_20_15PfS_ - $_Z10J_EVALUATEPfS_S_$_Z9J_2_20_14PfS_)
$_Z10J_EVALUATEPfS_S_$_Z9J_2_20_14PfS_:
[----:B------:R-:W-:Y:S01]  /*11290*/  HFMA2 R4, -RZ, RZ, 0, 0 ;  /* 0x00000000ff047431 */ /* 0x000fe200000001ff */
[----:B------:R-:W-:Y:S06]  /*112a0*/  RET.REL.NODEC R20 `(_Z10J_EVALUATEPfS_S_) ;  /* 0xfffffeec14547950 */ /* 0x000fec0003c3ffff */
        .type           $_Z10J_EVALUATEPfS_S_$_Z9J_2_20_15PfS_,@function
        .size           $_Z10J_EVALUATEPfS_S_$_Z9J_2_20_15PfS_,($_Z10J_EVALUATEPfS_S_$_Z9J_2_20_16PfS_ - $_Z10J_EVALUATEPfS_S_$_Z9J_2_20_15PfS_)
$_Z10J_EVALUATEPfS_S_$_Z9J_2_20_15PfS_:
[----:B------:R-:W-:Y:S01]  /*112b0*/  MOV R4, RZ ;  /* 0x000000ff00047202 */ /* 0x000fe20000000f00 */
[----:B------:R-:W-:Y:S06]  /*112c0*/  RET.REL.NODEC R20 `(_Z10J_EVALUATEPfS_S_) ;  /* 0xfffffeec144c7950 */ /* 0x000fec0003c3ffff */
        .type           $_Z10J_EVALUATEPfS_S_$_Z9J_2_20_16PfS_,@function
        .size           $_Z10J_EVALUATEPfS_S_$_Z9J_2_20_16PfS_,($_Z10J_EVALUATEPfS_S_$_Z9J_2_20_17PfS_ - $_Z10J_EVALUATEPfS_S_$_Z9J_2_20_16PfS_)
$_Z10J_EVALUATEPfS_S_$_Z9J_2_20_16PfS_:
[----:B------:R-:W-:Y:S01]  /*112d0*/  IMAD.MOV.U32 R4, RZ, RZ, RZ ;  /* 0x000000ffff047224 */ /* 0x000fe200078e00ff */
[----:B------:R-:W-:Y:S06]  /*112e0*/  RET.REL.NODEC R20 `(_Z10J_EVALUATEPfS_S_) ;  /* 0xfffffeec14447950 */ /* 0x000fec0003c3ffff */
        .type           $_Z10J_EVALUATEPfS_S_$_Z9J_2_20_17PfS_,@function
        .size           $_Z10J_EVALUATEPfS_S_$_Z9J_2_20_17PfS_,($_Z10J_EVALUATEPfS_S_$_Z9J_2_20_18PfS_ - $_Z10J_EVALUATEPfS_S_$_Z9J_2_20_17PfS_)
$_Z10J_EVALUATEPfS_S_$_Z9J_2_20_17PfS_:
[----:B------:R-:W-:Y:S01]  /*112f0*/  HFMA2 R4, -RZ, RZ, 0, 0 ;  /* 0x00000000ff047431 */ /* 0x000fe200000001ff */
[----:B------:R-:W-:Y:S06]  /*11300*/  RET.REL.NODEC R20 `(_Z10J_EVALUATEPfS_S_) ;  /* 0xfffffeec143c7950 */ /* 0x000fec0003c3ffff */
        .type           $_Z10J_EVALUATEPfS_S_$_Z9J_2_20_18PfS_,@function
        .size           $_Z10J_EVALUATEPfS_S_$_Z9J_2_20_18PfS_,($_Z10J_EVALUATEPfS_S_$_Z9J_2_20_19PfS_ - $_Z10J_EVALUATEPfS_S_$_Z9J_2_20_18PfS_)
$_Z10J_EVALUATEPfS_S_$_Z9J_2_20_18PfS_:
[----:B------:R-:W-:Y:S01]  /*11310*/  MOV R4, RZ ;  /* 0x000000ff00047202 */ /* 0x000fe20000000f00 */
[----:B------:R-:W-:Y:S06]  /*11320*/  RET.REL.NODEC R20 `(_Z10J_EVALUATEPfS_S_) ;  /* 0xfffffeec14347950 */ /* 0x000fec0003c3ffff */
        .type           $_Z10J_EVALUATEPfS_S_$_Z9J_2_20_19PfS_,@function
        .size           $_Z10J_EVALUATEPfS_S_$_Z9J_2_20_19PfS_,($_Z10J_EVALUATEPfS_S_$_Z9J_2_20_20PfS_ - $_Z10J_EVALUATEPfS_S_$_Z9J_2_20_19PfS_)
$_Z10J_EVALUATEPfS_S_$_Z9J_2_20_19PfS_:
[----:B------:R-:W-:Y:S01]  /*11330*/  IMAD.MOV.U32 R4, RZ, RZ, RZ ;  /* 0x000000ffff047224 */ /* 0x000fe200078e00ff */
[----:B------:R-:W-:Y:S06]  /*11340*/  RET.REL.NODEC R20 `(_Z10J_EVALUATEPfS_S_) ;  /* 0xfffffeec142c7950 */ /* 0x000fec0003c3ffff */
        .type           $_Z10J_EVALUATEPfS_S_$_Z9J_2_20_20PfS_,@function
        .size           $_Z10J_EVALUATEPfS_S_$_Z9J_2_20_20PfS_,($_Z10J_EVALUATEPfS_S_$_Z9J_2_20_21PfS_ - $_Z10J_EVALUATEPfS_S_$_Z9J_2_20_20PfS_)
$_Z10J_EVALUATEPfS_S_$_Z9J_2_20_20PfS_:
        /* <DEDUP_REMOVED lines=10> */
        .type           $_Z10J_EVALUATEPfS_S_$_Z9J_2_20_21PfS_,@function
        .size           $_Z10J_EVALUATEPfS_S_$_Z9J_2_20_21PfS_,($_Z10J_EVALUATEPfS_S_$_Z9J_2_21_10PfS_ - $_Z10J_EVALUATEPfS_S_$_Z9J_2_20_21PfS_)
$_Z10J_EVALUATEPfS_S_$_Z9J_2_20_21PfS_:
[----:B------:R-:W-:Y:S01]  /*113f0*/  HFMA2 R4, -RZ, RZ, 0, 0 ;  /* 0x00000000ff047431 */ /* 0x000fe200000001ff */
[----:B------:R-:W-:Y:S06]  /*11400*/  RET.REL.NODEC R20 `(_Z10J_EVALUATEPfS_S_) ;  /* 0xfffffee814fc7950 */ /* 0x000fec0003c3ffff */
        .type           $_Z10J_EVALUATEPfS_S_$_Z9J_2_21_10PfS_,@function
        .size           $_Z10J_EVALUATEPfS_S_$_Z9J_2_21_10PfS_,($_Z10J_EVALUATEPfS_S_$_Z9J_2_21_11PfS_ - $_Z10J_EVALUATEPfS_S_$_Z9J_2_21_10PfS_)
$_Z10J_EVALUATEPfS_S_$_Z9J_2_21_10PfS_:
[----:B------:R-:W-:Y:S01]  /*11410*/  IMAD.MOV.U32 R4, RZ, RZ, RZ ;  /* 0x000000ffff047224 */ /* 0x000fe200078e00ff */
[----:B------:R-:W-:Y:S06]  /*11420*/  RET.REL.NODEC R20 `(_Z10J_EVALUATEPfS_S_) ;  /* 0xfffffee814f47950 */ /* 0x000fec0003c3ffff */
        .type           $_Z10J_EVALUATEPfS_S_$_Z9J_2_21_11PfS_,@function
        .size           $_Z10J_EVALUATEPfS_S_$_Z9J_2_21_11PfS_,($_Z10J_EVALUATEPfS_S_$_Z9J_2_21_12PfS_ - $_Z10J_EVALUATEPfS_S_$_Z9J_2_21_11PfS_)
$_Z10J_EVALUATEPfS_S_$_Z9J_2_21_11PfS_:
[----:B------:R-:W-:Y:S01]  /*11430*/  MOV R4, RZ ;  /* 0x000000ff00047202 */ /* 0x000fe20000000f00 */
[----:B------:R-:W-:Y:S06]  /*11440*/  RET.REL.NODEC R20 `(_Z10J_EVALUATEPfS_S_) ;  /* 0xfffffee814ec7950 */ /* 0x000fec0003c3ffff */
        .type           $_Z10J_EVALUATEPfS_S_$_Z9J_2_21_12PfS_,@function
        .size           $_Z10J_EVALUATEPfS_S_$_Z9J_2_21_12PfS_,($_Z10J_EVALUATEPfS_S_$_Z9J_2_21_13PfS_ - $_Z10J_EVALUATEPfS_S_$_Z9J_2_21_12PfS_)
$_Z10J_EVALUATEPfS_S_$_Z9J_2_21_12PfS_:
[----:B------:R-:W-:Y:S01]  /*11450*/  HFMA2 R4, -RZ, RZ, 0, 0 ;  /* 0x00000000ff047431 */ /* 0x000fe200000001ff */
[----:B------:R-:W-:Y:S06]  /*11460*/  RET.REL.NODEC R20 `(_Z10J_EVALUATEPfS_S_) ;  /* 0xfffffee814e47950 */ /* 0x000fec0003c3ffff */
        .type           $_Z10J_EVALUATEPfS_S_$_Z9J_2_21_13PfS_,@function
        .size           $_Z10J_EVALUATEPfS_S_$_Z9J_2_21_13PfS_,($_Z10J_EVALUATEPfS_S_$_Z9J_2_21_14PfS_ - $_Z10J_EVALUATEPfS_S_$_Z9J_2_21_13PfS_)
$_Z10J_EVALUATEPfS_S_$_Z9J_2_21_13PfS_:
        /* <DEDUP_REMOVED lines=10> */
        .type           $_Z10J_EVALUATEPfS_S_$_Z9J_2_21_14PfS_,@function
        .size           $_Z10J_EVALUATEPfS_S_$_Z9J_2_21_14PfS_,($_Z10J_EVALUATEPfS_S_$_Z9J_2_21_15PfS_ - $_Z10J_EVALUATEPfS_S_$_Z9J_2_21_14PfS_)
$_Z10J_EVALUATEPfS_S_$_Z9J_2_21_14PfS_:
[----:B------:R-:W-:Y:S01]  /*11510*/  HFMA2 R4, -RZ, RZ, 0, 0 ;  /* 0x00000000ff047431 */ /* 0x000fe200000001ff */
[----:B------:R-:W-:Y:S06]  /*11520*/  RET.REL.NODEC R20 `(_Z10J_EVALUATEPfS_S_) ;  /* 0xfffffee814b47950 */ /* 0x000fec0003c3ffff */
        .type           $_Z10J_EVALUATEPfS_S_$_Z9J_2_21_15PfS_,@function
        .size           $_Z10J_EVALUATEPfS_S_$_Z9J_2_21_15PfS_,($_Z10J_EVALUATEPfS_S_$_Z9J_2_21_16PfS_ - $_Z10J_EVALUATEPfS_S_$_Z9J_2_21_15PfS_)
$_Z10J_EVALUATEPfS_S_$_Z9J_2_21_15PfS_:
[----:B------:R-:W-:Y:S01]  /*11530*/  MOV R4, RZ ;  /* 0x000000ff00047202 */ /* 0x000fe20000000f00 */
[----:B------:R-:W-:Y:S06]  /*11540*/  RET.REL.NODEC R20 `(_Z10J_EVALUATEPfS_S_) ;  /* 0xfffffee814ac7950 */ /* 0x000fec0003c3ffff */
        .type           $_Z10J_EVALUATEPfS_S_$_Z9J_2_21_16PfS_,@function
        .size           $_Z10J_EVALUATEPfS_S_$_Z9J_2_21_16PfS_,($_Z10J_EVALUATEPfS_S_$_Z9J_2_21_17PfS_ - $_Z10J_EVALUATEPfS_S_$_Z9J_2_21_16PfS_)
$_Z10J_EVALUATEPfS_S_$_Z9J_2_21_16PfS_:
[----:B------:R-:W-:Y:S01]  /*11550*/  IMAD.MOV.U32 R4, RZ, RZ, RZ ;  /* 0x000000ffff047224 */ /* 0x000fe200078e00ff */
[----:B------:R-:W-:Y:S06]  /*11560*/  RET.REL.NODEC R20 `(_Z10J_EVALUATEPfS_S_) ;  /* 0xfffffee814a47950 */ /* 0x000fec0003c3ffff */
        .type           $_Z10J_EVALUATEPfS_S_$_Z9J_2_21_17PfS_,@function
        .size           $_Z10J_EVALUATEPfS_S_$_Z9J_2_21_17PfS_,($_Z10J_EVALUATEPfS_S_$_Z9J_2_21_18PfS_ - $_Z10J_EVALUATEPfS_S_$_Z9J_2_21_17PfS_)
$_Z10J_EVALUATEPfS_S_$_Z9J_2_21_17PfS_:
[----:B------:R-:W-:Y:S01]  /*11570*/  HFMA2 R4, -RZ, RZ, 0, 0 ;  /* 0x00000000ff047431 */ /* 0x000fe200000001ff */
[----:B------:R-:W-:Y:S06]  /*11580*/  RET.REL.NODEC R20 `(_Z10J_EVALUATEPfS_S_) ;  /* 0xfffffee8149c7950 */ /* 0x000fec0003c3ffff */
        .type           $_Z10J_EVALUATEPfS_S_$_Z9J_2_21_18PfS_,@function
        .size           $_Z10J_EVALUATEPfS_S_$_Z9J_2_21_18PfS_,($_Z10J_EVALUATEPfS_S_$_Z9J_2_21_19PfS_ - $_Z10J_EVALUATEPfS_S_$_Z9J_2_21_18PfS_)
$_Z10J_EVALUATEPfS_S_$_Z9J_2_21_18PfS_:
[----:B------:R-:W-:Y:S01]  /*11590*/  MOV R4, RZ ;  /* 0x000000ff00047202 */ /* 0x000fe20000000f00 */
[----:B------:R-:W-:Y:S06]  /*115a0*/  RET.REL.NODEC R20 `(_Z10J_EVALUATEPfS_S_) ;  /* 0xfffffee814947950 */ /* 0x000fec0003c3ffff */
        .type           $_Z10J_EVALUATEPfS_S_$_Z9J_2_21_19PfS_,@function
        .size           $_Z10J_EVALUATEPfS_S_$_Z9J_2_21_19PfS_,($_Z10J_EVALUATEPfS_S_$_Z9J_2_21_20PfS_ - $_Z10J_EVALUATEPfS_S_$_Z9J_2_21_19PfS_)
$_Z10J_EVALUATEPfS_S_$_Z9J_2_21_19PfS_:
[----:B------:R-:W-:Y:S01]  /*115b0*/  IMAD.MOV.U32 R4, RZ, RZ, RZ ;  /* 0x000000ffff047224 */ /* 0x000fe200078e00ff */
[----:B------:R-:W-:Y:S06]  /*115c0*/  RET.REL.NODEC R20 `(_Z10J_EVALUATEPfS_S_) ;  /* 0xfffffee8148c7950 */ /* 0x000fec0003c3ffff */
        .type           $_Z10J_EVALUATEPfS_S_$_Z9J_2_21_20PfS_,@function
        .size           $_Z10J_EVALUATEPfS_S_$_Z9J_2_21_20PfS_,($_Z10J_EVALUATEPfS_S_$_Z9J_2_21_21PfS_ - $_Z10J_EVALUATEPfS_S_$_Z9J_2_21_20PfS_)
$_Z10J_EVALUATEPfS_S_$_Z9J_2_21_20PfS_:
[----:B------:R-:W-:Y:S01]  /*115d0*/  HFMA2 R4, -RZ, RZ, 0, 0 ;  /* 0x00000000ff047431 */ /* 0x000fe200000001ff */
[----:B------:R-:W-:Y:S06]  /*115e0*/  RET.REL.NODEC R20 `(_Z10J_EVALUATEPfS_S_) ;  /* 0xfffffee814847950 */ /* 0x000fec0003c3ffff */
        .type           $_Z10J_EVALUATEPfS_S_$_Z9J_2_21_21PfS_,@function
        .size           $_Z10J_EVALUATEPfS_S_$_Z9J_2_21_21PfS_,(.L_x_3046 - $_Z10J_EVALUATEPfS_S_$_Z9J_2_21_21PfS_)
$_Z10J_EVALUATEPfS_S_$_Z9J_2_21_21PfS_:
        /* <DEDUP_REMOVED lines=10> */
.L_x_1:
        /* <DEDUP_REMOVED lines=15> */
.L_x_3046:


//--------------------- .text._Z10KKT_FORMATPPfS_ --------------------------
	.section	.text._Z10KKT_FORMATPPfS_,"ax",@progbits
	.align	128
        .global         _Z10KKT_FORMATPPfS_
        .type           _Z10KKT_FORMATPPfS_,@function
        .size           _Z10KKT_FORMATPPfS_,(.L_x_3049 - _Z10KKT_FORMATPPfS_)
        .other          _Z10KKT_FORMATPPfS_,@"STO_CUDA_ENTRY STV_DEFAULT"
_Z10KKT_FORMATPPfS_:
.text._Z10KKT_FORMATPPfS_:
[----:B------:R-:W-:Y:S01]  /*0000*/  LDC R1, c[0x0][0x37c] ;  /* 0x0000df00ff017b82 */ /* 0x000fe20000000800 */
[----:B------:R-:W0:Y:S01]  /*0010*/  S2R R7, SR_CTAID.X ;  /* 0x0000000000077919 */ /* 0x000e220000002500 */
[----:B------:R-:W0:Y:S06]  /*0020*/  LDCU UR6, c[0x0][0x360] ;  /* 0x00006c00ff0677ac */ /* 0x000e2c0008000800 */
[----:B------:R-:W1:Y:S01]  /*0030*/  LDC.64 R4, c[0x0][0x380] ;  /* 0x0000e000ff047b82 */ /* 0x000e620000000a00 */
[----:B------:R-:W0:Y:S01]  /*0040*/  S2R R0, SR_TID.X ;  /* 0x0000000000007919 */ /* 0x000e220000002100 */
[----:B------:R-:W2:Y:S06]  /*0050*/  LDCU.64 UR4, c[0x0][0x358] ;  /* 0x00006b00ff0477ac */ /* 0x000eac0008000a00 */
[----:B------:R-:W3:Y:S01]  /*0060*/  LDC.64 R2, c[0x0][0x388] ;  /* 0x0000e200ff027b82 */ /* 0x000ee20000000a00 */
[----:B0-----:R-:W-:-:S04]  /*0070*/  IMAD R7, R7, UR6, R0 ;  /* 0x0000000607077c24 */ /* 0x001fc8000f8e0200 */
[C---:B------:R-:W-:Y:S02]  /*0080*/  IMAD R9, R7.reuse, 0x16, RZ ;  /* 0x0000001607097824 */ /* 0x040fe400078e02ff */
[----:B-1----:R-:W-:-:S04]  /*0090*/  IMAD.WIDE R4, R7, 0x8, R4 ;  /* 0x0000000807047825 */ /* 0x002fc800078e0204 */
[----:B---3--:R-:W-:-:S05]  /*00a0*/  IMAD.WIDE R2, R9, 0x4, R2 ;  /* 0x0000000409027825 */ /* 0x008fca00078e0202 */
[----:B--2---:R-:W-:Y:S01]  /*00b0*/  STG.E.64 desc[UR4][R4.64], R2 ;  /* 0x0000000204007986 */ /* 0x004fe2000c101b04 */
[----:B------:R-:W-:Y:S05]  /*00c0*/  EXIT ;  /* 0x000000000000794d */ /* 0x000fea0003800000 */
.L_x_2:
        /* <DEDUP_REMOVED lines=11> */
.L_x_3049:


//--------------------- .text._Z8J_FORMATPPfS_    --------------------------
	.section	.text._Z8J_FORMATPPfS_,"ax",@progbits
	.align	128
        .global         _Z8J_FORMATPPfS_
        .type           _Z8J_FORMATPPfS_,@function
        .size           _Z8J_FORMATPPfS_,(.L_x_3050 - _Z8J_FORMATPPfS_)
        .other          _Z8J_FORMATPPfS_,@"STO_CUDA_ENTRY STV_DEFAULT"
_Z8J_FORMATPPfS_:
.text._Z8J_FORMATPPfS_:
        /* <DEDUP_REMOVED lines=13> */
.L_x_3:
        /* <DEDUP_REMOVED lines=11> */
.L_x_3050:


//--------------------- .text._Z11WI_EVALUATEPf   --------------------------
	.section	.text._Z11WI_EVALUATEPf,"ax",@progbits
	.align	128
        .global         _Z11WI_EVALUATEPf
        .type           _Z11WI_EVALUATEPf,@function
        .size           _Z11WI_EVALUATEPf,(.L_x_3051 - _Z11WI_EVALUATEPf)
        .other          _Z11WI_EVALUATEPf,@"STO_CUDA_ENTRY STV_DEFAULT"
_Z11WI_EVALUATEPf:
.text._Z11WI_EVALUATEPf:
[----:B------:R-:W-:Y:S01]  /*0000*/  LDC R1, c[0x0][0x37c] ;  /* 0x0000df00ff017b82 */ /* 0x000fe20000000800 */
[----:B------:R-:W0:Y:S01]  /*0010*/  S2R R2, SR_CTAID.X ;  /* 0x0000000000027919 */ /* 0x000e220000002500 */
[----:B------:R-:W0:Y:S01]  /*0020*/  LDCU UR4, c[0x0][0x360] ;  /* 0x00006c00ff0477ac */ /* 0x000e220008000800 */
[----:B------:R-:W0:Y:S01]  /*0030*/  S2R R3, SR_TID.X ;  /* 0x0000000000037919 */ /* 0x000e220000002100 */
[----:B------:R-:W1:Y:S01]  /*0040*/  LDCU.64 UR6, c[0x0][0x380] ;  /* 0x00007000ff0677ac */ /* 0x000e620008000a00 */
[----:B0-----:R-:W-:Y:S01]  /*0050*/  IMAD R2, R2, UR4, R3 ;  /* 0x0000000402027c24 */ /* 0x001fe2000f8e0203 */
[----:B------:R-:W0:Y:S03]  /*0060*/  LDCU.64 UR4, c[0x0][0x358] ;  /* 0x00006b00ff0477ac */ /* 0x000e260008000a00 */
[----:B------:R-:W-:-:S03]  /*0070*/  IMAD.WIDE R2, R2, 0x4, RZ ;  /* 0x0000000402027825 */ /* 0x000fc600078e02ff */
[----:B------:R-:W-:Y:S02]  /*0080*/  MOV R0, R2 ;  /* 0x0000000200007202 */ /* 0x000fe40000000f00 */
[----:B-1----:R-:W-:Y:S02]  /*0090*/  IADD3 R2, P0, PT, R2, UR6, RZ ;  /* 0x0000000602027c10 */ /* 0x002fe4000ff1e0ff */
[----:B------:R-:W0:Y:S02]  /*00a0*/  LDC R5, c[0x3][R0] ;  /* 0x00c0000000057b82 */ /* 0x000e240000000800 */
[----:B------:R-:W-:-:S05]  /*00b0*/  IADD3.X R3, PT, PT, R3, UR7, RZ, P0, !PT ;  /* 0x0000000703037c10 */ /* 0x000fca00087fe4ff */
[----:B0-----:R-:W-:Y:S01]  /*00c0*/  STG.E desc[UR4][R2.64], R5 ;  /* 0x0000000502007986 */ /* 0x001fe2000c101904 */
[----:B------:R-:W-:Y:S05]  /*00d0*/  EXIT ;  /* 0x000000000000794d */ /* 0x000fea0003800000 */
.L_x_4:
        /* <DEDUP_REMOVED lines=10> */
.L_x_3051:


//--------------------- .nv.shared.reserved.0     --------------------------
	.section	.nv.shared.reserved.0,"aw",@nobits
	.weak		__nv_reservedSMEM_offset_0_alias
	.size		__nv_reservedSMEM_offset_0_alias, 0, 64
	.other		__nv_reservedSMEM_offset_0_alias,@"STO_CUDA_RESERVED_SHARED STV_DEFAULT"
__nv_reservedSMEM_offset_0_alias:
	.zero		0
	.zero		64


//--------------------- .nv.constant0._Z12KKT_EVALUATEPfS_S_ --------------------------
	.section	.nv.constant0._Z12KKT_EVALUATEPfS_S_,"a",@progbits
	.sectionflags	@""
	.align	4
.nv.constant0._Z12KKT_EVALUATEPfS_S_:
	.zero		920


//--------------------- .nv.constant0._Z10J_EVALUATEPfS_S_ --------------------------
	.section	.nv.constant0._Z10J_EVALUATEPfS_S_,"a",@progbits
	.sectionflags	@""
	.align	4
.nv.constant0._Z10J_EVALUATEPfS_S_:
	.zero		920


//--------------------- .nv.constant0._Z10KKT_FORMATPPfS_ --------------------------
	.section	.nv.constant0._Z10KKT_FORMATPPfS_,"a",@progbits
	.sectionflags	@""
	.align	4
.nv.constant0._Z10KKT_FORMATPPfS_:
	.zero		912


//--------------------- .nv.constant0._Z8J_FORMATPPfS_ --------------------------
	.section	.nv.constant0._Z8J_FORMATPPfS_,"a",@progbits
	.sectionflags	@""
	.align	4
.nv.constant0._Z8J_FORMATPPfS_:
	.zero		912


//--------------------- .nv.constant0._Z11WI_EVALUATEPf --------------------------
	.section	.nv.constant0._Z11WI_EVALUATEPf,"a",@progbits
	.sectionflags	@""
	.align	4
.nv.constant0._Z11WI_EVALUATEPf:
	.zero		904


//--------------------- SYMBOLS --------------------------

	.type		.nv.reservedSmem.offset0,@object
	.size		.nv.reservedSmem.offset0,0x4
